	.target	sm_90a

	.elftype	@"ET_EXEC"


//--------------------- .note.nv.tkinfo           --------------------------
	.section	.note.nv.tkinfo,"",@"SHT_NOTE"
	.sectionflags	@"SHF_NOTE_NV_TKINFO"
	.tkinfo
        /*0018*/ 	.word	0x00000002
        /*0030*/ 	.string	""
        /*0030*/ 	.string	"ptxas"
        /*0030*/ 	.string	"Cuda compilation tools, release 13.0, V13.0.88"
        /*0030*/ 	.string	"Build cuda_13.0.r13.0/compiler.36424714_0"
        /*0030*/ 	.string	"-arch sm_90a -m 64 "



//--------------------- .note.nv.cuinfo           --------------------------
	.section	.note.nv.cuinfo,"",@"SHT_NOTE"
	.sectionflags	@"SHF_NOTE_NV_CUINFO"
        /*0018*/ 	.short	0x0002
        /*001a*/ 	.short	0x005a
        /*001c*/ 	.short	0x0082
	.zero		2


//--------------------- .nv.info                  --------------------------
	.section	.nv.info,"",@"SHT_CUDA_INFO"
	.align	4


	//----- nvinfo : EIATTR_REGCOUNT
	.align		4
        /*0000*/ 	.byte	0x04, 0x2f
        /*0002*/ 	.short	(.L_15 - .L_14)
	.align		4
.L_14:
        /*0004*/ 	.word	index@(_ZN7cutlass13device_kernelINS_4gemm6kernel13GemmUniversalIN4cute5tupleIJiiiiEEENS1_10collective13CollectiveMmaINS1_34MainloopSm90TmaGmmaWarpSpecializedILi3ENS5_IJNS4_1CILi1EEESB_SB_EEENS1_35KernelTmaWarpSpecializedCooperativeEEENS5_IJNSA_ILi384EEENSA_ILi176EEENSA_ILi128EEEEEEaNS5_IJlSB_lEEEaSJ_NS4_8TiledMMAINS4_8MMA_AtomIJNS4_4SM904GMMA26MMA_64x16x32_S32S8S8_SS_TNEEEENS4_6LayoutINS5_IJNSA_ILi2EEESB_SB_EEENS5_IJSB_NSA_ILi0EEEST_EEEEENS5_IJNS4_10UnderscoreESW_SW_EEEEENS4_13SM90_TMA_LOADENS4_14ComposedLayoutINS4_7SwizzleILi3ELi4ELi3EEENS4_18smem_ptr_flag_bitsILi8EEENSQ_INS5_IJNSA_ILi8EEESH_EEENS5_IJSH_SB_EEEEEEEvNS4_8identityESZ_S19_vS1A_EENS_8epilogue10collective6detail29Sm90TmaWarpSpecializedAdapterINS1D_15DefaultEpilogueIaSJ_SJ_NS1C_6thread17LinearCombinationIaLi1EiiLNS1H_9ScaleType4KindE0ELNS_15FloatRoundStyleE2EaEENS1_15EpilogueDefaultEEEEEvvEEEEvNT_6ParamsE)
        /*0008*/ 	.word	0x000000a8


	//----- nvinfo : EIATTR_FRAME_SIZE
	.align		4
.L_15:
        /*000c*/ 	.byte	0x04, 0x11
        /*000e*/ 	.short	(.L_17 - .L_16)
	.align		4
.L_16:
        /*0010*/ 	.word	index@(_ZN7cutlass13device_kernelINS_4gemm6kernel13GemmUniversalIN4cute5tupleIJiiiiEEENS1_10collective13CollectiveMmaINS1_34MainloopSm90TmaGmmaWarpSpecializedILi3ENS5_IJNS4_1CILi1EEESB_SB_EEENS1_35KernelTmaWarpSpecializedCooperativeEEENS5_IJNSA_ILi384EEENSA_ILi176EEENSA_ILi128EEEEEEaNS5_IJlSB_lEEEaSJ_NS4_8TiledMMAINS4_8MMA_AtomIJNS4_4SM904GMMA26MMA_64x16x32_S32S8S8_SS_TNEEEENS4_6LayoutINS5_IJNSA_ILi2EEESB_SB_EEENS5_IJSB_NSA_ILi0EEEST_EEEEENS5_IJNS4_10UnderscoreESW_SW_EEEEENS4_13SM90_TMA_LOADENS4_14ComposedLayoutINS4_7SwizzleILi3ELi4ELi3EEENS4_18smem_ptr_flag_bitsILi8EEENSQ_INS5_IJNSA_ILi8EEESH_EEENS5_IJSH_SB_EEEEEEEvNS4_8identityESZ_S19_vS1A_EENS_8epilogue10collective6detail29Sm90TmaWarpSpecializedAdapterINS1D_15DefaultEpilogueIaSJ_SJ_NS1C_6thread17LinearCombinationIaLi1EiiLNS1H_9ScaleType4KindE0ELNS_15FloatRoundStyleE2EaEENS1_15EpilogueDefaultEEEEEvvEEEEvNT_6ParamsE)
        /*0014*/ 	.word	0x00000358


	//----- nvinfo : EIATTR_MIN_STACK_SIZE
	.align		4
.L_17:
        /*0018*/ 	.byte	0x04, 0x12
        /*001a*/ 	.short	(.L_19 - .L_18)
	.align		4
.L_18:
        /*001c*/ 	.word	index@(_ZN7cutlass13device_kernelINS_4gemm6kernel13GemmUniversalIN4cute5tupleIJiiiiEEENS1_10collective13CollectiveMmaINS1_34MainloopSm90TmaGmmaWarpSpecializedILi3ENS5_IJNS4_1CILi1EEESB_SB_EEENS1_35KernelTmaWarpSpecializedCooperativeEEENS5_IJNSA_ILi384EEENSA_ILi176EEENSA_ILi128EEEEEEaNS5_IJlSB_lEEEaSJ_NS4_8TiledMMAINS4_8MMA_AtomIJNS4_4SM904GMMA26MMA_64x16x32_S32S8S8_SS_TNEEEENS4_6LayoutINS5_IJNSA_ILi2EEESB_SB_EEENS5_IJSB_NSA_ILi0EEEST_EEEEENS5_IJNS4_10UnderscoreESW_SW_EEEEENS4_13SM90_TMA_LOADENS4_14ComposedLayoutINS4_7SwizzleILi3ELi4ELi3EEENS4_18smem_ptr_flag_bitsILi8EEENSQ_INS5_IJNSA_ILi8EEESH_EEENS5_IJSH_SB_EEEEEEEvNS4_8identityESZ_S19_vS1A_EENS_8epilogue10collective6detail29Sm90TmaWarpSpecializedAdapterINS1D_15DefaultEpilogueIaSJ_SJ_NS1C_6thread17LinearCombinationIaLi1EiiLNS1H_9ScaleType4KindE0ELNS_15FloatRoundStyleE2EaEENS1_15EpilogueDefaultEEEEEvvEEEEvNT_6ParamsE)
        /*0020*/ 	.word	0x00000358
.L_19:


//--------------------- .nv.compat                --------------------------
	.section	.nv.compat,"",@"SHT_CUDA_COMPAT_INFO"
	.align	4
        /*0000*/ 	.byte	0x02, 0x09, 0x01, 0x00, 0x02, 0x02, 0x04, 0x00, 0x02, 0x05, 0x05, 0x00, 0x03, 0x07, 0x01, 0x01
        /*0010*/ 	.byte	0x02, 0x03, 0x01, 0x00, 0x02, 0x06, 0x01, 0x00, 0x04, 0x0b, 0x08, 0x00, 0x00, 0x00, 0x00, 0x00
        /*0020*/ 	.byte	0x00, 0x00, 0x00, 0x00


//--------------------- .nv.info._ZN7cutlass13device_kernelINS_4gemm6kernel13GemmUniversalIN4cute5tupleIJiiiiEEENS1_10collective13CollectiveMmaINS1_34MainloopSm90TmaGmmaWarpSpecializedILi3ENS5_IJNS4_1CILi1EEESB_SB_EEENS1_35KernelTmaWarpSpecializedCooperativeEEENS5_IJNSA_ILi384EEENSA_ILi176EEENSA_ILi128EEEEEEaNS5_IJlSB_lEEEaSJ_NS4_8TiledMMAINS4_8MMA_AtomIJNS4_4SM904GMMA26MMA_64x16x32_S32S8S8_SS_TNEEEENS4_6LayoutINS5_IJNSA_ILi2EEESB_SB_EEENS5_IJSB_NSA_ILi0EEEST_EEEEENS5_IJNS4_10UnderscoreESW_SW_EEEEENS4_13SM90_TMA_LOADENS4_14ComposedLayoutINS4_7SwizzleILi3ELi4ELi3EEENS4_18smem_ptr_flag_bitsILi8EEENSQ_INS5_IJNSA_ILi8EEESH_EEENS5_IJSH_SB_EEEEEEEvNS4_8identityESZ_S19_vS1A_EENS_8epilogue10collective6detail29Sm90TmaWarpSpecializedAdapterINS1D_15DefaultEpilogueIaSJ_SJ_NS1C_6thread17LinearCombinationIaLi1EiiLNS1H_9ScaleType4KindE0ELNS_15FloatRoundStyleE2EaEENS1_15EpilogueDefaultEEEEEvvEEEEvNT_6ParamsE --------------------------
	.section	.nv.info._ZN7cutlass13device_kernelINS_4gemm6kernel13GemmUniversalIN4cute5tupleIJiiiiEEENS1_10collective13CollectiveMmaINS1_34MainloopSm90TmaGmmaWarpSpecializedILi3ENS5_IJNS4_1CILi1EEESB_SB_EEENS1_35KernelTmaWarpSpecializedCooperativeEEENS5_IJNSA_ILi384EEENSA_ILi176EEENSA_ILi128EEEEEEaNS5_IJlSB_lEEEaSJ_NS4_8TiledMMAINS4_8MMA_AtomIJNS4_4SM904GMMA26MMA_64x16x32_S32S8S8_SS_TNEEEENS4_6LayoutINS5_IJNSA_ILi2EEESB_SB_EEENS5_IJSB_NSA_ILi0EEEST_EEEEENS5_IJNS4_10UnderscoreESW_SW_EEEEENS4_13SM90_TMA_LOADENS4_14ComposedLayoutINS4_7SwizzleILi3ELi4ELi3EEENS4_18smem_ptr_flag_bitsILi8EEENSQ_INS5_IJNSA_ILi8EEESH_EEENS5_IJSH_SB_EEEEEEEvNS4_8identityESZ_S19_vS1A_EENS_8epilogue10collective6detail29Sm90TmaWarpSpecializedAdapterINS1D_15DefaultEpilogueIaSJ_SJ_NS1C_6thread17LinearCombinationIaLi1EiiLNS1H_9ScaleType4KindE0ELNS_15FloatRoundStyleE2EaEENS1_15EpilogueDefaultEEEEEvvEEEEvNT_6ParamsE,"",@"SHT_CUDA_INFO"
	.sectionflags	@""
	.align	4


	//----- nvinfo : EIATTR_CUDA_API_VERSION
	.align		4
        /*0000*/ 	.byte	0x04, 0x37
        /*0002*/ 	.short	(.L_21 - .L_20)
.L_20:
        /*0004*/ 	.word	0x00000082


	//----- nvinfo : EIATTR_KPARAM_INFO
	.align		4
.L_21:
        /*0008*/ 	.byte	0x04, 0x17
        /*000a*/ 	.short	(.L_23 - .L_22)
.L_22:
        /*000c*/ 	.word	0x00000000
        /*0010*/ 	.short	0x0000
        /*0012*/ 	.short	0x0070
        /*0014*/ 	.byte	0x00, 0xf0, 0x01, 0x10


	//----- nvinfo : EIATTR_SPARSE_MMA_MASK
	.align		4
.L_23:
        /*0018*/ 	.byte	0x03, 0x50
        /*001a*/ 	.short	0x0000


	//----- nvinfo : EIATTR_MAXREG_COUNT
	.align		4
        /*001c*/ 	.byte	0x03, 0x1b
        /*001e*/ 	.short	0x00a8


	//----- nvinfo : EIATTR_NUM_BARRIERS
	.align		4
        /*0020*/ 	.byte	0x02, 0x4c
        /*0022*/ 	.byte	0x01
	.zero		1


	//----- nvinfo : EIATTR_EXTERNS
	.align		4
        /*0024*/ 	.byte	0x04, 0x0f
        /*0026*/ 	.short	(.L_25 - .L_24)


	//   ....[0]....
	.align		4
.L_24:
        /*0028*/ 	.word	index@(__assertfail)


	//----- nvinfo : EIATTR_ANNOTATIONS
	.align		4
.L_25:
        /*002c*/ 	.byte	0x04, 0x55
        /*002e*/ 	.short	(.L_27 - .L_26)


	//   ....[0]....
.L_26:
        /*0030*/ 	.word	0x00000001
        /*0034*/ 	.byte	0x50, 0x02, 0x00, 0x00, 0x01, 0x00, 0x00, 0x00, 0xc0, 0x04, 0x00, 0x00, 0x01, 0x00, 0x00, 0x00
        /* <DEDUP_REMOVED lines=414> */
        /*1a24*/ 	.byte	0x30, 0xef, 0x01, 0x00


	//----- nvinfo : EIATTR_MERCURY_ISA_VERSION
	.align		4
.L_27:
        /*1a28*/ 	.byte	0x03, 0x5f
        /*1a2a*/ 	.short	0x0101


	//----- nvinfo : EIATTR_INT_WARP_WIDE_INSTR_OFFSETS
	.align		4
        /*1a2c*/ 	.byte	0x04, 0x31
        /*1a2e*/ 	.short	(.L_29 - .L_28)


	//   ....[0]....
.L_28:
        /*1a30*/ 	.word	0x00000520


	//   ....[1]....
        /*1a34*/ 	.word	0x00000530


	//   ....[2]....
        /*1a38*/ 	.word	0x000005c0


	//----- nvinfo : EIATTR_COOP_GROUP_MASK_REGIDS
	.align		4
.L_29:
        /*1a3c*/ 	.byte	0x04, 0x29
        /*1a3e*/ 	.short	(.L_31 - .L_30)


	//   ....[0]....
.L_30:
        /*1a40*/ 	.word	0xffffffff


	//   ....[1]....
        /*1a44*/ 	.word	0xffffffff


	//   ....[2]....
        /*1a48*/ 	.word	0xffffffff


	//   ....[3]....
        /*1a4c*/ 	.word	0xffffffff


	//   ....[4]....
        /*1a50*/ 	.word	0xffffffff


	//----- nvinfo : EIATTR_COOP_GROUP_INSTR_OFFSETS
	.align		4
.L_31:
        /*1a54*/ 	.byte	0x04, 0x28
        /*1a56*/ 	.short	(.L_33 - .L_32)


	//   ....[0]....
.L_32:
        /*1a58*/ 	.word	0x00000070


	//   ....[1]....
        /*1a5c*/ 	.word	0x00000080


	//   ....[2]....
        /*1a60*/ 	.word	0x000001a0


	//   ....[3]....
        /*1a64*/ 	.word	0x000003b0


	//   ....[4]....
        /*1a68*/ 	.word	0x00001300


	//----- nvinfo : EIATTR_REG_RECONFIG
	.align		4
.L_33:
        /*1a6c*/ 	.byte	0x01, 0x54
	.zero		2


	//----- nvinfo : EIATTR_SYSCALL_OFFSETS
	.align		4
        /*1a70*/ 	.byte	0x04, 0x46
        /*1a72*/ 	.short	(.L_35 - .L_34)


	//   ....[0]....
.L_34:
        /*1a74*/ 	.word	0x000014b0


	//----- nvinfo : EIATTR_MBARRIER_INSTR_OFFSETS
	.align		4
.L_35:
        /*1a78*/ 	.byte	0x04, 0x39
        /*1a7a*/ 	.short	(.L_37 - .L_36)


	//   ....[0]....
.L_36:
        /*1a7c*/ 	.word	0x00000340
        /*1a80*/ 	.word	0x000000ff
        /*1a84*/ 	.word	0x00000000
        /*1a88*/ 	.short	0x0100
        /*1a8a*/ 	.byte	0x08
	.zero		1


	//   ....[1]....
        /*1a8c*/ 	.word	0x00000350
        /*1a90*/ 	.word	0x000000ff
        /*1a94*/ 	.word	0x00000018
        /*1a98*/ 	.short	0x0100
        /*1a9a*/ 	.byte	0x08
	.zero		1


	//   ....[2]....
        /*1a9c*/ 	.word	0x00000360
        /*1aa0*/ 	.word	0x000000ff
        /*1aa4*/ 	.word	0x00000008
        /*1aa8*/ 	.short	0x0100
        /*1aaa*/ 	.byte	0x08
	.zero		1


	//   ....[3]....
        /*1aac*/ 	.word	0x00000370
        /*1ab0*/ 	.word	0x000000ff
        /*1ab4*/ 	.word	0x00000020
        /*1ab8*/ 	.short	0x0100
        /*1aba*/ 	.byte	0x08
	.zero		1


	//   ....[4]....
        /*1abc*/ 	.word	0x00000380
        /*1ac0*/ 	.word	0x000000ff
        /*1ac4*/ 	.word	0x00000010
        /*1ac8*/ 	.short	0x0100
        /*1aca*/ 	.byte	0x08
	.zero		1


	//   ....[5]....
        /*1acc*/ 	.word	0x00000390
        /*1ad0*/ 	.word	0x000000ff
        /*1ad4*/ 	.word	0x00000028
        /*1ad8*/ 	.short	0x0100
        /*1ada*/ 	.byte	0x08
	.zero		1


	//   ....[6]....
        /*1adc*/ 	.word	0x00000640
        /*1ae0*/ 	.word	0x000000ff
        /*1ae4*/ 	.word	0x00000040
        /*1ae8*/ 	.short	0x0100
        /*1aea*/ 	.byte	0x10
	.zero		1


	//   ....[7]....
        /*1aec*/ 	.word	0x000006e0
        /*1af0*/ 	.word	0x000000ff
        /*1af4*/ 	.word	0x00000048
        /*1af8*/ 	.short	0x0100
        /*1afa*/ 	.byte	0x10
	.zero		1


	//   ....[8]....
        /*1afc*/ 	.word	0x000015f0
        /*1b00*/ 	.word	0x00000003
        /*1b04*/ 	.word	0x00000000
        /*1b08*/ 	.short	0x010a
        /*1b0a*/ 	.byte	0x3f
	.zero		1


	//   ....[9]....
        /*1b0c*/ 	.word	0x00001630
        /*1b10*/ 	.word	0x00000003
        /*1b14*/ 	.word	0x00000000
        /*1b18*/ 	.short	0x010a
        /*1b1a*/ 	.byte	0x3f
	.zero		1


	//   ....[10]....
        /*1b1c*/ 	.word	0x00006610
        /*1b20*/ 	.word	0x00000002
        /*1b24*/ 	.word	0x00000000
        /*1b28*/ 	.short	0x010a
        /*1b2a*/ 	.byte	0x3f
	.zero		1


	//   ....[11]....
        /*1b2c*/ 	.word	0x00006650
        /*1b30*/ 	.word	0x00000002
        /*1b34*/ 	.word	0x00000000
        /*1b38*/ 	.short	0x010a
        /*1b3a*/ 	.byte	0x3f
	.zero		1


	//   ....[12]....
        /*1b3c*/ 	.word	0x0000b430
        /*1b40*/ 	.word	0x00000002
        /*1b44*/ 	.word	0x00000000
        /*1b48*/ 	.short	0x0101
        /*1b4a*/ 	.byte	0x3f
	.zero		1


	//   ....[13]....
        /*1b4c*/ 	.word	0x0000b6a0
        /*1b50*/ 	.word	0x00000000
        /*1b54*/ 	.word	0x00000000
        /*1b58*/ 	.short	0x0101
        /*1b5a*/ 	.byte	0x3f
	.zero		1


	//   ....[14]....
        /*1b5c*/ 	.word	0x0001e430
        /*1b60*/ 	.word	0x0000000c
        /*1b64*/ 	.word	0x00000018
        /*1b68*/ 	.short	0x010a
        /*1b6a*/ 	.byte	0x3f
	.zero		1


	//   ....[15]....
        /*1b6c*/ 	.word	0x0001e7b0
        /*1b70*/ 	.word	0x00000002
        /*1b74*/ 	.word	0x00000048
        /*1b78*/ 	.short	0x0101
        /*1b7a*/ 	.byte	0x3f
	.zero		1


	//   ....[16]....
        /*1b7c*/ 	.word	0x0001f000
        /*1b80*/ 	.word	0x00000005
        /*1b84*/ 	.word	0x00000000
        /*1b88*/ 	.short	0x010a
        /*1b8a*/ 	.byte	0x3f
	.zero		1


	//   ....[17]....
        /*1b8c*/ 	.word	0x0001f090
        /*1b90*/ 	.word	0x00000007
        /*1b94*/ 	.word	0x00000000
        /*1b98*/ 	.short	0x010a
        /*1b9a*/ 	.byte	0x3f
	.zero		1


	//   ....[18]....
        /*1b9c*/ 	.word	0x0001f120
        /*1ba0*/ 	.word	0x00000003
        /*1ba4*/ 	.word	0x00000000
        /*1ba8*/ 	.short	0x010a
        /*1baa*/ 	.byte	0x3f
	.zero		1


	//   ....[19]....
        /*1bac*/ 	.word	0x0001f180
        /*1bb0*/ 	.word	0x00000003
        /*1bb4*/ 	.word	0x00000000
        /*1bb8*/ 	.short	0x010a
        /*1bba*/ 	.byte	0x3f
	.zero		1


	//   ....[20]....
        /*1bbc*/ 	.word	0x0001f1d0
        /*1bc0*/ 	.word	0x00000002
        /*1bc4*/ 	.word	0x00000000
        /*1bc8*/ 	.short	0x010a
        /*1bca*/ 	.byte	0x3f
	.zero		1


	//   ....[21]....
        /*1bcc*/ 	.word	0x0001f2a0
        /*1bd0*/ 	.word	0x0000000c
        /*1bd4*/ 	.word	0x00000018
        /*1bd8*/ 	.short	0x010a
        /*1bda*/ 	.byte	0x3f
	.zero		1


	//   ....[22]....
        /*1bdc*/ 	.word	0x0001f370
        /*1be0*/ 	.word	0x00000005
        /*1be4*/ 	.word	0x00000000
        /*1be8*/ 	.short	0x010a
        /*1bea*/ 	.byte	0x3f
	.zero		1


	//   ....[23]....
        /*1bec*/ 	.word	0x0001f3c0
        /*1bf0*/ 	.word	0x00000007
        /*1bf4*/ 	.word	0x00000000
        /*1bf8*/ 	.short	0x010a
        /*1bfa*/ 	.byte	0x3f
	.zero		1


	//----- nvinfo : EIATTR_NUM_MBARRIERS
	.align		4
.L_37:
        /*1bfc*/ 	.byte	0x03, 0x38
        /*1bfe*/ 	.short	0x0008


	//----- nvinfo : EIATTR_EXIT_INSTR_OFFSETS
	.align		4
        /*1c00*/ 	.byte	0x04, 0x1c
        /*1c02*/ 	.short	(.L_39 - .L_38)


	//   ....[0]....
.L_38:
        /*1c04*/ 	.word	0x00000740


	//   ....[1]....
        /*1c08*/ 	.word	0x00001130


	//   ....[2]....
        /*1c0c*/ 	.word	0x0001d970


	//   ....[3]....
        /*1c10*/ 	.word	0x0001e0a0


	//   ....[4]....
        /*1c14*/ 	.word	0x0001f170


	//----- nvinfo : EIATTR_MAX_THREADS
	.align		4
.L_39:
        /*1c18*/ 	.byte	0x04, 0x05
        /*1c1a*/ 	.short	(.L_41 - .L_40)
.L_40:
        /*1c1c*/ 	.word	0x00000180
        /*1c20*/ 	.word	0x00000001
        /*1c24*/ 	.word	0x00000001


	//----- nvinfo : EIATTR_CRS_STACK_SIZE
	.align		4
.L_41:
        /*1c28*/ 	.byte	0x04, 0x1e
        /*1c2a*/ 	.short	(.L_43 - .L_42)
.L_42:
        /*1c2c*/ 	.word	0x00000000


	//----- nvinfo : EIATTR_CBANK_PARAM_SIZE
	.align		4
.L_43:
        /*1c30*/ 	.byte	0x03, 0x19
        /*1c32*/ 	.short	0x0470


	//----- nvinfo : EIATTR_PARAM_CBANK
	.align		4
        /*1c34*/ 	.byte	0x04, 0x0a
        /*1c36*/ 	.short	(.L_45 - .L_44)
	.align		4
.L_44:
        /*1c38*/ 	.word	index@(.nv.constant0._ZN7cutlass13device_kernelINS_4gemm6kernel13GemmUniversalIN4cute5tupleIJiiiiEEENS1_10collective13CollectiveMmaINS1_34MainloopSm90TmaGmmaWarpSpecializedILi3ENS5_IJNS4_1CILi1EEESB_SB_EEENS1_35KernelTmaWarpSpecializedCooperativeEEENS5_IJNSA_ILi384EEENSA_ILi176EEENSA_ILi128EEEEEEaNS5_IJlSB_lEEEaSJ_NS4_8TiledMMAINS4_8MMA_AtomIJNS4_4SM904GMMA26MMA_64x16x32_S32S8S8_SS_TNEEEENS4_6LayoutINS5_IJNSA_ILi2EEESB_SB_EEENS5_IJSB_NSA_ILi0EEEST_EEEEENS5_IJNS4_10UnderscoreESW_SW_EEEEENS4_13SM90_TMA_LOADENS4_14ComposedLayoutINS4_7SwizzleILi3ELi4ELi3EEENS4_18smem_ptr_flag_bitsILi8EEENSQ_INS5_IJNSA_ILi8EEESH_EEENS5_IJSH_SB_EEEEEEEvNS4_8identityESZ_S19_vS1A_EENS_8epilogue10collective6detail29Sm90TmaWarpSpecializedAdapterINS1D_15DefaultEpilogueIaSJ_SJ_NS1C_6thread17LinearCombinationIaLi1EiiLNS1H_9ScaleType4KindE0ELNS_15FloatRoundStyleE2EaEENS1_15EpilogueDefaultEEEEEvvEEEEvNT_6ParamsE)
        /*1c3c*/ 	.short	0x0210
        /*1c3e*/ 	.short	0x0470


	//----- nvinfo : EIATTR_SW_WAR
	.align		4
.L_45:
        /*1c40*/ 	.byte	0x04, 0x36
        /*1c42*/ 	.short	(.L_47 - .L_46)
.L_46:
        /*1c44*/ 	.word	0x00000008
.L_47:


//--------------------- .nv.callgraph             --------------------------
	.section	.nv.callgraph,"",@"SHT_CUDA_CALLGRAPH"
	.align	4
	.sectionentsize	8
	.align		4
        /*0000*/ 	.word	0x00000000
	.align		4
        /*0004*/ 	.word	0xffffffff
	.align		4
        /*0008*/ 	.word	index@(_ZN7cutlass13device_kernelINS_4gemm6kernel13GemmUniversalIN4cute5tupleIJiiiiEEENS1_10collective13CollectiveMmaINS1_34MainloopSm90TmaGmmaWarpSpecializedILi3ENS5_IJNS4_1CILi1EEESB_SB_EEENS1_35KernelTmaWarpSpecializedCooperativeEEENS5_IJNSA_ILi384EEENSA_ILi176EEENSA_ILi128EEEEEEaNS5_IJlSB_lEEEaSJ_NS4_8TiledMMAINS4_8MMA_AtomIJNS4_4SM904GMMA26MMA_64x16x32_S32S8S8_SS_TNEEEENS4_6LayoutINS5_IJNSA_ILi2EEESB_SB_EEENS5_IJSB_NSA_ILi0EEEST_EEEEENS5_IJNS4_10UnderscoreESW_SW_EEEEENS4_13SM90_TMA_LOADENS4_14ComposedLayoutINS4_7SwizzleILi3ELi4ELi3EEENS4_18smem_ptr_flag_bitsILi8EEENSQ_INS5_IJNSA_ILi8EEESH_EEENS5_IJSH_SB_EEEEEEEvNS4_8identityESZ_S19_vS1A_EENS_8epilogue10collective6detail29Sm90TmaWarpSpecializedAdapterINS1D_15DefaultEpilogueIaSJ_SJ_NS1C_6thread17LinearCombinationIaLi1EiiLNS1H_9ScaleType4KindE0ELNS_15FloatRoundStyleE2EaEENS1_15EpilogueDefaultEEEEEvvEEEEvNT_6ParamsE)
	.align		4
        /*000c*/ 	.word	index@(__assertfail)
	.align		4
        /*0010*/ 	.word	0x00000000
	.align		4
        /*0014*/ 	.word	0xfffffffe
	.align		4
        /*0018*/ 	.word	0x00000000
	.align		4
        /*001c*/ 	.word	0xfffffffd
	.align		4
        /*0020*/ 	.word	0x00000000
	.align		4
        /*0024*/ 	.word	0xfffffffc


//--------------------- .nv.constant4             --------------------------
	.section	.nv.constant4,"a",@progbits
	.align	8
	.align		8
.nv.constant4:
        /*0000*/ 	.dword	__assertfail
	.align		8
        /*0008*/ 	.dword	__unnamed_1
	.align		8
        /*0010*/ 	.dword	_ZN39_INTERNAL_8767dfb7_4_k_cu_5f2c6386_75474cuda3std3__45__cpo5beginE
	.align		8
        /*0018*/ 	.dword	_ZN39_INTERNAL_8767dfb7_4_k_cu_5f2c6386_75474cuda3std3__45__cpo3endE
	.align		8
        /*0020*/ 	.dword	_ZN39_INTERNAL_8767dfb7_4_k_cu_5f2c6386_75474cuda3std3__45__cpo6cbeginE
	.align		8
        /*0028*/ 	.dword	_ZN39_INTERNAL_8767dfb7_4_k_cu_5f2c6386_75474cuda3std3__45__cpo4cendE
	.align		8
        /*0030*/ 	.dword	_ZN39_INTERNAL_8767dfb7_4_k_cu_5f2c6386_75474cuda3std3__441_GLOBAL__N__8767dfb7_4_k_cu_5f2c6386_75476ignoreE
	.align		8
        /*0038*/ 	.dword	_ZN39_INTERNAL_8767dfb7_4_k_cu_5f2c6386_75474cuda3std3__419piecewise_constructE
	.align		8
        /*0040*/ 	.dword	_ZN39_INTERNAL_8767dfb7_4_k_cu_5f2c6386_75474cuda3std3__48in_placeE
	.align		8
        /*0048*/ 	.dword	_ZN39_INTERNAL_8767dfb7_4_k_cu_5f2c6386_75474cuda3std6ranges3__45__cpo4swapE
	.align		8
        /*0050*/ 	.dword	_ZN39_INTERNAL_8767dfb7_4_k_cu_5f2c6386_75474cuda3std6ranges3__45__cpo9iter_moveE
	.align		8
        /*0058*/ 	.dword	_ZN39_INTERNAL_8767dfb7_4_k_cu_5f2c6386_75474cute7productE
	.align		8
        /*0060*/ 	.dword	_ZN39_INTERNAL_8767dfb7_4_k_cu_5f2c6386_75474cute1_E
	.align		8
        /*0068*/ 	.dword	$str$22
	.align		8
        /*0070*/ 	.dword	$str$23


//--------------------- .text._ZN7cutlass13device_kernelINS_4gemm6kernel13GemmUniversalIN4cute5tupleIJiiiiEEENS1_10collective13CollectiveMmaINS1_34MainloopSm90TmaGmmaWarpSpecializedILi3ENS5_IJNS4_1CILi1EEESB_SB_EEENS1_35KernelTmaWarpSpecializedCooperativeEEENS5_IJNSA_ILi384EEENSA_ILi176EEENSA_ILi128EEEEEEaNS5_IJlSB_lEEEaSJ_NS4_8TiledMMAINS4_8MMA_AtomIJNS4_4SM904GMMA26MMA_64x16x32_S32S8S8_SS_TNEEEENS4_6LayoutINS5_IJNSA_ILi2EEESB_SB_EEENS5_IJSB_NSA_ILi0EEEST_EEEEENS5_IJNS4_10UnderscoreESW_SW_EEEEENS4_13SM90_TMA_LOADENS4_14ComposedLayoutINS4_7SwizzleILi3ELi4ELi3EEENS4_18smem_ptr_flag_bitsILi8EEENSQ_INS5_IJNSA_ILi8EEESH_EEENS5_IJSH_SB_EEEEEEEvNS4_8identityESZ_S19_vS1A_EENS_8epilogue10collective6detail29Sm90TmaWarpSpecializedAdapterINS1D_15DefaultEpilogueIaSJ_SJ_NS1C_6thread17LinearCombinationIaLi1EiiLNS1H_9ScaleType4KindE0ELNS_15FloatRoundStyleE2EaEENS1_15EpilogueDefaultEEEEEvvEEEEvNT_6ParamsE --------------------------
	.section	.text._ZN7cutlass13device_kernelINS_4gemm6kernel13GemmUniversalIN4cute5tupleIJiiiiEEENS1_10collective13CollectiveMmaINS1_34MainloopSm90TmaGmmaWarpSpecializedILi3ENS5_IJNS4_1CILi1EEESB_SB_EEENS1_35KernelTmaWarpSpecializedCooperativeEEENS5_IJNSA_ILi384EEENSA_ILi176EEENSA_ILi128EEEEEEaNS5_IJlSB_lEEEaSJ_NS4_8TiledMMAINS4_8MMA_AtomIJNS4_4SM904GMMA26MMA_64x16x32_S32S8S8_SS_TNEEEENS4_6LayoutINS5_IJNSA_ILi2EEESB_SB_EEENS5_IJSB_NSA_ILi0EEEST_EEEEENS5_IJNS4_10UnderscoreESW_SW_EEEEENS4_13SM90_TMA_LOADENS4_14ComposedLayoutINS4_7SwizzleILi3ELi4ELi3EEENS4_18smem_ptr_flag_bitsILi8EEENSQ_INS5_IJNSA_ILi8EEESH_EEENS5_IJSH_SB_EEEEEEEvNS4_8identityESZ_S19_vS1A_EENS_8epilogue10collective6detail29Sm90TmaWarpSpecializedAdapterINS1D_15DefaultEpilogueIaSJ_SJ_NS1C_6thread17LinearCombinationIaLi1EiiLNS1H_9ScaleType4KindE0ELNS_15FloatRoundStyleE2EaEENS1_15EpilogueDefaultEEEEEvvEEEEvNT_6ParamsE,"ax",@progbits
	.align	128
.text._ZN7cutlass13device_kernelINS_4gemm6kernel13GemmUniversalIN4cute5tupleIJiiiiEEENS1_10collective13CollectiveMmaINS1_34MainloopSm90TmaGmmaWarpSpecializedILi3ENS5_IJNS4_1CILi1EEESB_SB_EEENS1_35KernelTmaWarpSpecializedCooperativeEEENS5_IJNSA_ILi384EEENSA_ILi176EEENSA_ILi128EEEEEEaNS5_IJlSB_lEEEaSJ_NS4_8TiledMMAINS4_8MMA_AtomIJNS4_4SM904GMMA26MMA_64x16x32_S32S8S8_SS_TNEEEENS4_6LayoutINS5_IJNSA_ILi2EEESB_SB_EEENS5_IJSB_NSA_ILi0EEEST_EEEEENS5_IJNS4_10UnderscoreESW_SW_EEEEENS4_13SM90_TMA_LOADENS4_14ComposedLayoutINS4_7SwizzleILi3ELi4ELi3EEENS4_18smem_ptr_flag_bitsILi8EEENSQ_INS5_IJNSA_ILi8EEESH_EEENS5_IJSH_SB_EEEEEEEvNS4_8identityESZ_S19_vS1A_EENS_8epilogue10collective6detail29Sm90TmaWarpSpecializedAdapterINS1D_15DefaultEpilogueIaSJ_SJ_NS1C_6thread17LinearCombinationIaLi1EiiLNS1H_9ScaleType4KindE0ELNS_15FloatRoundStyleE2EaEENS1_15EpilogueDefaultEEEEEvvEEEEvNT_6ParamsE:
        .type           _ZN7cutlass13device_kernelINS_4gemm6kernel13GemmUniversalIN4cute5tupleIJiiiiEEENS1_10collective13CollectiveMmaINS1_34MainloopSm90TmaGmmaWarpSpecializedILi3ENS5_IJNS4_1CILi1EEESB_SB_EEENS1_35KernelTmaWarpSpecializedCooperativeEEENS5_IJNSA_ILi384EEENSA_ILi176EEENSA_ILi128EEEEEEaNS5_IJlSB_lEEEaSJ_NS4_8TiledMMAINS4_8MMA_AtomIJNS4_4SM904GMMA26MMA_64x16x32_S32S8S8_SS_TNEEEENS4_6LayoutINS5_IJNSA_ILi2EEESB_SB_EEENS5_IJSB_NSA_ILi0EEEST_EEEEENS5_IJNS4_10UnderscoreESW_SW_EEEEENS4_13SM90_TMA_LOADENS4_14ComposedLayoutINS4_7SwizzleILi3ELi4ELi3EEENS4_18smem_ptr_flag_bitsILi8EEENSQ_INS5_IJNSA_ILi8EEESH_EEENS5_IJSH_SB_EEEEEEEvNS4_8identityESZ_S19_vS1A_EENS_8epilogue10collective6detail29Sm90TmaWarpSpecializedAdapterINS1D_15DefaultEpilogueIaSJ_SJ_NS1C_6thread17LinearCombinationIaLi1EiiLNS1H_9ScaleType4KindE0ELNS_15FloatRoundStyleE2EaEENS1_15EpilogueDefaultEEEEEvvEEEEvNT_6ParamsE,@function
        .size           _ZN7cutlass13device_kernelINS_4gemm6kernel13GemmUniversalIN4cute5tupleIJiiiiEEENS1_10collective13CollectiveMmaINS1_34MainloopSm90TmaGmmaWarpSpecializedILi3ENS5_IJNS4_1CILi1EEESB_SB_EEENS1_35KernelTmaWarpSpecializedCooperativeEEENS5_IJNSA_ILi384EEENSA_ILi176EEENSA_ILi128EEEEEEaNS5_IJlSB_lEEEaSJ_NS4_8TiledMMAINS4_8MMA_AtomIJNS4_4SM904GMMA26MMA_64x16x32_S32S8S8_SS_TNEEEENS4_6LayoutINS5_IJNSA_ILi2EEESB_SB_EEENS5_IJSB_NSA_ILi0EEEST_EEEEENS5_IJNS4_10UnderscoreESW_SW_EEEEENS4_13SM90_TMA_LOADENS4_14ComposedLayoutINS4_7SwizzleILi3ELi4ELi3EEENS4_18smem_ptr_flag_bitsILi8EEENSQ_INS5_IJNSA_ILi8EEESH_EEENS5_IJSH_SB_EEEEEEEvNS4_8identityESZ_S19_vS1A_EENS_8epilogue10collective6detail29Sm90TmaWarpSpecializedAdapterINS1D_15DefaultEpilogueIaSJ_SJ_NS1C_6thread17LinearCombinationIaLi1EiiLNS1H_9ScaleType4KindE0ELNS_15FloatRoundStyleE2EaEENS1_15EpilogueDefaultEEEEEvvEEEEvNT_6ParamsE,(.L_x_596 - _ZN7cutlass13device_kernelINS_4gemm6kernel13GemmUniversalIN4cute5tupleIJiiiiEEENS1_10collective13CollectiveMmaINS1_34MainloopSm90TmaGmmaWarpSpecializedILi3ENS5_IJNS4_1CILi1EEESB_SB_EEENS1_35KernelTmaWarpSpecializedCooperativeEEENS5_IJNSA_ILi384EEENSA_ILi176EEENSA_ILi128EEEEEEaNS5_IJlSB_lEEEaSJ_NS4_8TiledMMAINS4_8MMA_AtomIJNS4_4SM904GMMA26MMA_64x16x32_S32S8S8_SS_TNEEEENS4_6LayoutINS5_IJNSA_ILi2EEESB_SB_EEENS5_IJSB_NSA_ILi0EEEST_EEEEENS5_IJNS4_10UnderscoreESW_SW_EEEEENS4_13SM90_TMA_LOADENS4_14ComposedLayoutINS4_7SwizzleILi3ELi4ELi3EEENS4_18smem_ptr_flag_bitsILi8EEENSQ_INS5_IJNSA_ILi8EEESH_EEENS5_IJSH_SB_EEEEEEEvNS4_8identityESZ_S19_vS1A_EENS_8epilogue10collective6detail29Sm90TmaWarpSpecializedAdapterINS1D_15DefaultEpilogueIaSJ_SJ_NS1C_6thread17LinearCombinationIaLi1EiiLNS1H_9ScaleType4KindE0ELNS_15FloatRoundStyleE2EaEENS1_15EpilogueDefaultEEEEEvvEEEEvNT_6ParamsE)
        .other          _ZN7cutlass13device_kernelINS_4gemm6kernel13GemmUniversalIN4cute5tupleIJiiiiEEENS1_10collective13CollectiveMmaINS1_34MainloopSm90TmaGmmaWarpSpecializedILi3ENS5_IJNS4_1CILi1EEESB_SB_EEENS1_35KernelTmaWarpSpecializedCooperativeEEENS5_IJNSA_ILi384EEENSA_ILi176EEENSA_ILi128EEEEEEaNS5_IJlSB_lEEEaSJ_NS4_8TiledMMAINS4_8MMA_AtomIJNS4_4SM904GMMA26MMA_64x16x32_S32S8S8_SS_TNEEEENS4_6LayoutINS5_IJNSA_ILi2EEESB_SB_EEENS5_IJSB_NSA_ILi0EEEST_EEEEENS5_IJNS4_10UnderscoreESW_SW_EEEEENS4_13SM90_TMA_LOADENS4_14ComposedLayoutINS4_7SwizzleILi3ELi4ELi3EEENS4_18smem_ptr_flag_bitsILi8EEENSQ_INS5_IJNSA_ILi8EEESH_EEENS5_IJSH_SB_EEEEEEEvNS4_8identityESZ_S19_vS1A_EENS_8epilogue10collective6detail29Sm90TmaWarpSpecializedAdapterINS1D_15DefaultEpilogueIaSJ_SJ_NS1C_6thread17LinearCombinationIaLi1EiiLNS1H_9ScaleType4KindE0ELNS_15FloatRoundStyleE2EaEENS1_15EpilogueDefaultEEEEEvvEEEEvNT_6ParamsE,@"STO_CUDA_ENTRY STV_DEFAULT"
_ZN7cutlass13device_kernelINS_4gemm6kernel13GemmUniversalIN4cute5tupleIJiiiiEEENS1_10collective13CollectiveMmaINS1_34MainloopSm90TmaGmmaWarpSpecializedILi3ENS5_IJNS4_1CILi1EEESB_SB_EEENS1_35KernelTmaWarpSpecializedCooperativeEEENS5_IJNSA_ILi384EEENSA_ILi176EEENSA_ILi128EEEEEEaNS5_IJlSB_lEEEaSJ_NS4_8TiledMMAINS4_8MMA_AtomIJNS4_4SM904GMMA26MMA_64x16x32_S32S8S8_SS_TNEEEENS4_6LayoutINS5_IJNSA_ILi2EEESB_SB_EEENS5_IJSB_NSA_ILi0EEEST_EEEEENS5_IJNS4_10UnderscoreESW_SW_EEEEENS4_13SM90_TMA_LOADENS4_14ComposedLayoutINS4_7SwizzleILi3ELi4ELi3EEENS4_18smem_ptr_flag_bitsILi8EEENSQ_INS5_IJNSA_ILi8EEESH_EEENS5_IJSH_SB_EEEEEEEvNS4_8identityESZ_S19_vS1A_EENS_8epilogue10collective6detail29Sm90TmaWarpSpecializedAdapterINS1D_15DefaultEpilogueIaSJ_SJ_NS1C_6thread17LinearCombinationIaLi1EiiLNS1H_9ScaleType4KindE0ELNS_15FloatRoundStyleE2EaEENS1_15EpilogueDefaultEEEEEvvEEEEvNT_6ParamsE:
[----:B------:R-:W0:Y:S02]  /*0000*/  LDC R1, c[0x0][0x28] ;  /* 0x00000a00ff017b82 */ /* 0x000e240000000800 */
[----:B0-----:R-:W-:Y:S01]  /*0010*/  VIADD R1, R1, 0xfffffca8 ;  /* 0xfffffca801017836 */ /* 0x001fe20000000000 */
[----:B------:R-:W0:Y:S01]  /*0020*/  S2R R2, SR_TID.X ;  /* 0x0000000000027919 */ /* 0x000e220000002100 */
[----:B------:R-:W-:Y:S01]  /*0030*/  ELECT P0, URZ, PT ;  /* 0x00000000003f782f */ /* 0x000fe20003800000 */
[----:B------:R-:W-:Y:S01]  /*0040*/  BSSY B0, `(.L_x_0) ;  /* 0x0000015000007945 */ /* 0x000fe20003800000 */
[--C-:B0-----:R-:W-:Y:S02]  /*0050*/  SHF.R.U32.HI R0, RZ, 0x5, R2.reuse ;  /* 0x00000005ff007819 */ /* 0x101fe40000011602 */
[----:B------:R-:W-:-:S03]  /*0060*/  SHF.R.U32.HI R2, RZ, 0x7, R2 ;  /* 0x00000007ff027819 */ /* 0x000fc60000011602 */
[----:B------:R-:W0:Y:S04]  /*0070*/  SHFL.IDX PT, R3, R0, RZ, 0x1f ;  /* 0x00001fff00037589 */ /* 0x000e2800000e0000 */
[----:B------:R-:W1:Y:S01]  /*0080*/  SHFL.IDX PT, R2, R2, RZ, 0x1f ;  /* 0x00001fff02027589 */ /* 0x000e6200000e0000 */
[----:B0-----:R-:W-:Y:S02]  /*0090*/  R2UR UR10, R3 ;  /* 0x00000000030a72ca */ /* 0x001fe400000e0000 */
[----:B-1----:R-:W-:-:S11]  /*00a0*/  R2UR UR5, R2 ;  /* 0x00000000020572ca */ /* 0x002fd600000e0000 */
[----:B------:R-:W-:Y:S02]  /*00b0*/  USHF.R.S32.HI UR4, URZ, 0x1f, UR10 ;  /* 0x0000001f3f047899 */ /* 0x000fe4000801140a */
[----:B------:R-:W-:Y:S02]  /*00c0*/  ISETP.NE.OR P0, PT, RZ, UR10, !P0 ;  /* 0x0000000aff007c0c */ /* 0x000fe4000c705670 */
[----:B------:R-:W-:-:S04]  /*00d0*/  ULEA.HI UR4, UR4, UR10, URZ, 0x2 ;  /* 0x0000000a04047291 */ /* 0x000fc8000f8f103f */
[----:B------:R-:W-:-:S04]  /*00e0*/  ULOP3.LUT UR4, UR4, 0xfffffffc, URZ, 0xc0, !UPT ;  /* 0xfffffffc04047892 */ /* 0x000fc8000f8ec03f */
[----:B------:R-:W-:-:S03]  /*00f0*/  UIADD3 UR10, UR10, -UR4, URZ ;  /* 0x800000040a0a7290 */ /* 0x000fc6000fffe03f */
[----:B------:R-:W-:Y:S09]  /*0100*/  @P0 BRA `(.L_x_1) ;  /* 0x0000000000200947 */ /* 0x000ff20003800000 */
[----:B------:R-:W-:Y:S02]  /*0110*/  ULDC.64 UR6, c[0x0][0x198] ;  /* 0x0000660000067ab9 */ /* 0x000fe40000000a00 */
[----:B------:R-:W-:Y:S02]  /*0120*/  UIADD3 UR8, UP0, UR6, 0xf0, URZ ;  /* 0x000000f006087890 */ /* 0x000fe4000ff1e03f */
[----:B------:R-:W-:Y:S02]  /*0130*/  UIADD3 UR6, UP1, UR6, 0x1f0, URZ ;  /* 0x000001f006067890 */ /* 0x000fe4000ff3e03f */
[----:B------:R-:W-:Y:S02]  /*0140*/  UIADD3.X UR9, URZ, UR7, URZ, UP0, !UPT ;  /* 0x000000073f097290 */ /* 0x000fe400087fe43f */
[----:B------:R-:W-:-:S07]  /*0150*/  UIADD3.X UR7, URZ, UR7, URZ, UP1, !UPT ;  /* 0x000000073f077290 */ /* 0x000fce0008ffe43f */
[----:B------:R0:W-:Y:S02]  /*0160*/  UTMACCTL.PF [UR8] ;  /* 0x00000000080079b9 */ /* 0x0001e40008040000 */
[----:B------:R0:W-:Y:S02]  /*0170*/  UTMACCTL.PF [UR6] ;  /* 0x00000000060079b9 */ /* 0x0001e40008040000 */
[----:B0-----:R-:W-:Y:S01]  /*0180*/  NOP ;  /* 0x0000000000007918 */ /* 0x001fe20000000000 */
.L_x_1:
[----:B------:R-:W-:Y:S05]  /*0190*/  BSYNC B0 ;  /* 0x0000000000007941 */ /* 0x000fea0003800000 */
.L_x_0:
[----:B------:R-:W0:Y:S01]  /*01a0*/  SHFL.IDX PT, R2, R0, RZ, 0x1f ;  /* 0x00001fff00027589 */ /* 0x000e2200000e0000 */
[----:B------:R-:W-:Y:S01]  /*01b0*/  UISETP.NE.AND UP0, UPT, UR10, 0x3, UPT ;  /* 0x000000030a00788c */ /* 0x000fe2000bf05270 */
[----:B------:R-:W-:Y:S01]  /*01c0*/  ISETP.NE.AND P1, PT, RZ, UR5, PT ;  /* 0x00000005ff007c0c */ /* 0x000fe2000bf25270 */
[----:B------:R-:W-:Y:S02]  /*01d0*/  UIADD3 UR18, UR5, -0x1, URZ ;  /* 0xffffffff05127890 */ /* 0x000fe4000fffe03f */
[----:B------:R-:W-:Y:S02]  /*01e0*/  UISETP.EQ.OR UP0, UPT, UR10, URZ, !UP0 ;  /* 0x0000003f0a00728c */ /* 0x000fe4000c702670 */
[----:B------:R-:W-:Y:S02]  /*01f0*/  UISETP.GE.U32.AND UP1, UPT, UR18, 0x2, UPT ;  /* 0x000000021200788c */ /* 0x000fe4000bf26070 */
[----:B------:R-:W-:-:S04]  /*0200*/  UISETP.EQ.AND UP0, UPT, UR5, URZ, UP0 ;  /* 0x0000003f0500728c */ /* 0x000fc80008702270 */
[----:B------:R-:W-:-:S04]  /*0210*/  USEL UR4, URZ, 0x1, !UP0 ;  /* 0x000000013f047887 */ /* 0x000fc8000c000000 */
[----:B------:R-:W-:Y:S01]  /*0220*/  USEL UR4, UR4, 0x2, UP1 ;  /* 0x0000000204047887 */ /* 0x000fe20008800000 */
[----:B0-----:R-:W-:-:S05]  /*0230*/  ISETP.NE.AND P0, PT, R2, RZ, PT ;  /* 0x000000ff0200720c */ /* 0x001fca0003f05270 */
[----:B------:R-:W-:-:S05]  /*0240*/  IMAD.U32 R2, RZ, RZ, UR4 ;  /* 0x00000004ff027e24 */ /* 0x000fca000f8e00ff */
[----:B------:R0:W-:Y:S03]  /*0250*/  STL [R1+0xec], R2 ;  /* 0x0000ec0201007387 */ /* 0x0001e60000100800 */
[----:B------:R-:W-:Y:S05]  /*0260*/  @P0 BRA `(.L_x_2) ;  /* 0x0000000000500947 */ /* 0x000fea0003800000 */
[----:B------:R-:W1:Y:S01]  /*0270*/  S2UR UR8, SR_CgaCtaId ;  /* 0x00000000000879c3 */ /* 0x000e620000008800 */
[----:B------:R-:W-:Y:S01]  /*0280*/  UMOV UR4, 0x400 ;  /* 0x0000040000047882 */ /* 0x000fe20000000000 */
[----:B------:R-:W-:Y:S01]  /*0290*/  UMOV UR5, 0x1 ;  /* 0x0000000100057882 */ /* 0x000fe20000000000 */
[----:B------:R-:W-:Y:S01]  /*02a0*/  UMOV UR6, 0x100 ;  /* 0x0000010000067882 */ /* 0x000fe20000000000 */
[----:B------:R-:W-:Y:S01]  /*02b0*/  ELECT P0, URZ, PT ;  /* 0x00000000003f782f */ /* 0x000fe20003800000 */
[----:B------:R-:W-:-:S04]  /*02c0*/  UIADD3 UR6, -UR6, 0x100000, URZ ;  /* 0x0010000006067890 */ /* 0x000fc8000fffe13f */
[----:B------:R-:W-:Y:S02]  /*02d0*/  USHF.L.U32 UR7, UR6, 0xb, URZ ;  /* 0x0000000b06077899 */ /* 0x000fe4000800063f */
[----:B------:R-:W-:Y:S02]  /*02e0*/  USHF.L.U32 UR6, UR6, 0x1, URZ ;  /* 0x0000000106067899 */ /* 0x000fe4000800063f */
[----:B-1----:R-:W-:Y:S02]  /*02f0*/  ULEA UR8, UR8, UR4, 0x18 ;  /* 0x0000000408087291 */ /* 0x002fe4000f8ec03f */
[----:B------:R-:W-:-:S04]  /*0300*/  UIADD3 UR4, -UR5, 0x100000, URZ ;  /* 0x0010000005047890 */ /* 0x000fc8000fffe13f */
[----:B------:R-:W-:Y:S02]  /*0310*/  USHF.L.U32 UR5, UR4, 0xb, URZ ;  /* 0x0000000b04057899 */ /* 0x000fe4000800063f */
[----:B------:R-:W-:Y:S01]  /*0320*/  USHF.L.U32 UR4, UR4, 0x1, URZ ;  /* 0x0000000104047899 */ /* 0x000fe2000800063f */
[----:B------:R-:W1:Y:S11]  /*0330*/  FENCE.VIEW.ASYNC.S ;  /* 0x00000000000073c6 */ /* 0x000e760000000000 */
[----:B-1----:R1:W2:Y:S01]  /*0340*/  SYNCS.EXCH.64 URZ, [UR8], UR4 ;  /* 0x00000004083f75b2 */ /* 0x0022a20008000100 */
[----:B------:R1:W3:Y:S01]  /*0350*/  SYNCS.EXCH.64 URZ, [UR8+0x18], UR6 ;  /* 0x00001806083f75b2 */ /* 0x0002e20008000100 */
[----:B------:R1:W4:Y:S01]  /*0360*/  SYNCS.EXCH.64 URZ, [UR8+0x8], UR4 ;  /* 0x00000804083f75b2 */ /* 0x0003220008000100 */
[----:B------:R1:W0:Y:S01]  /*0370*/  SYNCS.EXCH.64 URZ, [UR8+0x20], UR6 ;  /* 0x00002006083f75b2 */ /* 0x0002220008000100 */
[----:B------:R1:W0:Y:S01]  /*0380*/  SYNCS.EXCH.64 URZ, [UR8+0x10], UR4 ;  /* 0x00001004083f75b2 */ /* 0x0002220008000100 */
[----:B------:R1:W0:Y:S01]  /*0390*/  SYNCS.EXCH.64 URZ, [UR8+0x28], UR6 ;  /* 0x00002806083f75b2 */ /* 0x0002220008000100 */
[----:B------:R-:W-:Y:S01]  /*03a0*/  NOP ;  /* 0x0000000000007918 */ /* 0x000fe20000000000 */
.L_x_2:
[----:B------:R-:W5:Y:S01]  /*03b0*/  SHFL.IDX PT, R0, R0, RZ, 0x1f ;  /* 0x00001fff00007589 */ /* 0x000f6200000e0000 */
[----:B------:R-:W-:Y:S01]  /*03c0*/  ELECT P0, URZ, PT ;  /* 0x00000000003f782f */ /* 0x000fe20003800000 */
[----:B------:R-:W2:Y:S01]  /*03d0*/  S2UR UR17, SR_CTAID.Y ;  /* 0x00000000001179c3 */ /* 0x000ea20000002600 */
[----:B-1----:R-:W-:Y:S01]  /*03e0*/  ULDC UR5, c[0x0][0x65c] ;  /* 0x0001970000057ab9 */ /* 0x002fe20000000800 */
[----:B------:R-:W-:Y:S01]  /*03f0*/  UMOV UR12, 0x20 ;  /* 0x00000020000c7882 */ /* 0x000fe20000000000 */
[----:B------:R-:W-:Y:S01]  /*0400*/  UISETP.NE.AND UP2, UPT, UR5, 0x1, UPT ;  /* 0x000000010500788c */ /* 0x000fe2000bf45270 */
[----:B------:R-:W-:Y:S01]  /*0410*/  NOP ;  /* 0x0000000000007918 */ /* 0x000fe20000000000 */
[----:B------:R-:W-:Y:S02]  /*0420*/  NOP ;  /* 0x0000000000007918 */ /* 0x000fe40000000000 */
[----:B------:R-:W-:Y:S01]  /*0430*/  UP2UR UR7, UPR, URZ, 0x4 ;  /* 0x000000043f077883 */ /* 0x000fe20008000000 */
[----:B------:R-:W1:Y:S01]  /*0440*/  S2UR UR4, SR_CTAID.X ;  /* 0x00000000000479c3 */ /* 0x000e620000002500 */
[----:B------:R-:W-:-:S02]  /*0450*/  PLOP3.LUT P2, PT, PT, PT, UP2, 0x80, 0x0 ;  /* 0x000000000000781c */ /* 0x000fc40003f4f028 */
[----:B------:R-:W-:Y:S02]  /*0460*/  PLOP3.LUT P4, PT, PT, PT, UP2, 0x80, 0x0 ;  /* 0x000000000000781c */ /* 0x000fe40003f8f028 */
[----:B------:R-:W-:Y:S01]  /*0470*/  IMAD.U32 R6, RZ, RZ, UR7 ;  /* 0x00000007ff067e24 */ /* 0x000fe2000f8e00ff */
[----:B------:R-:W-:Y:S01]  /*0480*/  @UP2 ULDC UR14, c[0x0][0x10] ;  /* 0x00000400000e2ab9 */ /* 0x000fe20000000800 */
[----:B------:R-:W-:Y:S01]  /*0490*/  @UP2 UMOV UR9, URZ ;  /* 0x0000003f00092c82 */ /* 0x000fe20008000000 */
[----:B------:R-:W-:Y:S01]  /*04a0*/  @!UP2 ULDC UR11, c[0x0][0xc] ;  /* 0x00000300000baab9 */ /* 0x000fe20000000800 */
[----:B------:R-:W-:Y:S01]  /*04b0*/  PLOP3.LUT P3, PT, PT, PT, UP2, 0x80, 0x0 ;  /* 0x000000000000781c */ /* 0x000fe20003f6f028 */
[----:B------:R0:W-:Y:S01]  /*04c0*/  STL [R1+0x110], R6 ;  /* 0x0001100601007387 */ /* 0x0001e20000100800 */
[----:B-----5:R-:W-:Y:S01]  /*04d0*/  ISETP.NE.OR P0, PT, R0, RZ, !P0 ;  /* 0x000000ff0000720c */ /* 0x020fe20004705670 */
[----:B--2---:R-:W-:Y:S02]  /*04e0*/  @UP2 UMOV UR7, UR17 ;  /* 0x0000001100072c82 */ /* 0x004fe40008000000 */
[----:B------:R-:W-:Y:S01]  /*04f0*/  @UP2 UMOV UR8, UR7 ;  /* 0x0000000700082c82 */ /* 0x000fe20008000000 */
[----:B------:R-:W-:Y:S01]  /*0500*/  @!UP2 UMOV UR7, UR17 ;  /* 0x000000110007ac82 */ /* 0x000fe20008000000 */
[----:B-1----:R-:W-:-:S08]  /*0510*/  @UP2 UIMAD.WIDE.U32 UR14, UR4, UR14, UR8 ;  /* 0x0000000e040e22a5 */ /* 0x002fd0000f8e0008 */
[----:B------:R-:W-:Y:S01]  /*0520*/  VOTEU.ALL UP0, P0 ;  /* 0x00000000003f7886 */ /* 0x000fe20000000000 */
[----:B------:R-:W-:Y:S01]  /*0530*/  VOTEU.ALL UP1, P0 ;  /* 0x00000000003f7886 */ /* 0x000fe20000020000 */
[----:B0-----:R-:W-:-:S03]  /*0540*/  IMAD.U32 R2, RZ, RZ, UR14 ;  /* 0x0000000eff027e24 */ /* 0x001fc6000f8e00ff */
[----:B------:R-:W0:Y:S01]  /*0550*/  @!UP0 S2UR UR6, SR_CgaCtaId ;  /* 0x00000000000689c3 */ /* 0x000e220000008800 */
[----:B------:R-:W-:Y:S01]  /*0560*/  @!UP0 UMOV UR5, 0x400 ;  /* 0x0000040000058882 */ /* 0x000fe20000000000 */
[----:B------:R-:W-:-:S04]  /*0570*/  @!UP0 UIADD3 UR12, -UR12, 0x100000, URZ ;  /* 0x001000000c0c8890 */ /* 0x000fc8000fffe13f */
[----:B------:R-:W-:Y:S02]  /*0580*/  @!UP0 USHF.L.U32 UR13, UR12, 0xb, URZ ;  /* 0x0000000b0c0d8899 */ /* 0x000fe4000800063f */
[----:B------:R-:W-:Y:S01]  /*0590*/  @!UP0 USHF.L.U32 UR12, UR12, 0x1, URZ ;  /* 0x000000010c0c8899 */ /* 0x000fe2000800063f */
[----:B------:R-:W-:Y:S01]  /*05a0*/  IMAD.U32 R3, RZ, RZ, UR15 ;  /* 0x0000000fff037e24 */ /* 0x000fe2000f8e00ff */
[----:B0-----:R-:W-:Y:S01]  /*05b0*/  @!UP0 ULEA UR16, UR6, UR5, 0x18 ;  /* 0x0000000506108291 */ /* 0x001fe2000f8ec03f */
[----:B------:R-:W-:Y:S01]  /*05c0*/  VOTEU.ALL UP0, P0 ;  /* 0x00000000003f7886 */ /* 0x000fe20000000000 */
[----:B------:R-:W-:Y:S01]  /*05d0*/  PLOP3.LUT P0, PT, PT, PT, UP2, 0x80, 0x0 ;  /* 0x000000000000781c */ /* 0x000fe20003f0f028 */
[----:B------:R-:W-:Y:S01]  /*05e0*/  UMOV UR5, URZ ;  /* 0x0000003f00057c82 */ /* 0x000fe20008000000 */
[----:B------:R-:W-:Y:S01]  /*05f0*/  @UP2 UMOV UR6, URZ ;  /* 0x0000003f00062c82 */ /* 0x000fe20008000000 */
[----:B------:R-:W-:Y:S02]  /*0600*/  @!UP2 UIMAD.WIDE.U32 UR8, UR11, UR7, UR4 ;  /* 0x000000070b08a2a5 */ /* 0x000fe4000f8e0004 */
[----:B------:R-:W-:-:S04]  /*0610*/  @UP2 UIADD3 UR6, UR15, UR6, URZ ;  /* 0x000000060f062290 */ /* 0x000fc8000fffe03f */
[----:B------:R-:W-:Y:S01]  /*0620*/  IMAD.U32 R5, RZ, RZ, UR9 ;  /* 0x00000009ff057e24 */ /* 0x000fe2000f8e00ff */
[----:B------:R-:W0:Y:S02]  /*0630*/  FENCE.VIEW.ASYNC.S ;  /* 0x00000000000073c6 */ /* 0x000e240000000000 */
[----:B0-----:R0:W3:Y:S01]  /*0640*/  @!UP0 SYNCS.EXCH.64 URZ, [UR16+0x40], UR12 ;  /* 0x0000400c103f85b2 */ /* 0x0010e20008000100 */
[----:B------:R-:W-:Y:S02]  /*0650*/  @P2 IMAD.U32 R7, RZ, RZ, UR6 ;  /* 0x00000006ff072e24 */ /* 0x000fe4000f8e00ff */
[----:B------:R-:W-:Y:S02]  /*0660*/  @P0 IMAD.MOV.U32 R8, RZ, RZ, R2 ;  /* 0x000000ffff080224 */ /* 0x000fe400078e0002 */
[----:B------:R-:W-:Y:S02]  /*0670*/  IMAD.U32 R2, RZ, RZ, UR8 ;  /* 0x00000008ff027e24 */ /* 0x000fe4000f8e00ff */
[----:B------:R-:W-:-:S02]  /*0680*/  @!P4 IMAD.MOV.U32 R7, RZ, RZ, R5 ;  /* 0x000000ffff07c224 */ /* 0x000fc400078e0005 */
[----:B------:R-:W-:Y:S02]  /*0690*/  @!P3 IMAD.MOV.U32 R8, RZ, RZ, R2 ;  /* 0x000000ffff08b224 */ /* 0x000fe400078e0002 */
[----:B------:R-:W-:Y:S01]  /*06a0*/  IMAD.U32 R3, RZ, RZ, UR9 ;  /* 0x00000009ff037e24 */ /* 0x000fe2000f8e00ff */
[----:B------:R0:W-:Y:S01]  /*06b0*/  STL [R1+0xf8], R7 ;  /* 0x0000f80701007387 */ /* 0x0001e20000100800 */
[----:B------:R-:W-:-:S03]  /*06c0*/  IMAD.U32 R4, RZ, RZ, UR8 ;  /* 0x00000008ff047e24 */ /* 0x000fc6000f8e00ff */
[----:B------:R0:W-:Y:S01]  /*06d0*/  STL [R1+0xfc], R8 ;  /* 0x0000fc0801007387 */ /* 0x0001e20000100800 */
[----:B------:R0:W3:Y:S01]  /*06e0*/  @!UP1 SYNCS.EXCH.64 URZ, [UR16+0x48], UR12 ;  /* 0x0000480c103f95b2 */ /* 0x0000e20008000100 */
[----:B------:R-:W-:Y:S01]  /*06f0*/  NOP ;  /* 0x0000000000007918 */ /* 0x000fe20000000000 */
[----:B---34-:R-:W-:Y:S06]  /*0700*/  BAR.SYNC.DEFER_BLOCKING 0x0 ;  /* 0x0000000000007b1d */ /* 0x018fec0000010000 */
[----:B------:R-:W-:Y:S05]  /*0710*/  @!P1 BRA `(.L_x_3) ;  /* 0x000001d000989947 */ /* 0x000fea0003800000 */
[----:B------:R-:W-:-:S06]  /*0720*/  UISETP.GT.U32.AND UP0, UPT, UR18, 0x1, UPT ;  /* 0x000000011200788c */ /* 0x000fcc000bf04070 */
[----:B------:R-:W-:-:S13]  /*0730*/  PLOP3.LUT P0, PT, PT, PT, UP0, 0x80, 0x0 ;  /* 0x000000000000781c */ /* 0x000fda0003f0f008 */
[----:B0-----:R-:W-:Y:S05]  /*0740*/  @P0 EXIT ;  /* 0x000000000000094d */ /* 0x001fea0003800000 */
[----:B------:R-:W-:Y:S01]  /*0750*/  UMOV UR6, 0xffffffff ;  /* 0xffffffff00067882 */ /* 0x000fe20000000000 */
[----:B------:R-:W-:Y:S01]  /*0760*/  ULDC.64 UR8, c[0x0][0x650] ;  /* 0x0001940000087ab9 */ /* 0x000fe20000000a00 */
[----:B------:R-:W-:Y:S01]  /*0770*/  IMAD.U32 R2, RZ, RZ, UR6 ;  /* 0x00000006ff027e24 */ /* 0x000fe2000f8e00ff */
[----:B------:R-:W-:Y:S01]  /*0780*/  ISETP.GE.U32.AND P0, PT, R8, UR8, PT ;  /* 0x0000000808007c0c */ /* 0x000fe2000bf06070 */
[----:B------:R-:W-:Y:S01]  /*0790*/  UMOV UR8, 0xffffffff ;  /* 0xffffffff00087882 */ /* 0x000fe20000000000 */
[----:B------:R-:W-:Y:S01]  /*07a0*/  IMAD.U32 R23, RZ, RZ, UR6 ;  /* 0x00000006ff177e24 */ /* 0x000fe2000f8e00ff */
[----:B------:R-:W-:Y:S01]  /*07b0*/  PRMT R0, RZ, 0x7610, R0 ;  /* 0x00007610ff007816 */ /* 0x000fe20000000000 */
[----:B------:R0:W-:Y:S01]  /*07c0*/  STL [R1+0x100], R2 ;  /* 0x0001000201007387 */ /* 0x0001e20000100800 */
[----:B------:R-:W-:Y:S01]  /*07d0*/  ISETP.GE.U32.AND.EX P0, PT, R7, UR9, PT, P0 ;  /* 0x0000000907007c0c */ /* 0x000fe2000bf06100 */
[----:B------:R-:W-:-:S12]  /*07e0*/  IMAD.U32 R22, RZ, RZ, UR8 ;  /* 0x00000008ff167e24 */ /* 0x000fd8000f8e00ff */
[----:B0-----:R-:W-:Y:S05]  /*07f0*/  @P0 BRA `(.L_x_4) ;  /* 0x0000000400940947 */ /* 0x001fea0003800000 */
[----:B------:R-:W-:Y:S01]  /*0800*/  I2FP.F32.U32 R0, UR4 ;  /* 0x0000000400007c45 */ /* 0x000fe20008201000 */
[----:B------:R-:W-:Y:S01]  /*0810*/  ULDC.64 UR16, c[0x0][0x628] ;  /* 0x00018a0000107ab9 */ /* 0x000fe20000000a00 */
[----:B------:R-:W-:Y:S01]  /*0820*/  ULDC UR6, c[0x0][0x150] ;  /* 0x0000540000067ab9 */ /* 0x000fe20000000800 */
[----:B------:R-:W-:Y:S01]  /*0830*/  ISETP.NE.U32.AND P0, PT, RZ, UR16, PT ;  /* 0x00000010ff007c0c */ /* 0x000fe2000bf05070 */
[----:B------:R-:W-:Y:S01]  /*0840*/  ULDC UR15, c[0x0][0x630] ;  /* 0x00018c00000f7ab9 */ /* 0x000fe20000000800 */
[----:B------:R-:W-:Y:S01]  /*0850*/  FMUL R0, R0, UR6 ;  /* 0x0000000600007c20 */ /* 0x000fe20008400000 */
[----:B------:R-:W-:Y:S01]  /*0860*/  R2UR UR18, R8 ;  /* 0x00000000081272ca */ /* 0x000fe200000e0000 */
[----:B------:R-:W-:Y:S01]  /*0870*/  ULDC UR20, c[0x0][0x154] ;  /* 0x0000550000147ab9 */ /* 0x000fe20000000800 */
[----:B------:R-:W-:Y:S01]  /*0880*/  ISETP.NE.AND.EX P0, PT, RZ, UR17, PT, P0 ;  /* 0x00000011ff007c0c */ /* 0x000fe2000bf05300 */
[----:B------:R0:W1:Y:S01]  /*0890*/  F2I.U32.TRUNC.NTZ R2, R0 ;  /* 0x0000000000027305 */ /* 0x000062000020f000 */
[----:B------:R-:W-:-:S02]  /*08a0*/  R2UR UR19, R7 ;  /* 0x00000000071372ca */ /* 0x000fc400000e0000 */
[----:B------:R-:W-:Y:S02]  /*08b0*/  R2UR UR8, R8 ;  /* 0x00000000080872ca */ /* 0x000fe400000e0000 */
[----:B------:R-:W-:-:S07]  /*08c0*/  R2UR UR9, R7 ;  /* 0x00000000070972ca */ /* 0x000fce00000e0000 */
[----:B0-----:R-:W-:Y:S08]  /*08d0*/  @!P0 BRA `(.L_x_5) ;  /* 0x0000000000308947 */ /* 0x001ff00003800000 */
[----:B------:R-:W-:Y:S01]  /*08e0*/  R2UR UR8, R8 ;  /* 0x00000000080872ca */ /* 0x000fe200000e0000 */
[----:B------:R-:W-:Y:S01]  /*08f0*/  ULDC UR6, c[0x0][0x634] ;  /* 0x00018d0000067ab9 */ /* 0x000fe20000000800 */
[----:B------:R-:W-:-:S11]  /*0900*/  R2UR UR14, R7 ;  /* 0x00000000070e72ca */ /* 0x000fd600000e0000 */
[----:B------:R-:W-:-:S04]  /*0910*/  UIADD3 UR6, UP0, UR8, UR6, URZ ;  /* 0x0000000608067290 */ /* 0x000fc8000ff1e03f */
[----:B------:R-:W-:-:S04]  /*0920*/  UIADD3.X UR14, URZ, UR14, URZ, UP0, !UPT ;  /* 0x0000000e3f0e7290 */ /* 0x000fc800087fe43f */
[----:B------:R-:W-:-:S04]  /*0930*/  UIMAD.WIDE.U32 UR8, UR14, UR16, URZ ;  /* 0x000000100e0872a5 */ /* 0x000fc8000f8e003f */
[----:B------:R-:W-:Y:S02]  /*0940*/  UIMAD.WIDE.U32 UR10, UP0, UR6, UR17, UR8 ;  /* 0x00000011060a72a5 */ /* 0x000fe4000f800008 */
[----:B------:R-:W-:Y:S02]  /*0950*/  UIMAD.WIDE.U32 UR8, UR6, UR16, URZ ;  /* 0x00000010060872a5 */ /* 0x000fe4000f8e003f */
[----:B------:R-:W-:Y:S02]  /*0960*/  UIADD3.X UR13, URZ, URZ, URZ, UP0, !UPT ;  /* 0x0000003f3f0d7290 */ /* 0x000fe400087fe43f */
[----:B------:R-:W-:Y:S01]  /*0970*/  UIADD3 URZ, UP0, UR9, UR10, URZ ;  /* 0x0000000a093f7290 */ /* 0x000fe2000ff1e03f */
[----:B------:R-:W-:-:S03]  /*0980*/  UMOV UR12, UR11 ;  /* 0x0000000b000c7c82 */ /* 0x000fc60008000000 */
[----:B------:R-:W-:-:S12]  /*0990*/  UIMAD.WIDE.U32.X UR8, UR14, UR17, UR12, UP0 ;  /* 0x000000110e0872a5 */ /* 0x000fd800080e040c */
.L_x_5:
[----:B------:R-:W-:Y:S01]  /*09a0*/  USHF.R.U64 UR5, UR8, UR15, UR9 ;  /* 0x0000000f08057299 */ /* 0x000fe20008001209 */
[----:B------:R-:W-:Y:S01]  /*09b0*/  I2FP.F32.U32 R0, UR7 ;  /* 0x0000000700007c45 */ /* 0x000fe20008201000 */
[----:B------:R-:W-:Y:S01]  /*09c0*/  USHF.R.U32.HI UR6, URZ, UR15, UR9 ;  /* 0x0000000f3f067299 */ /* 0x000fe20008011609 */
[----:B-1----:R-:W-:Y:S01]  /*09d0*/  R2UR UR12, R2 ;  /* 0x00000000020c72ca */ /* 0x002fe200000e0000 */
[----:B------:R-:W-:Y:S02]  /*09e0*/  UIADD3 UR15, UP0, URZ, -UR5, URZ ;  /* 0x800000053f0f7290 */ /* 0x000fe4000ff1e03f */
[----:B------:R-:W-:Y:S01]  /*09f0*/  FMUL R0, R0, UR20 ;  /* 0x0000001400007c20 */ /* 0x000fe20008400000 */
[----:B------:R-:W-:Y:S01]  /*0a00*/  ULDC.64 UR8, c[0x0][0x620] ;  /* 0x0001880000087ab9 */ /* 0x000fe20000000a00 */
[----:B------:R-:W-:Y:S01]  /*0a10*/  UIADD3.X UR6, URZ, ~UR6, URZ, UP0, !UPT ;  /* 0x800000063f067290 */ /* 0x000fe200087fe43f */
[----:B------:R-:W-:Y:S01]  /*0a20*/  UMOV UR10, UR18 ;  /* 0x00000012000a7c82 */ /* 0x000fe20008000000 */
[----:B------:R-:W-:-:S02]  /*0a30*/  UMOV UR11, UR19 ;  /* 0x00000013000b7c82 */ /* 0x000fc40008000000 */
[----:B------:R-:W-:Y:S01]  /*0a40*/  UIMAD UR6, UR6, UR8, URZ ;  /* 0x00000008060672a4 */ /* 0x000fe2000f8e023f */
[----:B------:R-:W0:Y:S01]  /*0a50*/  F2I.U32.TRUNC.NTZ R0, R0 ;  /* 0x0000000000007305 */ /* 0x000e22000020f000 */
[----:B------:R-:W-:Y:S02]  /*0a60*/  UIMAD.WIDE.U32 UR10, UR15, UR8, UR10 ;  /* 0x000000080f0a72a5 */ /* 0x000fe4000f8e000a */
[----:B------:R-:W-:Y:S01]  /*0a70*/  UIMAD UR15, UR15, UR9, UR6 ;  /* 0x000000090f0f72a4 */ /* 0x000fe2000f8e0206 */
[----:B------:R-:W-:Y:S01]  /*0a80*/  ULDC UR22, c[0x0][0x658] ;  /* 0x0001960000167ab9 */ /* 0x000fe20000000800 */
[----:B------:R-:W-:Y:S02]  /*0a90*/  UMOV UR20, 0xffffffff ;  /* 0xffffffff00147882 */ /* 0x000fe40000000000 */
[----:B------:R-:W-:Y:S01]  /*0aa0*/  UIADD3 UR15, UR11, UR15, URZ ;  /* 0x0000000f0b0f7290 */ /* 0x000fe2000fffe03f */
[----:B------:R-:W-:Y:S01]  /*0ab0*/  ULDC UR16, c[0x0][0x618] ;  /* 0x0001860000107ab9 */ /* 0x000fe20000000800 */
[----:B------:R-:W-:Y:S01]  /*0ac0*/  ULDC.64 UR8, c[0x0][0x640] ;  /* 0x0001900000087ab9 */ /* 0x000fe20000000a00 */
[----:B------:R-:W-:Y:S01]  /*0ad0*/  USHF.L.U32 UR11, UR20, UR22, URZ ;  /* 0x00000016140b7299 */ /* 0x000fe2000800063f */
[----:B------:R-:W-:Y:S01]  /*0ae0*/  ISETP.NE.U32.AND P0, PT, RZ, UR8, PT ;  /* 0x00000008ff007c0c */ /* 0x000fe2000bf05070 */
[----:B------:R-:W-:-:S02]  /*0af0*/  USHF.R.U64 UR20, UR10, UR16, UR15 ;  /* 0x000000100a147299 */ /* 0x000fc4000800120f */
[----:B------:R-:W-:Y:S01]  /*0b00*/  USHF.R.U32.HI UR10, URZ, UR16, UR15 ;  /* 0x000000103f0a7299 */ /* 0x000fe2000801160f */
[----:B0-----:R-:W-:Y:S01]  /*0b10*/  R2UR UR14, R0 ;  /* 0x00000000000e72ca */ /* 0x001fe200000e0000 */
[----:B------:R-:W-:Y:S01]  /*0b20*/  ULDC UR18, c[0x0][0x608] ;  /* 0x0001820000127ab9 */ /* 0x000fe20000000800 */
[----:B------:R-:W-:Y:S01]  /*0b30*/  ISETP.NE.AND.EX P0, PT, RZ, UR9, PT, P0 ;  /* 0x00000009ff007c0c */ /* 0x000fe2000bf05300 */
[----:B------:R-:W-:Y:S02]  /*0b40*/  USHF.R.U64 UR24, UR20, UR18, UR10 ;  /* 0x0000001214187299 */ /* 0x000fe4000800120a */
[----:B------:R-:W-:Y:S01]  /*0b50*/  USHF.R.U32.HI UR10, URZ, UR18, UR10 ;  /* 0x000000123f0a7299 */ /* 0x000fe2000801160a */
[----:B------:R-:W-:Y:S01]  /*0b60*/  UMOV UR17, 0x1 ;  /* 0x0000000100117882 */ /* 0x000fe20000000000 */
[----:B------:R-:W-:Y:S02]  /*0b70*/  UIADD3 UR12, -UR12, URZ, URZ ;  /* 0x0000003f0c0c7290 */ /* 0x000fe4000fffe13f */
[----:B------:R-:W-:-:S02]  /*0b80*/  USHF.R.U64 UR25, UR24, UR22, UR10 ;  /* 0x0000001618197299 */ /* 0x000fc4000800120a */
[----:B------:R-:W-:Y:S01]  /*0b90*/  USHF.L.U32 UR16, UR17, UR22, URZ ;  /* 0x0000001611107299 */ /* 0x000fe2000800063f */
[----:B------:R-:W-:Y:S01]  /*0ba0*/  ULDC UR13, c[0x0][0x144] ;  /* 0x00005100000d7ab9 */ /* 0x000fe20000000800 */
[----:B------:R-:W-:Y:S01]  /*0bb0*/  ULDC UR6, c[0x0][0x600] ;  /* 0x0001800000067ab9 */ /* 0x000fe20000000800 */
[----:B------:R-:W-:Y:S02]  /*0bc0*/  ULOP3.LUT UR17, URZ, UR11, URZ, 0x33, !UPT ;  /* 0x0000000b3f117292 */ /* 0x000fe4000f8e333f */
[----:B------:R-:W-:Y:S02]  /*0bd0*/  USHF.R.U32.HI UR11, URZ, UR22, UR10 ;  /* 0x000000163f0b7299 */ /* 0x000fe4000801160a */
[----:B------:R-:W-:Y:S02]  /*0be0*/  UIADD3 UR19, UR6, -0x1, URZ ;  /* 0xffffffff06137890 */ /* 0x000fe4000fffe03f */
[----:B------:R-:W-:Y:S02]  /*0bf0*/  UIADD3 UR21, -UR14, URZ, URZ ;  /* 0x0000003f0e157290 */ /* 0x000fe4000fffe13f */
[----:B------:R-:W-:Y:S01]  /*0c00*/  UIMAD UR4, UR13, UR12, UR4 ;  /* 0x0000000c0d0472a4 */ /* 0x000fe2000f8e0204 */
[----:B------:R-:W-:Y:S01]  /*0c10*/  ULDC UR26, c[0x0][0x148] ;  /* 0x00005200001a7ab9 */ /* 0x000fe20000000800 */
[----:B------:R-:W-:Y:S01]  /*0c20*/  ULDC UR22, c[0x0][0x648] ;  /* 0x0001920000167ab9 */ /* 0x000fe20000000800 */
[----:B------:R-:W-:Y:S01]  /*0c30*/  ULDC UR23, c[0x0][0x638] ;  /* 0x00018e0000177ab9 */ /* 0x000fe20000000800 */
[----:B------:R-:W-:Y:S01]  /*0c40*/  UMOV UR10, UR25 ;  /* 0x00000019000a7c82 */ /* 0x000fe20008000000 */
[----:B------:R-:W-:Y:S07]  /*0c50*/  @!P0 BRA `(.L_x_6) ;  /* 0x0000000000308947 */ /* 0x000fee0003800000 */
[----:B------:R-:W-:Y:S02]  /*0c60*/  ULDC UR14, c[0x0][0x64c] ;  /* 0x00019300000e7ab9 */ /* 0x000fe40000000800 */
        /* <DEDUP_REMOVED lines=8> */
[----:B------:R-:W-:-:S07]  /*0cf0*/  UIMAD.WIDE.U32.X UR8, UR18, UR9, UR14, UP0 ;  /* 0x00000009120872a5 */ /* 0x000fce00080e040e */
[----:B------:R-:W-:Y:S01]  /*0d00*/  UMOV UR10, UR8 ;  /* 0x00000008000a7c82 */ /* 0x000fe20008000000 */
[----:B------:R-:W-:-:S05]  /*0d10*/  UMOV UR11, UR9 ;  /* 0x00000009000b7c82 */ /* 0x000fca0008000000 */
.L_x_6:
[----:B------:R-:W-:Y:S01]  /*0d20*/  R2UR UR8, R6 ;  /* 0x00000000060872ca */ /* 0x000fe200000e0000 */
[----:B------:R-:W-:Y:S01]  /*0d30*/  IMAD.U32 R2, RZ, RZ, UR5 ;  /* 0x00000005ff027e24 */ /* 0x000fe2000f8e00ff */
[----:B------:R-:W-:Y:S01]  /*0d40*/  ULOP3.LUT UR17, UR24, UR17, URZ, 0xc0, !UPT ;  /* 0x0000001118117292 */ /* 0x000fe2000f8ec03f */
[----:B------:R-:W-:Y:S01]  /*0d50*/  IMAD.MOV.U32 R0, RZ, RZ, 0x1 ;  /* 0x00000001ff007424 */ /* 0x000fe200078e00ff */
[----:B------:R-:W-:Y:S02]  /*0d60*/  ULOP3.LUT UR19, UR20, UR19, URZ, 0xc0, !UPT ;  /* 0x0000001314137292 */ /* 0x000fe4000f8ec03f */
[----:B------:R0:W-:Y:S07]  /*0d70*/  STL [R1+0x100], R2 ;  /* 0x0001000201007387 */ /* 0x0001ee0000100800 */
[----:B------:R-:W-:-:S02]  /*0d80*/  UISETP.NE.AND UP0, UPT, UR8, URZ, UPT ;  /* 0x0000003f0800728c */ /* 0x000fc4000bf05270 */
[----:B------:R-:W-:-:S04]  /*0d90*/  USHF.R.U64 UR8, UR10, UR22, UR11 ;  /* 0x000000160a087299 */ /* 0x000fc8000800120b */
[----:B------:R-:W-:-:S05]  /*0da0*/  UIMAD UR16, UR16, UR8, UR17 ;  /* 0x00000008101072a4 */ /* 0x000fca000f8e0211 */
[----:B------:R-:W-:Y:S02]  /*0db0*/  @UP0 UIMAD UR4, UR26, UR21, UR7 ;  /* 0x000000151a0402a4 */ /* 0x000fe4000f8e0207 */
[----:B------:R-:W-:-:S03]  /*0dc0*/  UIADD3 UR7, -UR8, URZ, URZ ;  /* 0x0000003f08077290 */ /* 0x000fc6000fffe13f */
[----:B------:R-:W-:Y:S01]  /*0dd0*/  ULDC UR8, c[0x0][0x610] ;  /* 0x0001840000087ab9 */ /* 0x000fe20000000800 */
[----:B------:R-:W-:Y:S02]  /*0de0*/  UIMAD UR7, UR7, UR23, UR25 ;  /* 0x00000017070772a4 */ /* 0x000fe4000f8e0219 */
[----:B------:R-:W-:Y:S02]  /*0df0*/  UIMAD UR4, UR16, UR8, UR4 ;  /* 0x00000008100472a4 */ /* 0x000fe4000f8e0204 */
[----:B------:R-:W-:-:S04]  /*0e00*/  UIMAD UR7, UR7, UR6, UR19 ;  /* 0x00000006070772a4 */ /* 0x000fc8000f8e0213 */
[----:B------:R-:W-:Y:S02]  /*0e10*/  USEL UR6, UR7, UR4, !UP0 ;  /* 0x0000000407067287 */ /* 0x000fe4000c000000 */
[----:B------:R-:W-:-:S04]  /*0e20*/  USEL UR4, UR4, UR7, !UP0 ;  /* 0x0000000704047287 */ /* 0x000fc8000c000000 */
[----:B------:R-:W-:Y:S02]  /*0e30*/  IMAD.U32 R22, RZ, RZ, UR6 ;  /* 0x00000006ff167e24 */ /* 0x000fe4000f8e00ff */
[----:B0-----:R-:W-:-:S07]  /*0e40*/  IMAD.U32 R23, RZ, RZ, UR4 ;  /* 0x00000004ff177e24 */ /* 0x001fce000f8e00ff */
.L_x_4:
[----:B------:R-:W-:-:S08]  /*0e50*/  NOP ;  /* 0x0000000000007918 */ /* 0x000fd00000000000 */
[----:B------:R-:W0:Y:S02]  /*0e60*/  USETMAXREG.TRY_ALLOC.CTAPOOL UP0, 0xf0 ;  /* 0x000000f0000079c8 */ /* 0x000e240008000600 */
[----:B0-----:R-:W-:-:S13]  /*0e70*/  PLOP3.LUT P0, PT, PT, PT, UP0, 0x80, 0x0 ;  /* 0x000000000000781c */ /* 0x001fda0003f0f008 */
[----:B------:R-:W-:Y:S05]  /*0e80*/  @!P0 BRA `(.L_x_4) ;  /* 0xfffffffc00f08947 */ /* 0x000fea000383ffff */
[----:B------:R-:W-:Y:S01]  /*0e90*/  ULDC.64 UR4, c[0x0][0x598] ;  /* 0x0001660000047ab9 */ /* 0x000fe20000000a00 */
[----:B------:R-:W-:Y:S01]  /*0ea0*/  ULDC.64 UR36, c[0x0][0x208] ;  /* 0x0000820000247ab9 */ /* 0x000fe20000000a00 */
[----:B------:R-:W-:-:S04]  /*0eb0*/  ISETP.NE.U32.AND P0, PT, RZ, UR4, PT ;  /* 0x00000004ff007c0c */ /* 0x000fc8000bf05070 */
[----:B------:R-:W-:-:S13]  /*0ec0*/  ISETP.NE.AND.EX P0, PT, RZ, UR5, PT, P0 ;  /* 0x00000005ff007c0c */ /* 0x000fda000bf05300 */
[----:B------:R-:W-:Y:S05]  /*0ed0*/  @!P0 BRA `(.L_x_7) ;  /* 0x00000000001c8947 */ /* 0x000fea0003800000 */
[----:B------:R-:W0:Y:S02]  /*0ee0*/  LDC.64 R2, c[0x0][0x598] ;  /* 0x00016600ff027b82 */ /* 0x000e240000000a00 */
[----:B0-----:R-:W2:Y:S02]  /*0ef0*/  LDG.E.64 R2, desc[UR36][R2.64] ;  /* 0x0000002402027981 */ /* 0x001ea4000c1e1b00 */
[----:B--2---:R-:W-:-:S04]  /*0f00*/  ISETP.NE.U32.AND P0, PT, R2, RZ, PT ;  /* 0x000000ff0200720c */ /* 0x004fc80003f05070 */
[----:B------:R-:W-:-:S13]  /*0f10*/  ISETP.NE.AND.EX P0, PT, R3, RZ, PT, P0 ;  /* 0x000000ff0300720c */ /* 0x000fda0003f05300 */
[----:B------:R-:W-:Y:S05]  /*0f20*/  @!P0 BRA `(.L_x_7) ;  /* 0x0000000000088947 */ /* 0x000fea0003800000 */
[----:B------:R0:W5:Y:S01]  /*0f30*/  LD.E R17, desc[UR36][R2.64] ;  /* 0x0000002402117980 */ /* 0x000162000c101900 */
[----:B------:R-:W-:Y:S05]  /*0f40*/  BRA `(.L_x_8) ;  /* 0x0000000000247947 */ /* 0x000fea0003800000 */
.L_x_7:
[----:B------:R-:W-:Y:S02]  /*0f50*/  ULDC.64 UR4, c[0x0][0x588] ;  /* 0x0001620000047ab9 */ /* 0x000fe40000000a00 */
[----:B------:R-:W-:-:S04]  /*0f60*/  ISETP.NE.U32.AND P0, PT, RZ, UR4, PT ;  /* 0x00000004ff007c0c */ /* 0x000fc8000bf05070 */
[----:B------:R-:W-:-:S13]  /*0f70*/  ISETP.NE.AND.EX P0, PT, RZ, UR5, PT, P0 ;  /* 0x00000005ff007c0c */ /* 0x000fda000bf05300 */
[----:B------:R-:W-:Y:S05]  /*0f80*/  @!P0 BRA `(.L_x_9) ;  /* 0x00000000000c8947 */ /* 0x000fea0003800000 */
[----:B------:R-:W0:Y:S02]  /*0f90*/  LDC.64 R2, c[0x0][0x588] ;  /* 0x00016200ff027b82 */ /* 0x000e240000000a00 */
[----:B0-----:R1:W5:Y:S01]  /*0fa0*/  LDG.E R17, desc[UR36][R2.64] ;  /* 0x0000002402117981 */ /* 0x001362000c1e1900 */
[----:B------:R-:W-:Y:S05]  /*0fb0*/  BRA `(.L_x_8) ;  /* 0x0000000000087947 */ /* 0x000fea0003800000 */
.L_x_9:
[----:B------:R-:W-:Y:S02]  /*0fc0*/  ULDC UR4, c[0x0][0x580] ;  /* 0x0001600000047ab9 */ /* 0x000fe40000000800 */
[----:B------:R-:W-:-:S07]  /*0fd0*/  IMAD.U32 R17, RZ, RZ, UR4 ;  /* 0x00000004ff117e24 */ /* 0x000fce000f8e00ff */
.L_x_8:
[----:B------:R-:W-:Y:S02]  /*0fe0*/  ULDC.64 UR4, c[0x0][0x5a0] ;  /* 0x0001680000047ab9 */ /* 0x000fe40000000a00 */
[----:B------:R-:W-:-:S04]  /*0ff0*/  ISETP.NE.U32.AND P0, PT, RZ, UR4, PT ;  /* 0x00000004ff007c0c */ /* 0x000fc8000bf05070 */
[----:B------:R-:W-:-:S13]  /*1000*/  ISETP.NE.AND.EX P0, PT, RZ, UR5, PT, P0 ;  /* 0x00000005ff007c0c */ /* 0x000fda000bf05300 */
[----:B------:R-:W-:Y:S05]  /*1010*/  @!P0 BRA `(.L_x_10) ;  /* 0x00000000001c8947 */ /* 0x000fea0003800000 */
[----:B01----:R-:W0:Y:S02]  /*1020*/  LDC.64 R2, c[0x0][0x5a0] ;  /* 0x00016800ff027b82 */ /* 0x003e240000000a00 */
[----:B0-----:R-:W2:Y:S02]  /*1030*/  LDG.E.64 R2, desc[UR36][R2.64] ;  /* 0x0000002402027981 */ /* 0x001ea4000c1e1b00 */
[----:B--2---:R-:W-:-:S04]  /*1040*/  ISETP.NE.U32.AND P0, PT, R2, RZ, PT ;  /* 0x000000ff0200720c */ /* 0x004fc80003f05070 */
[----:B------:R-:W-:-:S13]  /*1050*/  ISETP.NE.AND.EX P0, PT, R3, RZ, PT, P0 ;  /* 0x000000ff0300720c */ /* 0x000fda0003f05300 */
[----:B------:R-:W-:Y:S05]  /*1060*/  @!P0 BRA `(.L_x_10) ;  /* 0x0000000000088947 */ /* 0x000fea0003800000 */
[----:B------:R0:W5:Y:S01]  /*1070*/  LD.E R18, desc[UR36][R2.64] ;  /* 0x0000002402127980 */ /* 0x000162000c101900 */
[----:B------:R-:W-:Y:S05]  /*1080*/  BRA `(.L_x_11) ;  /* 0x0000000000247947 */ /* 0x000fea0003800000 */
.L_x_10:
[----:B------:R-:W-:Y:S02]  /*1090*/  ULDC.64 UR4, c[0x0][0x590] ;  /* 0x0001640000047ab9 */ /* 0x000fe40000000a00 */
[----:B------:R-:W-:-:S04]  /*10a0*/  ISETP.NE.U32.AND P0, PT, RZ, UR4, PT ;  /* 0x00000004ff007c0c */ /* 0x000fc8000bf05070 */
[----:B------:R-:W-:-:S13]  /*10b0*/  ISETP.NE.AND.EX P0, PT, RZ, UR5, PT, P0 ;  /* 0x00000005ff007c0c */ /* 0x000fda000bf05300 */
[----:B------:R-:W-:Y:S05]  /*10c0*/  @!P0 BRA `(.L_x_12) ;  /* 0x00000000000c8947 */ /* 0x000fea0003800000 */
[----:B------:R-:W2:Y:S02]  /*10d0*/  LDC.64 R18, c[0x0][0x590] ;  /* 0x00016400ff127b82 */ /* 0x000ea40000000a00 */
[----:B--2---:R2:W5:Y:S01]  /*10e0*/  LDG.E R18, desc[UR36][R18.64] ;  /* 0x0000002412127981 */ /* 0x004562000c1e1900 */
[----:B------:R-:W-:Y:S05]  /*10f0*/  BRA `(.L_x_11) ;  /* 0x0000000000087947 */ /* 0x000fea0003800000 */
.L_x_12:
[----:B------:R-:W-:Y:S02]  /*1100*/  ULDC UR4, c[0x0][0x584] ;  /* 0x0001610000047ab9 */ /* 0x000fe40000000800 */
[----:B------:R-:W-:-:S07]  /*1110*/  IMAD.U32 R18, RZ, RZ, UR4 ;  /* 0x00000004ff127e24 */ /* 0x000fce000f8e00ff */
.L_x_11:
[----:B------:R-:W-:-:S13]  /*1120*/  LOP3.LUT P0, RZ, R0, 0xff, RZ, 0xc0, !PT ;  /* 0x000000ff00ff7812 */ /* 0x000fda000780c0ff */
[----:B------:R-:W-:Y:S05]  /*1130*/  @!P0 EXIT ;  /* 0x000000000000894d */ /* 0x000fea0003800000 */
[----:B------:R-:W-:Y:S01]  /*1140*/  ULDC UR4, c[0x0][0x28c] ;  /* 0x0000a30000047ab9 */ /* 0x000fe20000000800 */
[----:B------:R-:W-:Y:S01]  /*1150*/  ULDC.64 UR6, c[0x0][0x5c8] ;  /* 0x0001720000067ab9 */ /* 0x000fe20000000a00 */
[----:B------:R-:W-:Y:S02]  /*1160*/  UIADD3 UR4, UR4, 0x7f, URZ ;  /* 0x0000007f04047890 */ /* 0x000fe4000fffe03f */
[----:B------:R-:W-:Y:S02]  /*1170*/  USHF.L.U64.HI UR60, UR6, 0x7, UR7 ;  /* 0x00000007063c7899 */ /* 0x000fe40008010207 */
[----:B------:R-:W-:Y:S02]  /*1180*/  USHF.R.S32.HI UR5, URZ, 0x1f, UR4 ;  /* 0x0000001f3f057899 */ /* 0x000fe40008011404 */
[----:B------:R-:W-:Y:S02]  /*1190*/  USHF.L.U64.HI UR38, UR6, 0x3, UR7 ;  /* 0x0000000306267899 */ /* 0x000fe40008010207 */
[----:B------:R-:W-:-:S02]  /*11a0*/  ULEA.HI UR5, UR5, UR4, URZ, 0x7 ;  /* 0x0000000405057291 */ /* 0x000fc4000f8f383f */
[----:B------:R-:W-:Y:S02]  /*11b0*/  USHF.L.U32 UR61, UR6, 0x7, URZ ;  /* 0x00000007063d7899 */ /* 0x000fe4000800063f */
[----:B------:R-:W-:Y:S02]  /*11c0*/  USHF.L.U32 UR39, UR6, 0x3, URZ ;  /* 0x0000000306277899 */ /* 0x000fe4000800063f */
[----:B------:R-:W-:Y:S02]  /*11d0*/  USHF.L.U64.HI UR7, UR6, 0x8, UR7 ;  /* 0x0000000806077899 */ /* 0x000fe40008010207 */
[----:B------:R-:W-:Y:S02]  /*11e0*/  USHF.L.U32 UR4, UR6, 0x8, URZ ;  /* 0x0000000806047899 */ /* 0x000fe4000800063f */
[----:B------:R-:W-:Y:S02]  /*11f0*/  USHF.R.S32.HI UR6, URZ, 0x7, UR5 ;  /* 0x000000073f067899 */ /* 0x000fe40008011405 */
[----:B------:R-:W-:Y:S01]  /*1200*/  IMAD.U32 R234, RZ, RZ, UR7 ;  /* 0x00000007ffea7e24 */ /* 0x000fe2000f8e00ff */
[----:B------:R-:W-:Y:S01]  /*1210*/  UMOV UR5, URZ ;  /* 0x0000003f00057c82 */ /* 0x000fe20008000000 */
[----:B------:R-:W-:Y:S01]  /*1220*/  IMAD.U32 R235, RZ, RZ, UR4 ;  /* 0x00000004ffeb7e24 */ /* 0x000fe2000f8e00ff */
[----:B------:R-:W-:Y:S01]  /*1230*/  UMOV UR4, URZ ;  /* 0x0000003f00047c82 */ /* 0x000fe20008000000 */
[----:B01----:R-:W-:-:S02]  /*1240*/  IMAD.U32 R3, RZ, RZ, UR6 ;  /* 0x00000006ff037e24 */ /* 0x003fc4000f8e00ff */
[----:B------:R-:W-:Y:S02]  /*1250*/  IMAD.U32 R0, RZ, RZ, UR5 ;  /* 0x00000005ff007e24 */ /* 0x000fe4000f8e00ff */
[----:B------:R-:W-:Y:S01]  /*1260*/  IMAD.U32 R2, RZ, RZ, UR4 ;  /* 0x00000004ff027e24 */ /* 0x000fe2000f8e00ff */
[----:B------:R0:W-:Y:S04]  /*1270*/  STL [R1+0x10c], R3 ;  /* 0x00010c0301007387 */ /* 0x0001e80000100800 */
[----:B------:R0:W-:Y:S04]  /*1280*/  STL [R1+0x108], R0 ;  /* 0x0001080001007387 */ /* 0x0001e80000100800 */
[----:B------:R0:W-:Y:S02]  /*1290*/  STL [R1+0x104], R2 ;  /* 0x0001040201007387 */ /* 0x0001e40000100800 */
.L_x_562:
[----:B0-----:R-:W0:Y:S01]  /*12a0*/  S2R R0, SR_TID.X ;  /* 0x0000000000007919 */ /* 0x001e220000002100 */
[----:B-1----:R-:W1:Y:S01]  /*12b0*/  S2UR UR7, SR_CgaCtaId ;  /* 0x00000000000779c3 */ /* 0x002e620000008800 */
[----:B------:R-:W-:Y:S02]  /*12c0*/  UMOV UR6, 0x400 ;  /* 0x0000040000067882 */ /* 0x000fe40000000000 */
[----:B-1----:R-:W-:Y:S01]  /*12d0*/  ULEA UR6, UR7, UR6, 0x18 ;  /* 0x0000000607067291 */ /* 0x002fe2000f8ec03f */
[----:B0-----:R-:W-:-:S04]  /*12e0*/  LOP3.LUT R0, R0, 0x80, RZ, 0xc0, !PT ;  /* 0x0000008000007812 */ /* 0x001fc800078ec0ff */
[----:B------:R-:W-:-:S06]  /*12f0*/  SHF.R.U32.HI R0, RZ, 0x7, R0 ;  /* 0x00000007ff007819 */ /* 0x000fcc0000011600 */
[----:B------:R-:W0:Y:S02]  /*1300*/  SHFL.IDX PT, R0, R0, RZ, 0x1f ;  /* 0x00001fff00007589 */ /* 0x000e2400000e0000 */
[----:B0-----:R-:W-:-:S13]  /*1310*/  R2UR UR4, R0 ;  /* 0x00000000000472ca */ /* 0x001fda00000e0000 */
[----:B------:R-:W-:-:S04]  /*1320*/  ULEA.HI UR5, UR4, UR4, URZ, 0x1 ;  /* 0x0000000404057291 */ /* 0x000fc8000f8f083f */
[----:B------:R-:W-:-:S04]  /*1330*/  ULOP3.LUT UR5, UR5, 0x7fffe, URZ, 0xc0, !UPT ;  /* 0x0007fffe05057892 */ /* 0x000fc8000f8ec03f */
[----:B------:R-:W-:-:S03]  /*1340*/  UIADD3 UR5, UR4, -UR5, URZ ;  /* 0x8000000504057290 */ /* 0x000fc6000fffe03f */
[----:B------:R-:W-:Y:S01]  /*1350*/  ULDC UR4, c[0x0][0x28c] ;  /* 0x0000a30000047ab9 */ /* 0x000fe20000000800 */
[----:B------:R-:W-:Y:S01]  /*1360*/  ULEA UR5, UR5, UR6, 0xd ;  /* 0x0000000605057291 */ /* 0x000fe2000f8e683f */
[----:B------:R-:W-:-:S03]  /*1370*/  ISETP.LT.AND P0, PT, RZ, UR4, PT ;  /* 0x00000004ff007c0c */ /* 0x000fc6000bf01270 */
[----:B------:R-:W-:-:S04]  /*1380*/  UIADD3 UR5, UR5, 0x100, URZ ;  /* 0x0000010005057890 */ /* 0x000fc8000fffe03f */
[----:B------:R-:W-:-:S04]  /*1390*/  USHF.R.U32.HI UR5, URZ, 0x4, UR5 ;  /* 0x000000043f057899 */ /* 0x000fc80008011605 */
[----:B------:R-:W-:Y:S02]  /*13a0*/  ULOP3.LUT UR40, UR5, 0x3fff, URZ, 0xc0, !UPT ;  /* 0x00003fff05287892 */ /* 0x000fe4000f8ec03f */
[----:B---34-:R-:W-:Y:S10]  /*13b0*/  @P0 BRA `(.L_x_13) ;  /* 0x0000000000400947 */ /* 0x018ff40003800000 */
[----:B------:R-:W-:Y:S01]  /*13c0*/  MOV R0, 0x0 ;  /* 0x0000000000007802 */ /* 0x000fe20000000f00 */
[----:B------:R-:W-:Y:S01]  /*13d0*/  ULDC.64 UR4, c[0x4][0x68] ;  /* 0x01001a0000047ab9 */ /* 0x000fe20000000a00 */
[----:B------:R-:W-:Y:S01]  /*13e0*/  ULDC.64 UR6, c[0x4][0x8] ;  /* 0x0100020000067ab9 */ /* 0x000fe20000000a00 */
[----:B------:R-:W-:Y:S01]  /*13f0*/  IMAD.U32 R4, RZ, RZ, UR4 ;  /* 0x00000004ff047e24 */ /* 0x000fe2000f8e00ff */
[----:B------:R0:W1:Y:S01]  /*1400*/  LDC.64 R2, c[0x4][R0] ;  /* 0x0100000000027b82 */ /* 0x0000620000000a00 */
[----:B------:R-:W-:Y:S01]  /*1410*/  IMAD.U32 R5, RZ, RZ, UR5 ;  /* 0x00000005ff057e24 */ /* 0x000fe2000f8e00ff */
[----:B------:R-:W-:Y:S01]  /*1420*/  ULDC.64 UR4, c[0x4][0x70] ;  /* 0x01001c0000047ab9 */ /* 0x000fe20000000a00 */
[----:B------:R-:W-:Y:S02]  /*1430*/  IMAD.U32 R10, RZ, RZ, UR6 ;  /* 0x00000006ff0a7e24 */ /* 0x000fe4000f8e00ff */
[----:B------:R-:W-:Y:S02]  /*1440*/  IMAD.U32 R6, RZ, RZ, UR4 ;  /* 0x00000004ff067e24 */ /* 0x000fe4000f8e00ff */
[----:B------:R-:W-:-:S02]  /*1450*/  IMAD.U32 R7, RZ, RZ, UR5 ;  /* 0x00000005ff077e24 */ /* 0x000fc4000f8e00ff */
[----:B------:R-:W-:Y:S02]  /*1460*/  IMAD.U32 R11, RZ, RZ, UR7 ;  /* 0x00000007ff0b7e24 */ /* 0x000fe4000f8e00ff */
[----:B------:R-:W-:Y:S02]  /*1470*/  IMAD.MOV.U32 R8, RZ, RZ, 0x1e1 ;  /* 0x000001e1ff087424 */ /* 0x000fe400078e00ff */
[----:B------:R-:W-:Y:S02]  /*1480*/  IMAD.MOV.U32 R12, RZ, RZ, 0x1 ;  /* 0x00000001ff0c7424 */ /* 0x000fe400078e00ff */
[----:B0-----:R-:W-:-:S07]  /*1490*/  IMAD.MOV.U32 R13, RZ, RZ, RZ ;  /* 0x000000ffff0d7224 */ /* 0x001fce00078e00ff */
[----:B------:R-:W-:-:S07]  /*14a0*/  LEPC R20, `(.L_x_13) ;  /* 0x000000001014794e */ /* 0x000fce0000000000 */
[----:B-12--5:R-:W-:Y:S05]  /*14b0*/  CALL.ABS.NOINC R2 ;  /* 0x0000000002007343 */ /* 0x026fea0003c00000 */
.L_x_13:
[----:B------:R-:W3:Y:S02]  /*14c0*/  LDL R2, [R1+0xec] ;  /* 0x0000ec0001027983 */ /* 0x000ee40000100800 */
[----:B---3--:R-:W-:-:S13]  /*14d0*/  R2UR UR4, R2 ;  /* 0x00000000020472ca */ /* 0x008fda00000e0000 */
[----:B------:R-:W-:-:S06]  /*14e0*/  ULOP3.LUT UR4, UR4, 0x1, URZ, 0xfc, !UPT ;  /* 0x0000000104047892 */ /* 0x000fcc000f8efc3f */
[----:B------:R-:W-:-:S05]  /*14f0*/  IMAD.U32 R0, RZ, RZ, UR4 ;  /* 0x00000004ff007e24 */ /* 0x000fca000f8e00ff */
[----:B------:R-:W-:-:S13]  /*1500*/  ISETP.NE.AND P0, PT, R0, 0x3, PT ;  /* 0x000000030000780c */ /* 0x000fda0003f05270 */
[----:B------:R-:W-:Y:S05]  /*1510*/  @!P0 BRA `(.L_x_14) ;  /* 0x0000000000048947 */ /* 0x000fea0003800000 */
[----:B------:R-:W-:Y:S01]  /*1520*/  BPT.TRAP 0x1 ;  /* 0x000000040000795c */ /* 0x000fe20000300000 */
.L_x_14:
[----:B------:R-:W3:Y:S04]  /*1530*/  LDL R0, [R1+0x108] ;  /* 0x0001080001007983 */ /* 0x000ee80000100800 */
[----:B------:R-:W4:Y:S01]  /*1540*/  LDL R2, [R1+0x104] ;  /* 0x0001040001027983 */ /* 0x000f220000100800 */
[----:B------:R-:W0:Y:S01]  /*1550*/  S2UR UR5, SR_CgaCtaId ;  /* 0x00000000000579c3 */ /* 0x000e220000008800 */
[----:B------:R-:W-:Y:S02]  /*1560*/  UMOV UR4, 0x400 ;  /* 0x0000040000047882 */ /* 0x000fe40000000000 */
[----:B0-----:R-:W-:Y:S01]  /*1570*/  ULEA UR4, UR5, UR4, 0x18 ;  /* 0x0000000405047291 */ /* 0x001fe2000f8ec03f */
[----:B---3--:R-:W-:Y:S02]  /*1580*/  R2UR UR6, R0 ;  /* 0x00000000000672ca */ /* 0x008fe400000e0000 */
[----:B----4-:R-:W-:-:S03]  /*1590*/  R2UR UR7, R2 ;  /* 0x00000000020772ca */ /* 0x010fc600000e0000 */
[----:B------:R-:W-:-:S08]  /*15a0*/  IMAD.U32 R0, RZ, RZ, UR4 ;  /* 0x00000004ff007e24 */ /* 0x000fd0000f8e00ff */
[----:B------:R-:W-:Y:S02]  /*15b0*/  IMAD.U32 R2, RZ, RZ, UR6 ;  /* 0x00000006ff027e24 */ /* 0x000fe4000f8e00ff */
[----:B------:R-:W-:-:S03]  /*15c0*/  IMAD.U32 R3, RZ, RZ, UR7 ;  /* 0x00000007ff037e24 */ /* 0x000fc6000f8e00ff */
[----:B------:R-:W-:Y:S01]  /*15d0*/  SHF.L.U32 R2, R2, 0x1f, RZ ;  /* 0x0000001f02027819 */ /* 0x000fe200000006ff */
[----:B------:R-:W-:-:S04]  /*15e0*/  IMAD R3, R3, 0x8, R0 ;  /* 0x0000000803037824 */ /* 0x000fc800078e0200 */
[----:B------:R0:W1:Y:S01]  /*15f0*/  SYNCS.PHASECHK.TRANS64.TRYWAIT P1, [R3+URZ], R2 ;  /* 0x00000002030075a7 */ /* 0x000062000802017f */
[----:B------:R-:W-:Y:S05]  /*1600*/  @!P0 BRA `(.L_x_15) ;  /* 0x0000000000048947 */ /* 0x000fea0003800000 */
[----:B------:R-:W-:Y:S01]  /*1610*/  BPT.TRAP 0x1 ;  /* 0x000000040000795c */ /* 0x000fe20000300000 */
.L_x_15:
[----:B-1----:R-:W-:Y:S05]  /*1620*/  @P1 BRA `(.L_x_16) ;  /* 0x0000000000081947 */ /* 0x002fea0003800000 */
[----:B------:R-:W1:Y:S02]  /*1630*/  SYNCS.PHASECHK.TRANS64.TRYWAIT P1, [R3+URZ], R2 ;  /* 0x00000002030075a7 */ /* 0x000e64000802017f */
[----:B-1----:R-:W-:Y:S05]  /*1640*/  @!P1 BRA `(.L_x_17) ;  /* 0x000001d800cc9947 */ /* 0x002fea0003800000 */
.L_x_16:
[----:B------:R-:W3:Y:S02]  /*1650*/  LDL R4, [R1+0x10c] ;  /* 0x00010c0001047983 */ /* 0x000ee40000100800 */
[----:B---3--:R-:W-:-:S13]  /*1660*/  R2UR UR5, R4 ;  /* 0x00000000040572ca */ /* 0x008fda00000e0000 */
[----:B------:R-:W-:-:S04]  /*1670*/  UISETP.LT.AND UP0, UPT, UR5, 0x1, UPT ;  /* 0x000000010500788c */ /* 0x000fc8000bf01270 */
[----:B------:R-:W-:-:S06]  /*1680*/  USEL UR4, UR5, 0x1, UP0 ;  /* 0x0000000105047887 */ /* 0x000fcc0008000000 */
[----:B01----:R-:W-:-:S05]  /*1690*/  IMAD.U32 R2, RZ, RZ, UR4 ;  /* 0x00000004ff027e24 */ /* 0x003fca000f8e00ff */
[----:B------:R-:W-:Y:S01]  /*16a0*/  IADD3 R2, -R2, UR5, RZ ;  /* 0x0000000502027c10 */ /* 0x000fe2000fffe1ff */
[----:B------:R-:W-:Y:S05]  /*16b0*/  WARPSYNC.ALL ;  /* 0x0000000000007948 */ /* 0x000fea0003800000 */
[----:B------:R-:W-:Y:S01]  /*16c0*/  ISETP.GE.AND P1, PT, R2, 0x1, PT ;  /* 0x000000010200780c */ /* 0x000fe20003f26270 */
[----:B------:R-:W-:Y:S04]  /*16d0*/  STL [R1+0x1b8], R235 ;  /* 0x0001b8eb01007387 */ /* 0x000fe80000100800 */
[----:B------:R-:W-:Y:S04]  /*16e0*/  STL [R1+0x1b4], R234 ;  /* 0x0001b4ea01007387 */ /* 0x000fe80000100800 */
[----:B------:R-:W-:Y:S04]  /*16f0*/  STL [R1+0x1b0], R23 ;  /* 0x0001b01701007387 */ /* 0x000fe80000100800 */
[----:B------:R-:W-:Y:S04]  /*1700*/  STL [R1+0x1ac], R22 ;  /* 0x0001ac1601007387 */ /* 0x000fe80000100800 */
[----:B------:R-:W-:Y:S04]  /*1710*/  STL [R1+0x1a8], R19 ;  /* 0x0001a81301007387 */ /* 0x000fe80000100800 */
[----:B-----5:R-:W-:Y:S04]  /*1720*/  STL [R1+0x1a4], R18 ;  /* 0x0001a41201007387 */ /* 0x020fe80000100800 */
[----:B------:R-:W-:Y:S04]  /*1730*/  STL [R1+0x1a0], R17 ;  /* 0x0001a01101007387 */ /* 0x000fe80000100800 */
[----:B------:R-:W-:Y:S04]  /*1740*/  STL [R1+0x19c], R16 ;  /* 0x00019c1001007387 */ /* 0x000fe80000100800 */
[----:B------:R-:W-:Y:S04]  /*1750*/  STL [R1+0x198], R2 ;  /* 0x0001980201007387 */ /* 0x000fe80000100800 */
[----:B------:R-:W3:Y:S01]  /*1760*/  LDL R8, [R1+0x104] ;  /* 0x0001040001087983 */ /* 0x000ee20000100800 */
[----:B------:R-:W-:Y:S01]  /*1770*/  R2UR UR4, R0 ;  /* 0x00000000000472ca */ /* 0x000fe200000e0000 */
[----:B------:R-:W-:Y:S01]  /*1780*/  ULOP3.LUT UR5, UR40, 0x10000, URZ, 0xfc, !UPT ;  /* 0x0001000028057892 */ /* 0x000fe2000f8efc3f */
[----:B------:R-:W-:Y:S01]  /*1790*/  WARPGROUP.ARRIVE ;  /* 0x00000000000079c5 */ /* 0x000fe20000000000 */
[----:B------:R-:W-:Y:S01]  /*17a0*/  UMOV UR41, 0x40000040 ;  /* 0x4000004000297882 */ /* 0x000fe20000000000 */
[----:B------:R-:W-:Y:S01]  /*17b0*/  UMOV UR43, 0x40000040 ;  /* 0x40000040002b7882 */ /* 0x000fe20000000000 */
[----:B------:R-:W-:Y:S01]  /*17c0*/  UMOV UR49, UR41 ;  /* 0x0000002900317c82 */ /* 0x000fe20008000000 */
[----:B------:R-:W-:Y:S01]  /*17d0*/  UMOV UR51, 0x40000040 ;  /* 0x4000004000337882 */ /* 0x000fe20000000000 */
[----:B------:R-:W-:Y:S01]  /*17e0*/  IMAD.U32 R4, RZ, RZ, UR5 ;  /* 0x00000005ff047e24 */ /* 0x000fe2000f8e00ff */
[----:B------:R-:W-:Y:S01]  /*17f0*/  UMOV UR33, UR41 ;  /* 0x0000002900217c82 */ /* 0x000fe20008000000 */
[----:B------:R-:W-:Y:S01]  /*1800*/  UMOV UR35, 0x40000040 ;  /* 0x4000004000237882 */ /* 0x000fe20000000000 */
[----:B------:R-:W-:Y:S01]  /*1810*/  UMOV UR21, UR41 ;  /* 0x0000002900157c82 */ /* 0x000fe20008000000 */
[----:B------:R-:W-:Y:S01]  /*1820*/  UMOV UR23, 0x40000040 ;  /* 0x4000004000177882 */ /* 0x000fe20000000000 */
[----:B------:R-:W-:Y:S01]  /*1830*/  UMOV UR25, UR41 ;  /* 0x0000002900197c82 */ /* 0x000fe20008000000 */
[----:B------:R-:W-:Y:S01]  /*1840*/  UIADD3 UR4, UR4, 0x24100, URZ ;  /* 0x0002410004047890 */ /* 0x000fe2000fffe03f */
[----:B------:R-:W-:Y:S01]  /*1850*/  MOV R7, UR39 ;  /* 0x0000002700077c02 */ /* 0x000fe20008000f00 */
[----:B------:R-:W-:Y:S01]  /*1860*/  UMOV UR27, 0x40000040 ;  /* 0x40000040001b7882 */ /* 0x000fe20000000000 */
[----:B------:R-:W-:Y:S01]  /*1870*/  UMOV UR9, UR41 ;  /* 0x0000002900097c82 */ /* 0x000fe20008000000 */
[----:B------:R-:W-:Y:S01]  /*1880*/  USHF.R.U32.HI UR4, URZ, 0x4, UR4 ;  /* 0x000000043f047899 */ /* 0x000fe20008011604 */
[----:B------:R-:W-:Y:S01]  /*1890*/  MOV R6, UR38 ;  /* 0x0000002600067c02 */ /* 0x000fe20008000f00 */
[----:B------:R-:W-:Y:S01]  /*18a0*/  UMOV UR11, 0x40000040 ;  /* 0x40000040000b7882 */ /* 0x000fe20000000000 */
[----:B------:R-:W-:Y:S01]  /*18b0*/  UMOV UR13, UR41 ;  /* 0x00000029000d7c82 */ /* 0x000fe20008000000 */
[----:B------:R-:W-:Y:S01]  /*18c0*/  ULOP3.LUT UR4, UR4, 0x3fff, URZ, 0xc0, !UPT ;  /* 0x00003fff04047892 */ /* 0x000fe2000f8ec03f */
[----:B------:R-:W-:Y:S01]  /*18d0*/  MOV R5, UR37 ;  /* 0x0000002500057c02 */ /* 0x000fe20008000f00 */
[----:B------:R-:W-:Y:S01]  /*18e0*/  UMOV UR15, 0x40000040 ;  /* 0x40000040000f7882 */ /* 0x000fe20000000000 */
[----:B------:R-:W-:Y:S01]  /*18f0*/  UMOV UR17, UR41 ;  /* 0x0000002900117c82 */ /* 0x000fe20008000000 */
[----:B------:R-:W-:Y:S01]  /*1900*/  ULOP3.LUT UR7, UR4, 0x10000, URZ, 0xfc, !UPT ;  /* 0x0001000004077892 */ /* 0x000fe2000f8efc3f */
[----:B------:R-:W-:Y:S01]  /*1910*/  MOV R3, UR36 ;  /* 0x0000002400037c02 */ /* 0x000fe20008000f00 */
[----:B------:R-:W-:Y:S01]  /*1920*/  UMOV UR19, 0x40000040 ;  /* 0x4000004000137882 */ /* 0x000fe20000000000 */
[----:B------:R-:W-:Y:S01]  /*1930*/  UMOV UR29, UR41 ;  /* 0x00000029001d7c82 */ /* 0x000fe20008000000 */
[----:B------:R-:W-:Y:S01]  /*1940*/  UMOV UR31, 0x40000040 ;  /* 0x40000040001f7882 */ /* 0x000fe20000000000 */
[----:B------:R-:W-:Y:S01]  /*1950*/  UMOV UR37, UR41 ;  /* 0x0000002900257c82 */ /* 0x000fe20008000000 */
[----:B------:R-:W-:Y:S01]  /*1960*/  UMOV UR39, 0x40000040 ;  /* 0x4000004000277882 */ /* 0x000fe20000000000 */
[----:B------:R-:W-:Y:S01]  /*1970*/  UMOV UR45, UR41 ;  /* 0x00000029002d7c82 */ /* 0x000fe20008000000 */
[----:B------:R-:W-:Y:S01]  /*1980*/  UMOV UR47, 0x40000040 ;  /* 0x40000040002f7882 */ /* 0x000fe20000000000 */
[----:B------:R-:W-:Y:S01]  /*1990*/  UMOV UR55, UR39 ;  /* 0x0000002700377c82 */ /* 0x000fe20008000000 */
[----:B------:R-:W-:Y:S01]  /*19a0*/  UMOV UR59, UR51 ;  /* 0x00000033003b7c82 */ /* 0x000fe20008000000 */
[----:B---3--:R-:W-:Y:S01]  /*19b0*/  R2UR UR6, R8 ;  /* 0x00000000080672ca */ /* 0x008fe200000e0000 */
[----:B------:R0:W-:Y:S04]  /*19c0*/  STL [R1+0x1bc], R8 ;  /* 0x0001bc0801007387 */ /* 0x0001e80000100800 */
[----:B------:R-:W-:Y:S04]  /*19d0*/  STL [R1+0x1c0], R0 ;  /* 0x0001c00001007387 */ /* 0x000fe80000100800 */
[----:B------:R-:W-:Y:S04]  /*19e0*/  STL [R1+0x1c4], R4 ;  /* 0x0001c40401007387 */ /* 0x000fe80000100800 */
[----:B------:R-:W-:-:S02]  /*19f0*/  UIMAD UR5, UR6, 0xc00, UR5 ;  /* 0x00000c00060578a4 */ /* 0x000fc4000f8e0205 */
[----:B------:R-:W-:-:S04]  /*1a00*/  UIMAD UR4, UR6, 0x580, UR7 ;  /* 0x00000580060478a4 */ /* 0x000fc8000f8e0207 */
[----:B------:R-:W-:Y:S01]  /*1a10*/  UIADD3 UR50, UR4, 0x80, URZ ;  /* 0x0000008004327890 */ /* 0x000fe2000fffe03f */
[----:B------:R-:W-:Y:S02]  /*1a20*/  UMOV UR40, UR5 ;  /* 0x0000000500287c82 */ /* 0x000fe40008000000 */
[----:B------:R-:W-:Y:S01]  /*1a30*/  UMOV UR42, UR4 ;  /* 0x00000004002a7c82 */ /* 0x000fe20008000000 */
[----:B------:R-:W-:Y:S01]  /*1a40*/  UMOV UR48, UR40 ;  /* 0x0000002800307c82 */ /* 0x000fe20008000000 */
[----:B------:R-:W-:Y:S01]  /*1a50*/  IGMMA.64x16x32.S8.S8 R24, gdesc[UR40], RZ, !UPT, gsb0 ;  /* 0x00600000281879f1 */ /* 0x000fe2000c0410ff */
[----:B------:R-:W-:Y:S01]  /*1a60*/  UIADD3 UR34, UR4, 0x100, URZ ;  /* 0x0000010004227890 */ /* 0x000fe2000fffe03f */
[----:B------:R-:W-:Y:S01]  /*1a70*/  UMOV UR32, UR40 ;  /* 0x0000002800207c82 */ /* 0x000fe20008000000 */
        /* <DEDUP_REMOVED lines=16> */
[----:B------:R-:W-:-:S03]  /*1b80*/  UMOV UR58, UR50 ;  /* 0x00000032003a7c82 */ /* 0x000fc60008000000 */
[----:B------:R-:W-:Y:S01]  /*1b90*/  UMOV UR38, UR6 ;  /* 0x0000000600267c82 */ /* 0x000fe20008000000 */
[----:B------:R-:W-:Y:S01]  /*1ba0*/  UIADD3 UR40, UR5, 0x800, URZ ;  /* 0x0000080005287890 */ /* 0x000fe2000fffe03f */
[----:B------:R-:W-:Y:S01]  /*1bb0*/  UMOV UR54, UR38 ;  /* 0x0000002600367c82 */ /* 0x000fe20008000000 */
[----:B------:R-:W-:Y:S01]  /*1bc0*/  UMOV UR41, 0x40000040 ;  /* 0x4000004000297882 */ /* 0x000fe20000000000 */
[----:B------:R-:W-:Y:S01]  /*1bd0*/  UIADD3 UR6, UR5, 0x2, URZ ;  /* 0x0000000205067890 */ /* 0x000fe2000fffe03f */
[----:B------:R-:W-:Y:S02]  /*1be0*/  WARPGROUP.DEPBAR.LE gsb0, 0x0 ;  /* 0x00008000000079c5 */ /* 0x000fe40000010000 */
[----:B0-----:R-:W-:Y:S01]  /*1bf0*/  WARPGROUP.ARRIVE ;  /* 0x00000000000079c5 */ /* 0x001fe20000000000 */
[----:B------:R-:W-:Y:S04]  /*1c00*/  STL.64 [R1+0xc0], R24 ;  /* 0x0000c01801007387 */ /* 0x000fe80000100a00 */
[----:B------:R-:W-:Y:S01]  /*1c10*/  STL.64 [R1+0xc8], R26 ;  /* 0x0000c81a01007387 */ /* 0x000fe20000100a00 */
[----:B------:R-:W-:Y:S01]  /*1c20*/  IGMMA.64x16x32.S8.S8 R8, gdesc[UR48], RZ, !UPT, gsb0 ;  /* 0x00600000300879f1 */ /* 0x000fe2000c0410ff */
[----:B------:R-:W-:Y:S01]  /*1c30*/  UMOV UR48, UR40 ;  /* 0x0000002800307c82 */ /* 0x000fe20008000000 */
[----:B------:R-:W-:Y:S01]  /*1c40*/  UMOV UR49, UR41 ;  /* 0x0000002900317c82 */ /* 0x000fe20008000000 */
[----:B------:R0:W-:Y:S04]  /*1c50*/  STL.64 [R1+0xd0], R28 ;  /* 0x0000d01c01007387 */ /* 0x0001e80000100a00 */
[----:B------:R-:W-:Y:S01]  /*1c60*/  STL.64 [R1+0xd8], R30 ;  /* 0x0000d81e01007387 */ /* 0x000fe20000100a00 */
[----:B------:R-:W-:-:S02]  /*1c70*/  WARPGROUP.DEPBAR.LE gsb0, 0x0 ;  /* 0x00008000000079c5 */ /* 0x000fc40000010000 */
[----:B0-----:R-:W-:Y:S02]  /*1c80*/  IMAD.MOV.U32 R28, RZ, RZ, R8 ;  /* 0x000000ffff1c7224 */ /* 0x001fe400078e0008 */
[----:B------:R-:W-:Y:S02]  /*1c90*/  IMAD.MOV.U32 R27, RZ, RZ, R9 ;  /* 0x000000ffff1b7224 */ /* 0x000fe400078e0009 */
[----:B------:R-:W-:Y:S02]  /*1ca0*/  IMAD.MOV.U32 R26, RZ, RZ, R10 ;  /* 0x000000ffff1a7224 */ /* 0x000fe400078e000a */
[----:B------:R-:W-:Y:S02]  /*1cb0*/  IMAD.MOV.U32 R25, RZ, RZ, R11 ;  /* 0x000000ffff197224 */ /* 0x000fe400078e000b */
[----:B------:R-:W-:Y:S02]  /*1cc0*/  IMAD.MOV.U32 R24, RZ, RZ, R12 ;  /* 0x000000ffff187224 */ /* 0x000fe400078e000c */
[----:B------:R-:W-:-:S02]  /*1cd0*/  IMAD.MOV.U32 R4, RZ, RZ, R13 ;  /* 0x000000ffff047224 */ /* 0x000fc400078e000d */
[----:B------:R-:W-:Y:S02]  /*1ce0*/  IMAD.MOV.U32 R2, RZ, RZ, R14 ;  /* 0x000000ffff027224 */ /* 0x000fe400078e000e */
[----:B------:R-:W-:Y:S02]  /*1cf0*/  IMAD.MOV.U32 R0, RZ, RZ, R15 ;  /* 0x000000ffff007224 */ /* 0x000fe400078e000f */
[----:B------:R-:W-:-:S06]  /*1d00*/  WARPGROUP.ARRIVE ;  /* 0x00000000000079c5 */ /* 0x000fcc0000000000 */
[----:B------:R-:W-:Y:S03]  /*1d10*/  IGMMA.64x16x32.S8.S8 R8, gdesc[UR32], RZ, !UPT, gsb0 ;  /* 0x00600000200879f1 */ /* 0x000fe6000c0410ff */
[----:B------:R-:W-:Y:S02]  /*1d20*/  WARPGROUP.DEPBAR.LE gsb0, 0x0 ;  /* 0x00008000000079c5 */ /* 0x000fe40000010000 */
[----:B------:R-:W-:Y:S01]  /*1d30*/  WARPGROUP.ARRIVE ;  /* 0x00000000000079c5 */ /* 0x000fe20000000000 */
[----:B------:R-:W-:Y:S04]  /*1d40*/  STL.64 [R1+0x318], R14 ;  /* 0x0003180e01007387 */ /* 0x000fe80000100a00 */
[----:B------:R-:W-:Y:S01]  /*1d50*/  STL.64 [R1+0x310], R12 ;  /* 0x0003100c01007387 */ /* 0x000fe20000100a00 */
[----:B------:R-:W-:Y:S03]  /*1d60*/  IGMMA.64x16x32.S8.S8 R208, gdesc[UR20], RZ, !UPT, gsb0 ;  /* 0x0060000014d079f1 */ /* 0x000fe6000c0410ff */
[----:B------:R-:W-:Y:S04]  /*1d70*/  STL.64 [R1+0x308], R10 ;  /* 0x0003080a01007387 */ /* 0x000fe80000100a00 */
[----:B------:R-:W-:Y:S01]  /*1d80*/  STL.64 [R1+0x300], R8 ;  /* 0x0003000801007387 */ /* 0x000fe20000100a00 */
[----:B------:R-:W-:-:S02]  /*1d90*/  WARPGROUP.DEPBAR.LE gsb0, 0x0 ;  /* 0x00008000000079c5 */ /* 0x000fc40000010000 */
[----:B------:R-:W-:Y:S01]  /*1da0*/  WARPGROUP.ARRIVE ;  /* 0x00000000000079c5 */ /* 0x000fe20000000000 */
[----:B------:R-:W-:Y:S04]  /*1db0*/  STL.64 [R1+0x2f8], R214 ;  /* 0x0002f8d601007387 */ /* 0x000fe80000100a00 */
[----:B------:R-:W-:Y:S01]  /*1dc0*/  STL.64 [R1+0x2f0], R212 ;  /* 0x0002f0d401007387 */ /* 0x000fe20000100a00 */
[----:B------:R-:W-:Y:S03]  /*1dd0*/  IGMMA.64x16x32.S8.S8 R184, gdesc[UR24], RZ, !UPT, gsb0 ;  /* 0x0060000018b879f1 */ /* 0x000fe6000c0410ff */
[----:B------:R-:W-:Y:S04]  /*1de0*/  STL.64 [R1+0x2e8], R210 ;  /* 0x0002e8d201007387 */ /* 0x000fe80000100a00 */
[----:B------:R0:W-:Y:S01]  /*1df0*/  STL.64 [R1+0x2e0], R208 ;  /* 0x0002e0d001007387 */ /* 0x0001e20000100a00 */
[----:B------:R-:W-:-:S02]  /*1e00*/  WARPGROUP.DEPBAR.LE gsb0, 0x0 ;  /* 0x00008000000079c5 */ /* 0x000fc40000010000 */
[----:B------:R-:W-:-:S06]  /*1e10*/  WARPGROUP.ARRIVE ;  /* 0x00000000000079c5 */ /* 0x000fcc0000000000 */
[----:B------:R-:W-:Y:S01]  /*1e20*/  IGMMA.64x16x32.S8.S8 R160, gdesc[UR8], RZ, !UPT, gsb0 ;  /* 0x0060000008a079f1 */ /* 0x000fe2000c0410ff */
[----:B------:R-:W-:Y:S02]  /*1e30*/  UIADD3 UR8, UR5, 0x400, URZ ;  /* 0x0000040005087890 */ /* 0x000fe4000fffe03f */
[----:B------:R-:W-:Y:S02]  /*1e40*/  WARPGROUP.DEPBAR.LE gsb0, 0x0 ;  /* 0x00008000000079c5 */ /* 0x000fe40000010000 */
[----:B------:R-:W-:-:S06]  /*1e50*/  WARPGROUP.ARRIVE ;  /* 0x00000000000079c5 */ /* 0x000fcc0000000000 */
[----:B------:R-:W-:Y:S03]  /*1e60*/  IGMMA.64x16x32.S8.S8 R136, gdesc[UR12], RZ, !UPT, gsb0 ;  /* 0x006000000c8879f1 */ /* 0x000fe6000c0410ff */
        /* <DEDUP_REMOVED lines=8> */
[----:B------:R-:W-:Y:S01]  /*1ef0*/  IGMMA.64x16x32.S8.S8 R64, gdesc[UR36], RZ, !UPT, gsb0 ;  /* 0x00600000244079f1 */ /* 0x000fe2000c0410ff */
[----:B------:R-:W-:Y:S01]  /*1f00*/  UMOV UR36, UR40 ;  /* 0x0000002800247c82 */ /* 0x000fe20008000000 */
[----:B------:R-:W-:Y:S01]  /*1f10*/  UMOV UR37, UR41 ;  /* 0x0000002900257c82 */ /* 0x000fe20008000000 */
[----:B------:R-:W-:Y:S02]  /*1f20*/  WARPGROUP.DEPBAR.LE gsb0, 0x0 ;  /* 0x00008000000079c5 */ /* 0x000fe40000010000 */
[----:B------:R-:W-:-:S06]  /*1f30*/  WARPGROUP.ARRIVE ;  /* 0x00000000000079c5 */ /* 0x000fcc0000000000 */
[----:B------:R-:W-:Y:S01]  /*1f40*/  IGMMA.64x16x32.S8.S8 R40, gdesc[UR44], RZ, !UPT, gsb0 ;  /* 0x006000002c2879f1 */ /* 0x000fe2000c0410ff */
[----:B------:R-:W-:Y:S01]  /*1f50*/  UMOV UR44, UR8 ;  /* 0x00000008002c7c82 */ /* 0x000fe20008000000 */
[----:B------:R-:W-:Y:S01]  /*1f60*/  UMOV UR45, 0x40000040 ;  /* 0x40000040002d7882 */ /* 0x000fe20000000000 */
[----:B------:R-:W-:Y:S01]  /*1f70*/  UMOV UR52, UR44 ;  /* 0x0000002c00347c82 */ /* 0x000fe20008000000 */
        /* <DEDUP_REMOVED lines=17> */
[----:B------:R-:W-:-:S02]  /*2090*/  WARPGROUP.DEPBAR.LE gsb0, 0x0 ;  /* 0x00008000000079c5 */ /* 0x000fc40000010000 */
[----:B------:R-:W-:-:S06]  /*20a0*/  WARPGROUP.ARRIVE ;  /* 0x00000000000079c5 */ /* 0x000fcc0000000000 */
[----:B------:R-:W-:Y:S03]  /*20b0*/  IGMMA.64x16x32.S8.S8 R32, gdesc[UR44], RZ, !UPT, gsb0 ;  /* 0x006000002c2079f1 */ /* 0x000fe6000c0410ff */
[----:B------:R-:W-:Y:S02]  /*20c0*/  WARPGROUP.DEPBAR.LE gsb0, 0x0 ;  /* 0x00008000000079c5 */ /* 0x000fe40000010000 */
[----:B------:R-:W-:-:S06]  /*20d0*/  WARPGROUP.ARRIVE ;  /* 0x00000000000079c5 */ /* 0x000fcc0000000000 */
[----:B------:R-:W-:Y:S01]  /*20e0*/  IGMMA.64x16x32.S8.S8 R56, gdesc[UR52], RZ, !UPT, gsb0 ;  /* 0x00600000343879f1 */ /* 0x000fe2000c0410ff */
[----:B------:R-:W-:Y:S01]  /*20f0*/  UMOV UR52, UR44 ;  /* 0x0000002c00347c82 */ /* 0x000fe20008000000 */
[----:B------:R-:W-:Y:S01]  /*2100*/  UMOV UR53, UR45 ;  /* 0x0000002d00357c82 */ /* 0x000fe20008000000 */
[----:B------:R-:W-:Y:S01]  /*2110*/  UMOV UR54, UR42 ;  /* 0x0000002a00367c82 */ /* 0x000fe20008000000 */
[----:B------:R-:W-:Y:S01]  /*2120*/  UMOV UR55, UR43 ;  /* 0x0000002b00377c82 */ /* 0x000fe20008000000 */
        /* <DEDUP_REMOVED lines=11> */
[----:B0-----:R-:W-:Y:S01]  /*21e0*/  IMAD.MOV.U32 R208, RZ, RZ, R28 ;  /* 0x000000ffffd07224 */ /* 0x001fe200078e001c */
[----:B------:R-:W-:Y:S01]  /*21f0*/  UMOV UR12, UR40 ;  /* 0x00000028000c7c82 */ /* 0x000fe20008000000 */
[----:B------:R-:W-:Y:S01]  /*2200*/  IMAD.MOV.U32 R209, RZ, RZ, R27 ;  /* 0x000000ffffd17224 */ /* 0x000fe200078e001b */
[----:B------:R-:W-:Y:S01]  /*2210*/  UMOV UR13, UR41 ;  /* 0x00000029000d7c82 */ /* 0x000fe20008000000 */
[----:B------:R-:W-:Y:S02]  /*2220*/  WARPGROUP.DEPBAR.LE gsb0, 0x0 ;  /* 0x00008000000079c5 */ /* 0x000fe40000010000 */
[----:B------:R-:W-:-:S06]  /*2230*/  WARPGROUP.ARRIVE ;  /* 0x00000000000079c5 */ /* 0x000fcc0000000000 */
[----:B------:R-:W-:Y:S01]  /*2240*/  IGMMA.64x16x32.S8.S8 R152, gdesc[UR8], RZ, !UPT, gsb0 ;  /* 0x00600000089879f1 */ /* 0x000fe2000c0410ff */
[----:B------:R-:W-:Y:S01]  /*2250*/  IMAD.MOV.U32 R210, RZ, RZ, R26 ;  /* 0x000000ffffd27224 */ /* 0x000fe200078e001a */
[----:B------:R-:W-:Y:S01]  /*2260*/  UMOV UR8, UR6 ;  /* 0x0000000600087c82 */ /* 0x000fe20008000000 */
[----:B------:R-:W-:Y:S01]  /*2270*/  IMAD.MOV.U32 R211, RZ, RZ, R25 ;  /* 0x000000ffffd37224 */ /* 0x000fe200078e0019 */
[----:B------:R-:W-:Y:S01]  /*2280*/  UMOV UR9, 0x40000040 ;  /* 0x4000004000097882 */ /* 0x000fe20000000000 */
[----:B------:R-:W-:Y:S02]  /*2290*/  WARPGROUP.DEPBAR.LE gsb0, 0x0 ;  /* 0x00008000000079c5 */ /* 0x000fe40000010000 */
[----:B------:R-:W-:Y:S01]  /*22a0*/  WARPGROUP.ARRIVE ;  /* 0x00000000000079c5 */ /* 0x000fe20000000000 */
[----:B------:R-:W-:Y:S02]  /*22b0*/  IMAD.MOV.U32 R212, RZ, RZ, R24 ;  /* 0x000000ffffd47224 */ /* 0x000fe400078e0018 */
[----:B------:R-:W-:-:S02]  /*22c0*/  IMAD.MOV.U32 R213, RZ, RZ, R4 ;  /* 0x000000ffffd57224 */ /* 0x000fc400078e0004 */
[----:B------:R-:W-:Y:S01]  /*22d0*/  IMAD.MOV.U32 R214, RZ, RZ, R2 ;  /* 0x000000ffffd67224 */ /* 0x000fe200078e0002 */
[----:B------:R-:W-:Y:S01]  /*22e0*/  IGMMA.64x16x32.S8.S8 R176, gdesc[UR24], RZ, !UPT, gsb0 ;  /* 0x0060000018b079f1 */ /* 0x000fe2000c0410ff */
[----:B------:R-:W-:Y:S01]  /*22f0*/  IMAD.MOV.U32 R215, RZ, RZ, R0 ;  /* 0x000000ffffd77224 */ /* 0x000fe200078e0000 */
[----:B------:R-:W-:Y:S01]  /*2300*/  UIADD3 UR6, UR4, 0x82, URZ ;  /* 0x0000008204067890 */ /* 0x000fe2000fffe03f */
[----:B------:R-:W-:Y:S01]  /*2310*/  UMOV UR44, UR8 ;  /* 0x00000008002c7c82 */ /* 0x000fe20008000000 */
[----:B------:R-:W-:Y:S01]  /*2320*/  UMOV UR45, UR9 ;  /* 0x00000009002d7c82 */ /* 0x000fe20008000000 */
[----:B------:R-:W-:Y:S01]  /*2330*/  UMOV UR24, UR8 ;  /* 0x0000000800187c82 */ /* 0x000fe20008000000 */
[----:B------:R-:W-:Y:S01]  /*2340*/  UMOV UR25, UR9 ;  /* 0x0000000900197c82 */ /* 0x000fe20008000000 */
        /* <DEDUP_REMOVED lines=11> */
[----:B--2---:R-:W-:-:S06]  /*2400*/  WARPGROUP.ARRIVE ;  /* 0x00000000000079c5 */ /* 0x004fcc0000000000 */
        /* <DEDUP_REMOVED lines=9> */
[----:B------:R-:W-:Y:S01]  /*24a0*/  WARPGROUP.ARRIVE ;  /* 0x00000000000079c5 */ /* 0x000fe20000000000 */
[----:B------:R-:W-:Y:S02]  /*24b0*/  IMAD.MOV.U32 R73, RZ, RZ, R99 ;  /* 0x000000ffff497224 */ /* 0x000fe400078e0063 */
[----:B------:R-:W-:Y:S02]  /*24c0*/  IMAD.MOV.U32 R72, RZ, RZ, R100 ;  /* 0x000000ffff487224 */ /* 0x000fe400078e0064 */
[----:B------:R-:W-:Y:S01]  /*24d0*/  IMAD.MOV.U32 R55, RZ, RZ, R97 ;  /* 0x000000ffff377224 */ /* 0x000fe200078e0061 */
[----:B------:R-:W-:Y:S01]  /*24e0*/  IGMMA.64x16x32.S8.S8 R8, gdesc[UR40], RZ, !UPT, gsb0 ;  /* 0x00600000280879f1 */ /* 0x000fe2000c0410ff */
[----:B------:R-:W-:Y:S01]  /*24f0*/  IMAD.MOV.U32 R54, RZ, RZ, R98 ;  /* 0x000000ffff367224 */ /* 0x000fe200078e0062 */
[----:B------:R-:W-:Y:S01]  /*2500*/  UMOV UR42, UR22 ;  /* 0x00000016002a7c82 */ /* 0x000fe20008000000 */
[----:B------:R-:W-:Y:S01]  /*2510*/  IMAD.MOV.U32 R53, RZ, RZ, R96 ;  /* 0x000000ffff357224 */ /* 0x000fe200078e0060 */
[----:B------:R-:W-:Y:S01]  /*2520*/  UMOV UR43, UR23 ;  /* 0x00000017002b7c82 */ /* 0x000fe20008000000 */
[----:B------:R-:W-:Y:S01]  /*2530*/  IMAD.MOV.U32 R235, RZ, RZ, R101 ;  /* 0x000000ffffeb7224 */ /* 0x000fe200078e0065 */
[----:B------:R-:W-:Y:S01]  /*2540*/  UMOV UR22, UR26 ;  /* 0x0000001a00167c82 */ /* 0x000fe20008000000 */
[----:B------:R-:W-:Y:S01]  /*2550*/  IMAD.MOV.U32 R234, RZ, RZ, R102 ;  /* 0x000000ffffea7224 */ /* 0x000fe200078e0066 */
[----:B------:R-:W-:Y:S01]  /*2560*/  UMOV UR23, UR27 ;  /* 0x0000001b00177c82 */ /* 0x000fe20008000000 */
[----:B------:R-:W-:Y:S01]  /*2570*/  IMAD.MOV.U32 R233, RZ, RZ, R103 ;  /* 0x000000ffffe97224 */ /* 0x000fe200078e0067 */
[----:B------:R-:W-:-:S02]  /*2580*/  WARPGROUP.DEPBAR.LE gsb0, 0x0 ;  /* 0x00008000000079c5 */ /* 0x000fc40000010000 */
[----:B------:R-:W-:Y:S01]  /*2590*/  WARPGROUP.ARRIVE ;  /* 0x00000000000079c5 */ /* 0x000fe20000000000 */
[----:B------:R-:W-:Y:S01]  /*25a0*/  UMOV UR54, UR10 ;  /* 0x0000000a00367c82 */ /* 0x000fe20008000000 */
[----:B------:R-:W-:Y:S01]  /*25b0*/  UMOV UR55, UR11 ;  /* 0x0000000b00377c82 */ /* 0x000fe20008000000 */
        /* <DEDUP_REMOVED lines=11> */
[----:B------:R-:W-:-:S02]  /*2670*/  IMAD.MOV.U32 R31, RZ, RZ, R14 ;  /* 0x000000ffff1f7224 */ /* 0x000fc400078e000e */
[----:B------:R-:W-:Y:S01]  /*2680*/  IMAD.MOV.U32 R30, RZ, RZ, R15 ;  /* 0x000000ffff1e7224 */ /* 0x000fe200078e000f */
        /* <DEDUP_REMOVED lines=11> */
[----:B------:R-:W-:Y:S01]  /*2740*/  UIADD3 UR10, UR4, 0x2, URZ ;  /* 0x00000002040a7890 */ /* 0x000fe2000fffe03f */
[----:B------:R-:W-:Y:S01]  /*2750*/  IMAD.MOV.U32 R15, RZ, RZ, R97 ;  /* 0x000000ffff0f7224 */ /* 0x000fe200078e0061 */
[----:B------:R-:W-:Y:S01]  /*2760*/  UMOV UR11, 0x40000040 ;  /* 0x40000040000b7882 */ /* 0x000fe20000000000 */
[----:B------:R-:W-:Y:S01]  /*2770*/  IMAD.MOV.U32 R14, RZ, RZ, R98 ;  /* 0x000000ffff0e7224 */ /* 0x000fe200078e0062 */
[----:B------:R-:W-:Y:S01]  /*2780*/  UMOV UR32, UR8 ;  /* 0x0000000800207c82 */ /* 0x000fe20008000000 */
[----:B------:R-:W-:Y:S01]  /*2790*/  UMOV UR33, UR9 ;  /* 0x0000000900217c82 */ /* 0x000fe20008000000 */
[----:B------:R-:W-:-:S02]  /*27a0*/  WARPGROUP.DEPBAR.LE gsb0, 0x0 ;  /* 0x00008000000079c5 */ /* 0x000fc40000010000 */
[----:B------:R-:W-:Y:S01]  /*27b0*/  WARPGROUP.ARRIVE ;  /* 0x00000000000079c5 */ /* 0x000fe20000000000 */
[----:B------:R0:W-:Y:S04]  /*27c0*/  STL.64 [R1+0x298], R222 ;  /* 0x000298de01007387 */ /* 0x0001e80000100a00 */
[----:B------:R1:W-:Y:S01]  /*27d0*/  STL.64 [R1+0x290], R220 ;  /* 0x000290dc01007387 */ /* 0x0003e20000100a00 */
[----:B------:R-:W-:Y:S01]  /*27e0*/  IGMMA.64x16x32.S8.S8 R192, gdesc[UR40], RZ, !UPT, gsb0 ;  /* 0x0060000028c079f1 */ /* 0x000fe2000c0410ff */
[----:B------:R-:W-:Y:S01]  /*27f0*/  UMOV UR42, UR38 ;  /* 0x00000026002a7c82 */ /* 0x000fe20008000000 */
[----:B------:R-:W-:Y:S01]  /*2800*/  UMOV UR43, UR39 ;  /* 0x00000027002b7c82 */ /* 0x000fe20008000000 */
[----:B------:R2:W-:Y:S01]  /*2810*/  STL.64 [R1+0x288], R218 ;  /* 0x000288da01007387 */ /* 0x0005e20000100a00 */
[----:B------:R-:W-:Y:S01]  /*2820*/  UIADD3 UR34, UR4, 0x102, URZ ;  /* 0x0000010204227890 */ /* 0x000fe2000fffe03f */
[----:B------:R-:W-:-:S02]  /*2830*/  UMOV UR35, 0x40000040 ;  /* 0x4000004000237882 */ /* 0x000fc40000000000 */
[----:B------:R3:W-:Y:S01]  /*2840*/  STL.64 [R1+0x280], R216 ;  /* 0x000280d801007387 */ /* 0x0007e20000100a00 */
[----:B0-----:R-:W-:Y:S01]  /*2850*/  IMAD.MOV.U32 R223, RZ, RZ, R9 ;  /* 0x000000ffffdf7224 */ /* 0x001fe200078e0009 */
[----:B------:R-:W-:Y:S01]  /*2860*/  UMOV UR40, UR8 ;  /* 0x0000000800287c82 */ /* 0x000fe20008000000 */
[----:B------:R-:W-:Y:S01]  /*2870*/  IMAD.MOV.U32 R222, RZ, RZ, R10 ;  /* 0x000000ffffde7224 */ /* 0x000fe200078e000a */
[----:B------:R-:W-:Y:S01]  /*2880*/  UMOV UR41, UR9 ;  /* 0x0000000900297c82 */ /* 0x000fe20008000000 */
[----:B-1----:R-:W-:Y:S02]  /*2890*/  IMAD.MOV.U32 R221, RZ, RZ, R11 ;  /* 0x000000ffffdd7224 */ /* 0x002fe400078e000b */
[----:B------:R-:W-:Y:S02]  /*28a0*/  IMAD.MOV.U32 R220, RZ, RZ, R12 ;  /* 0x000000ffffdc7224 */ /* 0x000fe400078e000c */
[----:B--2---:R-:W-:Y:S02]  /*28b0*/  IMAD.MOV.U32 R219, RZ, RZ, R13 ;  /* 0x000000ffffdb7224 */ /* 0x004fe400078e000d */
[----:B------:R-:W-:-:S02]  /*28c0*/  IMAD.MOV.U32 R218, RZ, RZ, R14 ;  /* 0x000000ffffda7224 */ /* 0x000fc400078e000e */
[----:B---3--:R-:W-:Y:S02]  /*28d0*/  IMAD.MOV.U32 R216, RZ, RZ, R8 ;  /* 0x000000ffffd87224 */ /* 0x008fe400078e0008 */
[----:B------:R-:W-:Y:S01]  /*28e0*/  IMAD.MOV.U32 R217, RZ, RZ, R15 ;  /* 0x000000ffffd97224 */ /* 0x000fe200078e000f */
[----:B------:R-:W-:Y:S02]  /*28f0*/  WARPGROUP.DEPBAR.LE gsb0, 0x0 ;  /* 0x00008000000079c5 */ /* 0x000fe40000010000 */
[----:B------:R-:W-:Y:S01]  /*2900*/  WARPGROUP.ARRIVE ;  /* 0x00000000000079c5 */ /* 0x000fe20000000000 */
[----:B------:R-:W-:Y:S04]  /*2910*/  STL.64 [R1+0x2b8], R198 ;  /* 0x0002b8c601007387 */ /* 0x000fe80000100a00 */
[----:B------:R0:W-:Y:S01]  /*2920*/  STL.64 [R1+0x2b0], R196 ;  /* 0x0002b0c401007387 */ /* 0x0001e20000100a00 */
[----:B------:R-:W-:Y:S03]  /*2930*/  IGMMA.64x16x32.S8.S8 R168, gdesc[UR20], RZ, !UPT, gsb0 ;  /* 0x0060000014a879f1 */ /* 0x000fe6000c0410ff */
[----:B------:R1:W-:Y:S04]  /*2940*/  STL.64 [R1+0x2a8], R194 ;  /* 0x0002a8c201007387 */ /* 0x0003e80000100a00 */
[----:B------:R2:W-:Y:S01]  /*2950*/  STL.64 [R1+0x2a0], R192 ;  /* 0x0002a0c001007387 */ /* 0x0005e20000100a00 */
[----:B------:R-:W-:Y:S01]  /*2960*/  UMOV UR38, UR14 ;  /* 0x0000000e00267c82 */ /* 0x000fe20008000000 */
[----:B------:R-:W-:Y:S01]  /*2970*/  UMOV UR39, UR15 ;  /* 0x0000000f00277c82 */ /* 0x000fe20008000000 */
[----:B------:R-:W-:Y:S01]  /*2980*/  UMOV UR18, UR42 ;  /* 0x0000002a00127c82 */ /* 0x000fe20008000000 */
[----:B0-----:R-:W-:-:S02]  /*2990*/  IMAD.MOV.U32 R196, RZ, RZ, R49 ;  /* 0x000000ffffc47224 */ /* 0x001fc400078e0031 */
[----:B------:R-:W-:Y:S02]  /*29a0*/  IMAD.MOV.U32 R197, RZ, RZ, R48 ;  /* 0x000000ffffc57224 */ /* 0x000fe400078e0030 */
[----:B-1----:R-:W-:Y:S02]  /*29b0*/  IMAD.MOV.U32 R194, RZ, RZ, R51 ;  /* 0x000000ffffc27224 */ /* 0x002fe400078e0033 */
[----:B------:R-:W-:Y:S02]  /*29c0*/  IMAD.MOV.U32 R195, RZ, RZ, R50 ;  /* 0x000000ffffc37224 */ /* 0x000fe400078e0032 */
[----:B--2---:R-:W-:Y:S01]  /*29d0*/  IMAD.MOV.U32 R193, RZ, RZ, R52 ;  /* 0x000000ffffc17224 */ /* 0x004fe200078e0034 */
[----:B------:R-:W-:Y:S01]  /*29e0*/  UMOV UR19, UR43 ;  /* 0x0000002b00137c82 */ /* 0x000fe20008000000 */
[----:B------:R-:W-:Y:S02]  /*29f0*/  IMAD.MOV.U32 R198, RZ, RZ, R31 ;  /* 0x000000ffffc67224 */ /* 0x000fe400078e001f */
[----:B------:R-:W-:-:S02]  /*2a00*/  IMAD.MOV.U32 R199, RZ, RZ, R30 ;  /* 0x000000ffffc77224 */ /* 0x000fc400078e001e */
[----:B------:R-:W-:Y:S01]  /*2a10*/  IMAD.MOV.U32 R192, RZ, RZ, R29 ;  /* 0x000000ffffc07224 */ /* 0x000fe200078e001d */
[----:B------:R-:W-:Y:S02]  /*2a20*/  WARPGROUP.DEPBAR.LE gsb0, 0x0 ;  /* 0x00008000000079c5 */ /* 0x000fe40000010000 */
[----:B------:R-:W-:Y:S01]  /*2a30*/  WARPGROUP.ARRIVE ;  /* 0x00000000000079c5 */ /* 0x000fe20000000000 */
[----:B------:R0:W-:Y:S04]  /*2a40*/  STL.64 [R1+0x2d8], R174 ;  /* 0x0002d8ae01007387 */ /* 0x0001e80000100a00 */
[----:B------:R1:W-:Y:S01]  /*2a50*/  STL.64 [R1+0x2d0], R172 ;  /* 0x0002d0ac01007387 */ /* 0x0003e20000100a00 */
[----:B------:R-:W-:Y:S03]  /*2a60*/  IGMMA.64x16x32.S8.S8 R144, gdesc[UR52], RZ, !UPT, gsb0 ;  /* 0x00600000349079f1 */ /* 0x000fe6000c0410ff */
[----:B------:R2:W-:Y:S04]  /*2a70*/  STL.64 [R1+0x2c8], R170 ;  /* 0x0002c8aa01007387 */ /* 0x0005e80000100a00 */
[----:B------:R-:W3:Y:S01]  /*2a80*/  LDL.LU.64 R8, [R1+0xc0] ;  /* 0x0000c00001087983 */ /* 0x000ee20000300a00 */
[----:B0-----:R-:W-:-:S02]  /*2a90*/  IMAD.MOV.U32 R174, RZ, RZ, R73 ;  /* 0x000000ffffae7224 */ /* 0x001fc400078e0049 */
[----:B------:R-:W-:Y:S01]  /*2aa0*/  IMAD.MOV.U32 R175, RZ, RZ, R72 ;  /* 0x000000ffffaf7224 */ /* 0x000fe200078e0048 */
[----:B------:R-:W3:Y:S01]  /*2ab0*/  LDL.LU.64 R10, [R1+0xc8] ;  /* 0x0000c800010a7983 */ /* 0x000ee20000300a00 */
[----:B-1----:R-:W-:Y:S02]  /*2ac0*/  IMAD.MOV.U32 R172, RZ, RZ, R55 ;  /* 0x000000ffffac7224 */ /* 0x002fe400078e0037 */
[----:B------:R-:W-:Y:S01]  /*2ad0*/  IMAD.MOV.U32 R173, RZ, RZ, R54 ;  /* 0x000000ffffad7224 */ /* 0x000fe200078e0036 */
[----:B------:R-:W3:Y:S01]  /*2ae0*/  LDL.LU.64 R12, [R1+0xd0] ;  /* 0x0000d000010c7983 */ /* 0x000ee20000300a00 */
[----:B--2---:R-:W-:-:S03]  /*2af0*/  IMAD.MOV.U32 R171, RZ, RZ, R53 ;  /* 0x000000ffffab7224 */ /* 0x004fc600078e0035 */
[----:B------:R-:W3:Y:S01]  /*2b00*/  LDL.LU.64 R14, [R1+0xd8] ;  /* 0x0000d800010e7983 */ /* 0x000ee20000300a00 */
        /* <DEDUP_REMOVED lines=16> */
[----:B------:R-:W-:Y:S03]  /*2c10*/  IGMMA.64x16x32.S8.S8 R24, gdesc[UR12], RZ, !UPT, gsb0 ;  /* 0x006000000c1879f1 */ /* 0x000fe6000c0410ff */
[----:B------:R-:W-:Y:S02]  /*2c20*/  WARPGROUP.DEPBAR.LE gsb0, 0x0 ;  /* 0x00008000000079c5 */ /* 0x000fe40000010000 */
[----:B---3--:R-:W-:-:S06]  /*2c30*/  WARPGROUP.ARRIVE ;  /* 0x00000000000079c5 */ /* 0x008fcc0000000000 */
[----:B------:R-:W-:Y:S01]  /*2c40*/  IGMMA.64x16x32.S8.S8 R8, gdesc[UR8], R8, gsb0 ;  /* 0x00600000080879f1 */ /* 0x000fe20008041008 */
[----:B------:R-:W-:Y:S01]  /*2c50*/  STL.64 [R1+0x2c0], R168 ;  /* 0x0002c0a801007387 */ /* 0x000fe20000100a00 */
[----:B------:R-:W-:Y:S01]  /*2c60*/  R2UR UR36, R3 ;  /* 0x00000000032472ca */ /* 0x000fe200000e0000 */
[----:B------:R-:W-:Y:S01]  /*2c70*/  UMOV UR46, UR6 ;  /* 0x00000006002e7c82 */ /* 0x000fe20008000000 */
[----:B------:R-:W-:Y:S01]  /*2c80*/  R2UR UR38, R6 ;  /* 0x00000000062672ca */ /* 0x000fe200000e0000 */
[----:B------:R-:W-:Y:S01]  /*2c90*/  UMOV UR47, 0x40000040 ;  /* 0x40000040002f7882 */ /* 0x000fe20000000000 */
[----:B------:R-:W-:Y:S02]  /*2ca0*/  R2UR UR37, R5 ;  /* 0x00000000052572ca */ /* 0x000fe400000e0000 */
[----:B------:R-:W-:Y:S01]  /*2cb0*/  R2UR UR39, R7 ;  /* 0x00000000072772ca */ /* 0x000fe200000e0000 */
[----:B------:R-:W-:Y:S02]  /*2cc0*/  WARPGROUP.DEPBAR.LE gsb0, 0x0 ;  /* 0x00008000000079c5 */ /* 0x000fe40000010000 */
[----:B------:R-:W-:Y:S01]  /*2cd0*/  WARPGROUP.ARRIVE ;  /* 0x00000000000079c5 */ /* 0x000fe20000000000 */
[----:B------:R-:W-:-:S02]  /*2ce0*/  IMAD.MOV.U32 R2, RZ, RZ, R14 ;  /* 0x000000ffff027224 */ /* 0x000fc400078e000e */
[----:B------:R-:W-:Y:S02]  /*2cf0*/  IMAD.MOV.U32 R0, RZ, RZ, R15 ;  /* 0x000000ffff007224 */ /* 0x000fe400078e000f */
[----:B------:R-:W-:Y:S01]  /*2d00*/  IMAD.MOV.U32 R4, RZ, RZ, R12 ;  /* 0x000000ffff047224 */ /* 0x000fe200078e000c */
[----:B------:R-:W2:Y:S01]  /*2d10*/  LDL.LU.64 R14, [R1+0x318] ;  /* 0x00031800010e7983 */ /* 0x000ea20000300a00 */
[----:B------:R-:W-:Y:S01]  /*2d20*/  IMAD.MOV.U32 R3, RZ, RZ, R13 ;  /* 0x000000ffff037224 */ /* 0x000fe200078e000d */
[----:B------:R-:W-:Y:S01]  /*2d30*/  IGMMA.64x16x32.S8.S8 R208, gdesc[UR44], R208, gsb0 ;  /* 0x006000002cd079f1 */ /* 0x000fe200080410d0 */
[----:B------:R-:W-:Y:S01]  /*2d40*/  IMAD.MOV.U32 R6, RZ, RZ, R10 ;  /* 0x000000ffff067224 */ /* 0x000fe200078e000a */
[----:B------:R-:W2:Y:S01]  /*2d50*/  LDL.LU.64 R12, [R1+0x310] ;  /* 0x00031000010c7983 */ /* 0x000ea20000300a00 */
[----:B------:R-:W-:Y:S02]  /*2d60*/  IMAD.MOV.U32 R5, RZ, RZ, R11 ;  /* 0x000000ffff057224 */ /* 0x000fe400078e000b */
[----:B------:R-:W-:Y:S01]  /*2d70*/  IMAD.MOV.U32 R232, RZ, RZ, R8 ;  /* 0x000000ffffe87224 */ /* 0x000fe200078e0008 */
[----:B------:R-:W2:Y:S01]  /*2d80*/  LDL.LU.64 R10, [R1+0x308] ;  /* 0x00030800010a7983 */ /* 0x000ea20000300a00 */
[----:B------:R-:W-:-:S03]  /*2d90*/  IMAD.MOV.U32 R7, RZ, RZ, R9 ;  /* 0x000000ffff077224 */ /* 0x000fc600078e0009 */
[----:B------:R-:W2:Y:S01]  /*2da0*/  LDL.LU.64 R8, [R1+0x300] ;  /* 0x0003000001087983 */ /* 0x000ea20000300a00 */
[----:B------:R-:W-:-:S03]  /*2db0*/  WARPGROUP.DEPBAR.LE gsb0, 0x0 ;  /* 0x00008000000079c5 */ /* 0x000fc60000010000 */
[----:B------:R-:W-:Y:S04]  /*2dc0*/  STL.64 [R1+0x60], R208 ;  /* 0x000060d001007387 */ /* 0x000fe80000100a00 */
[----:B------:R-:W-:Y:S04]  /*2dd0*/  STL.64 [R1+0x68], R210 ;  /* 0x000068d201007387 */ /* 0x000fe80000100a00 */
[----:B------:R-:W-:Y:S04]  /*2de0*/  STL.64 [R1+0x70], R212 ;  /* 0x000070d401007387 */ /* 0x000fe80000100a00 */
[----:B------:R0:W-:Y:S04]  /*2df0*/  STL.64 [R1+0x78], R214 ;  /* 0x000078d601007387 */ /* 0x0001e80000100a00 */
[----:B0-----:R-:W3:Y:S04]  /*2e00*/  LDL.LU.64 R214, [R1+0x2f8] ;  /* 0x0002f80001d67983 */ /* 0x001ee80000300a00 */
[----:B------:R-:W3:Y:S04]  /*2e10*/  LDL.LU.64 R212, [R1+0x2f0] ;  /* 0x0002f00001d47983 */ /* 0x000ee80000300a00 */
[----:B------:R-:W3:Y:S04]  /*2e20*/  LDL.LU.64 R210, [R1+0x2e8] ;  /* 0x0002e80001d27983 */ /* 0x000ee80000300a00 */
[----:B------:R-:W3:Y:S01]  /*2e30*/  LDL.LU.64 R208, [R1+0x2e0] ;  /* 0x0002e00001d07983 */ /* 0x000ee20000300a00 */
[----:B------:R-:W-:Y:S01]  /*2e40*/  UIADD3 UR42, UR4, 0x182, URZ ;  /* 0x00000182042a7890 */ /* 0x000fe2000fffe03f */
[----:B------:R-:W-:Y:S01]  /*2e50*/  UMOV UR43, 0x40000040 ;  /* 0x40000040002b7882 */ /* 0x000fe20000000000 */
[----:B------:R-:W-:Y:S01]  /*2e60*/  UIADD3 UR26, UR4, 0x202, URZ ;  /* 0x00000202041a7890 */ /* 0x000fe2000fffe03f */
[----:B------:R-:W-:Y:S01]  /*2e70*/  UMOV UR27, 0x40000040 ;  /* 0x40000040001b7882 */ /* 0x000fe20000000000 */
[----:B------:R-:W-:Y:S01]  /*2e80*/  UIADD3 UR22, UR4, 0x282, URZ ;  /* 0x0000028204167890 */ /* 0x000fe2000fffe03f */
[----:B------:R-:W-:Y:S01]  /*2e90*/  UMOV UR20, UR8 ;  /* 0x0000000800147c82 */ /* 0x000fe20008000000 */
[----:B------:R-:W-:Y:S01]  /*2ea0*/  UMOV UR21, UR9 ;  /* 0x0000000900157c82 */ /* 0x000fe20008000000 */
[----:B------:R-:W-:Y:S01]  /*2eb0*/  UMOV UR23, 0x40000040 ;  /* 0x4000004000177882 */ /* 0x000fe20000000000 */
[----:B--2---:R-:W-:-:S06]  /*2ec0*/  WARPGROUP.ARRIVE ;  /* 0x00000000000079c5 */ /* 0x004fcc0000000000 */
[----:B------:R-:W-:Y:S03]  /*2ed0*/  IGMMA.64x16x32.S8.S8 R8, gdesc[UR32], R8, gsb0 ;  /* 0x00600000200879f1 */ /* 0x000fe60008041008 */
[----:B------:R-:W-:Y:S02]  /*2ee0*/  WARPGROUP.DEPBAR.LE gsb0, 0x0 ;  /* 0x00008000000079c5 */ /* 0x000fe40000010000 */
[----:B---3--:R-:W-:-:S06]  /*2ef0*/  WARPGROUP.ARRIVE ;  /* 0x00000000000079c5 */ /* 0x008fcc0000000000 */
[----:B------:R-:W-:Y:S03]  /*2f00*/  IGMMA.64x16x32.S8.S8 R208, gdesc[UR40], R208, gsb0 ;  /* 0x0060000028d079f1 */ /* 0x000fe600080410d0 */
[----:B------:R-:W-:Y:S02]  /*2f10*/  WARPGROUP.DEPBAR.LE gsb0, 0x0 ;  /* 0x00008000000079c5 */ /* 0x000fe40000010000 */
[----:B------:R-:W-:-:S06]  /*2f20*/  WARPGROUP.ARRIVE ;  /* 0x00000000000079c5 */ /* 0x000fcc0000000000 */
[----:B------:R-:W-:Y:S03]  /*2f30*/  IGMMA.64x16x32.S8.S8 R184, gdesc[UR24], R184, gsb0 ;  /* 0x0060000018b879f1 */ /* 0x000fe600080410b8 */
[----:B------:R-:W-:Y:S02]  /*2f40*/  WARPGROUP.DEPBAR.LE gsb0, 0x0 ;  /* 0x00008000000079c5 */ /* 0x000fe40000010000 */
[----:B------:R-:W-:-:S06]  /*2f50*/  WARPGROUP.ARRIVE ;  /* 0x00000000000079c5 */ /* 0x000fcc0000000000 */
[----:B------:R-:W-:Y:S01]  /*2f60*/  IGMMA.64x16x32.S8.S8 R160, gdesc[UR20], R160, gsb0 ;  /* 0x0060000014a079f1 */ /* 0x000fe200080410a0 */
[----:B------:R-:W-:Y:S01]  /*2f70*/  UIADD3 UR30, UR4, 0x302, URZ ;  /* 0x00000302041e7890 */ /* 0x000fe2000fffe03f */
[----:B------:R-:W-:Y:S01]  /*2f80*/  UMOV UR28, UR8 ;  /* 0x00000008001c7c82 */ /* 0x000fe20008000000 */
[----:B------:R-:W-:Y:S01]  /*2f90*/  UMOV UR29, UR9 ;  /* 0x00000009001d7c82 */ /* 0x000fe20008000000 */
[----:B------:R-:W-:Y:S01]  /*2fa0*/  UMOV UR31, 0x40000040 ;  /* 0x40000040001f7882 */ /* 0x000fe20000000000 */
        /* <DEDUP_REMOVED lines=13> */
[----:B------:R-:W-:-:S04]  /*3080*/  UMOV UR59, 0x40000040 ;  /* 0x40000040003b7882 */ /* 0x000fc80000000000 */
[----:B------:R-:W-:Y:S01]  /*3090*/  UMOV UR58, UR6 ;  /* 0x00000006003a7c82 */ /* 0x000fe20008000000 */
        /* <DEDUP_REMOVED lines=18> */
[----:B------:R-:W-:-:S06]  /*31c0*/  UMOV UR17, 0x40000040 ;  /* 0x4000004000117882 */ /* 0x000fcc0000000000 */
[----:B------:R-:W-:Y:S01]  /*31d0*/  UMOV UR16, UR6 ;  /* 0x0000000600107c82 */ /* 0x000fe20008000000 */
[----:B------:R-:W-:Y:S02]  /*31e0*/  WARPGROUP.DEPBAR.LE gsb0, 0x0 ;  /* 0x00008000000079c5 */ /* 0x000fe40000010000 */
[----:B------:R-:W-:-:S06]  /*31f0*/  WARPGROUP.ARRIVE ;  /* 0x00000000000079c5 */ /* 0x000fcc0000000000 */
[----:B------:R-:W-:Y:S01]  /*3200*/  IGMMA.64x16x32.S8.S8 R32, gdesc[UR16], R32, gsb0 ;  /* 0x00600000102079f1 */ /* 0x000fe20008041020 */
[----:B------:R-:W-:Y:S01]  /*3210*/  UMOV UR12, UR16 ;  /* 0x00000010000c7c82 */ /* 0x000fe20008000000 */
[----:B------:R-:W-:Y:S01]  /*3220*/  UMOV UR13, UR17 ;  /* 0x00000011000d7c82 */ /* 0x000fe20008000000 */
[----:B------:R-:W-:Y:S02]  /*3230*/  WARPGROUP.DEPBAR.LE gsb0, 0x0 ;  /* 0x00008000000079c5 */ /* 0x000fe40000010000 */
[----:B------:R-:W-:-:S06]  /*3240*/  WARPGROUP.ARRIVE ;  /* 0x00000000000079c5 */ /* 0x000fcc0000000000 */
[----:B------:R-:W-:Y:S01]  /*3250*/  IGMMA.64x16x32.S8.S8 R56, gdesc[UR12], R56, gsb0 ;  /* 0x006000000c3879f1 */ /* 0x000fe20008041038 */
[----:B------:R-:W-:Y:S01]  /*3260*/  UMOV UR56, UR58 ;  /* 0x0000003a00387c82 */ /* 0x000fe20008000000 */
[----:B------:R-:W-:Y:S01]  /*3270*/  UMOV UR57, UR59 ;  /* 0x0000003b00397c82 */ /* 0x000fe20008000000 */
[----:B------:R-:W-:Y:S01]  /*3280*/  UMOV UR48, UR16 ;  /* 0x0000001000307c82 */ /* 0x000fe20008000000 */
[----:B------:R-:W-:Y:S01]  /*3290*/  UMOV UR49, UR17 ;  /* 0x0000001100317c82 */ /* 0x000fe20008000000 */
        /* <DEDUP_REMOVED lines=42> */
[----:B------:R-:W-:Y:S02]  /*3540*/  IMAD.MOV.U32 R168, RZ, RZ, R171 ;  /* 0x000000ffffa87224 */ /* 0x000fe400078e00ab */
[----:B------:R-:W-:Y:S02]  /*3550*/  IMAD.MOV.U32 R169, RZ, RZ, R172 ;  /* 0x000000ffffa97224 */ /* 0x000fe400078e00ac */
[----:B------:R-:W-:Y:S02]  /*3560*/  IMAD.MOV.U32 R170, RZ, RZ, R173 ;  /* 0x000000ffffaa7224 */ /* 0x000fe400078e00ad */
[----:B------:R-:W-:Y:S02]  /*3570*/  IMAD.MOV.U32 R171, RZ, RZ, R174 ;  /* 0x000000ffffab7224 */ /* 0x000fe400078e00ae */
[----:B------:R-:W-:Y:S02]  /*3580*/  IMAD.MOV.U32 R172, RZ, RZ, R175 ;  /* 0x000000ffffac7224 */ /* 0x000fe400078e00af */
[----:B------:R-:W-:-:S02]  /*3590*/  IMAD.MOV.U32 R173, RZ, RZ, R235 ;  /* 0x000000ffffad7224 */ /* 0x000fc400078e00eb */
[----:B------:R-:W-:Y:S02]  /*35a0*/  IMAD.MOV.U32 R174, RZ, RZ, R234 ;  /* 0x000000ffffae7224 */ /* 0x000fe400078e00ea */
[----:B------:R-:W-:Y:S01]  /*35b0*/  IMAD.MOV.U32 R175, RZ, RZ, R233 ;  /* 0x000000ffffaf7224 */ /* 0x000fe200078e00e9 */
[----:B------:R-:W-:Y:S01]  /*35c0*/  UMOV UR8, UR16 ;  /* 0x0000001000087c82 */ /* 0x000fe20008000000 */
[----:B------:R-:W-:Y:S01]  /*35d0*/  UMOV UR9, UR17 ;  /* 0x0000001100097c82 */ /* 0x000fe20008000000 */
[----:B------:R-:W-:-:S03]  /*35e0*/  WARPGROUP.DEPBAR.LE gsb0, 0x0 ;  /* 0x00008000000079c5 */ /* 0x000fc60000010000 */
        /* <DEDUP_REMOVED lines=10> */
[----:B------:R-:W-:Y:S04]  /*3690*/  STL.64 [R1+0xa0], R168 ;  /* 0x0000a0a801007387 */ /* 0x000fe80000100a00 */
[----:B------:R-:W-:Y:S01]  /*36a0*/  STL.64 [R1+0xa8], R170 ;  /* 0x0000a8aa01007387 */ /* 0x000fe20000100a00 */
[----:B------:R-:W-:Y:S02]  /*36b0*/  WARPGROUP.DEPBAR.LE gsb0, 0x0 ;  /* 0x00008000000079c5 */ /* 0x000fe40000010000 */
[----:B------:R-:W-:-:S06]  /*36c0*/  WARPGROUP.ARRIVE ;  /* 0x00000000000079c5 */ /* 0x000fcc0000000000 */
[----:B------:R-:W-:Y:S01]  /*36d0*/  IGMMA.64x16x32.S8.S8 R216, gdesc[UR8], R216, gsb0 ;  /* 0x0060000008d879f1 */ /* 0x000fe200080410d8 */
[----:B------:R-:W-:Y:S04]  /*36e0*/  STL.64 [R1+0xb0], R172 ;  /* 0x0000b0ac01007387 */ /* 0x000fe80000100a00 */
[----:B------:R0:W-:Y:S04]  /*36f0*/  STL.64 [R1+0xb8], R174 ;  /* 0x0000b8ae01007387 */ /* 0x0001e80000100a00 */
[----:B0-----:R-:W2:Y:S04]  /*3700*/  LDL.LU.64 R174, [R1+0x2d8] ;  /* 0x0002d80001ae7983 */ /* 0x001ea80000300a00 */
[----:B------:R-:W2:Y:S04]  /*3710*/  LDL.LU.64 R172, [R1+0x2d0] ;  /* 0x0002d00001ac7983 */ /* 0x000ea80000300a00 */
[----:B------:R-:W2:Y:S04]  /*3720*/  LDL.LU.64 R170, [R1+0x2c8] ;  /* 0x0002c80001aa7983 */ /* 0x000ea80000300a00 */
[----:B------:R-:W2:Y:S04]  /*3730*/  LDL.LU.64 R168, [R1+0x2c0] ;  /* 0x0002c00001a87983 */ /* 0x000ea80000300a00 */
[----:B------:R-:W-:Y:S04]  /*3740*/  STL.64 [R1+0x80], R192 ;  /* 0x000080c001007387 */ /* 0x000fe80000100a00 */
[----:B------:R-:W-:Y:S04]  /*3750*/  STL.64 [R1+0x88], R194 ;  /* 0x000088c201007387 */ /* 0x000fe80000100a00 */
[----:B------:R-:W-:Y:S04]  /*3760*/  STL.64 [R1+0x90], R196 ;  /* 0x000090c401007387 */ /* 0x000fe80000100a00 */
[----:B------:R0:W-:Y:S01]  /*3770*/  STL.64 [R1+0x98], R198 ;  /* 0x000098c601007387 */ /* 0x0001e20000100a00 */
[----:B------:R-:W-:-:S03]  /*3780*/  WARPGROUP.DEPBAR.LE gsb0, 0x0 ;  /* 0x00008000000079c5 */ /* 0x000fc60000010000 */
[----:B0-----:R-:W3:Y:S04]  /*3790*/  LDL.LU.64 R198, [R1+0x2b8] ;  /* 0x0002b80001c67983 */ /* 0x001ee80000300a00 */
[----:B------:R-:W3:Y:S04]  /*37a0*/  LDL.LU.64 R196, [R1+0x2b0] ;  /* 0x0002b00001c47983 */ /* 0x000ee80000300a00 */
[----:B------:R-:W3:Y:S04]  /*37b0*/  LDL.LU.64 R194, [R1+0x2a8] ;  /* 0x0002a80001c27983 */ /* 0x000ee80000300a00 */
[----:B------:R-:W3:Y:S04]  /*37c0*/  LDL.LU.64 R192, [R1+0x2a0] ;  /* 0x0002a00001c07983 */ /* 0x000ee80000300a00 */
[----:B------:R-:W-:Y:S04]  /*37d0*/  STL.64 [R1+0x20], R216 ;  /* 0x000020d801007387 */ /* 0x000fe80000100a00 */
[----:B------:R-:W-:Y:S04]  /*37e0*/  STL.64 [R1+0x28], R218 ;  /* 0x000028da01007387 */ /* 0x000fe80000100a00 */
[----:B------:R-:W-:Y:S04]  /*37f0*/  STL.64 [R1+0x30], R220 ;  /* 0x000030dc01007387 */ /* 0x000fe80000100a00 */
[----:B------:R0:W-:Y:S04]  /*3800*/  STL.64 [R1+0x38], R222 ;  /* 0x000038de01007387 */ /* 0x0001e80000100a00 */
[----:B0-----:R-:W4:Y:S04]  /*3810*/  LDL.LU.64 R222, [R1+0x298] ;  /* 0x0002980001de7983 */ /* 0x001f280000300a00 */
[----:B------:R-:W4:Y:S04]  /*3820*/  LDL.LU.64 R220, [R1+0x290] ;  /* 0x0002900001dc7983 */ /* 0x000f280000300a00 */
[----:B------:R-:W4:Y:S04]  /*3830*/  LDL.LU.64 R218, [R1+0x288] ;  /* 0x0002880001da7983 */ /* 0x000f280000300a00 */
[----:B------:R-:W4:Y:S01]  /*3840*/  LDL.LU.64 R216, [R1+0x280] ;  /* 0x0002800001d87983 */ /* 0x000f220000300a00 */
        /* <DEDUP_REMOVED lines=8> */
[----:B----4-:R-:W-:-:S06]  /*38d0*/  WARPGROUP.ARRIVE ;  /* 0x00000000000079c5 */ /* 0x010fcc0000000000 */
[----:B------:R-:W-:Y:S03]  /*38e0*/  IGMMA.64x16x32.S8.S8 R216, gdesc[UR32], R216, gsb0 ;  /* 0x0060000020d879f1 */ /* 0x000fe600080410d8 */
[----:B------:R-:W-:Y:S02]  /*38f0*/  WARPGROUP.DEPBAR.LE gsb0, 0x0 ;  /* 0x00008000000079c5 */ /* 0x000fe40000010000 */
[----:B---3--:R-:W-:-:S06]  /*3900*/  WARPGROUP.ARRIVE ;  /* 0x00000000000079c5 */ /* 0x008fcc0000000000 */
[----:B------:R-:W-:Y:S03]  /*3910*/  IGMMA.64x16x32.S8.S8 R192, gdesc[UR8], R192, gsb0 ;  /* 0x0060000008c079f1 */ /* 0x000fe600080410c0 */
[----:B------:R-:W-:Y:S02]  /*3920*/  WARPGROUP.DEPBAR.LE gsb0, 0x0 ;  /* 0x00008000000079c5 */ /* 0x000fe40000010000 */
[----:B--2---:R-:W-:-:S06]  /*3930*/  WARPGROUP.ARRIVE ;  /* 0x00000000000079c5 */ /* 0x004fcc0000000000 */
        /* <DEDUP_REMOVED lines=10> */
[----:B------:R-:W-:Y:S01]  /*39e0*/  STL.64 [R1+0x238], R222 ;  /* 0x000238de01007387 */ /* 0x000fe20000100a00 */
[----:B------:R-:W-:Y:S02]  /*39f0*/  WARPGROUP.DEPBAR.LE gsb0, 0x0 ;  /* 0x00008000000079c5 */ /* 0x000fe40000010000 */
[----:B------:R-:W-:-:S06]  /*3a00*/  WARPGROUP.ARRIVE ;  /* 0x00000000000079c5 */ /* 0x000fcc0000000000 */
[----:B------:R-:W-:Y:S01]  /*3a10*/  IGMMA.64x16x32.S8.S8 R120, gdesc[UR20], R120, gsb0 ;  /* 0x00600000147879f1 */ /* 0x000fe20008041078 */
[----:B------:R-:W-:Y:S04]  /*3a20*/  STL.64 [R1+0x230], R220 ;  /* 0x000230dc01007387 */ /* 0x000fe80000100a00 */
[----:B------:R-:W-:Y:S04]  /*3a30*/  STL.64 [R1+0x228], R218 ;  /* 0x000228da01007387 */ /* 0x000fe80000100a00 */
[----:B------:R0:W-:Y:S04]  /*3a40*/  STL.64 [R1+0x220], R216 ;  /* 0x000220d801007387 */ /* 0x0001e80000100a00 */
[----:B0-----:R-:W2:Y:S04]  /*3a50*/  LDL.LU.64 R216, [R1+0x60] ;  /* 0x0000600001d87983 */ /* 0x001ea80000300a00 */
[----:B------:R-:W2:Y:S04]  /*3a60*/  LDL.LU.64 R218, [R1+0x68] ;  /* 0x0000680001da7983 */ /* 0x000ea80000300a00 */
[----:B------:R-:W2:Y:S04]  /*3a70*/  LDL.LU.64 R220, [R1+0x70] ;  /* 0x0000700001dc7983 */ /* 0x000ea80000300a00 */
[----:B------:R-:W2:Y:S01]  /*3a80*/  LDL.LU.64 R222, [R1+0x78] ;  /* 0x0000780001de7983 */ /* 0x000ea20000300a00 */
[----:B------:R-:W-:Y:S01]  /*3a90*/  UMOV UR10, UR54 ;  /* 0x00000036000a7c82 */ /* 0x000fe20008000000 */
[----:B------:R-:W-:Y:S01]  /*3aa0*/  UMOV UR11, UR55 ;  /* 0x00000037000b7c82 */ /* 0x000fe20008000000 */
[----:B------:R-:W-:-:S02]  /*3ab0*/  WARPGROUP.DEPBAR.LE gsb0, 0x0 ;  /* 0x00008000000079c5 */ /* 0x000fc40000010000 */
        /* <DEDUP_REMOVED lines=16> */
[----:B------:R-:W-:Y:S01]  /*3bc0*/  UIADD3 UR12, UR5, 0x4, URZ ;  /* 0x00000004050c7890 */ /* 0x000fe2000fffe03f */
[----:B------:R-:W-:Y:S01]  /*3bd0*/  UMOV UR13, UR9 ;  /* 0x00000009000d7c82 */ /* 0x000fe20008000000 */
[----:B------:R-:W-:Y:S01]  /*3be0*/  UMOV UR14, UR18 ;  /* 0x00000012000e7c82 */ /* 0x000fe20008000000 */
[----:B------:R-:W-:-:S04]  /*3bf0*/  UMOV UR15, UR19 ;  /* 0x00000013000f7c82 */ /* 0x000fc80008000000 */
[----:B------:R-:W-:Y:S01]  /*3c00*/  UMOV UR44, UR12 ;  /* 0x0000000c002c7c82 */ /* 0x000fe20008000000 */
[----:B------:R-:W-:Y:S01]  /*3c10*/  UMOV UR12, UR8 ;  /* 0x00000008000c7c82 */ /* 0x000fe20008000000 */
[----:B------:R-:W-:Y:S01]  /*3c20*/  STL [R1+0x218], R196 ;  /* 0x000218c401007387 */ /* 0x000fe20000100800 */
[----:B------:R-:W-:Y:S02]  /*3c30*/  WARPGROUP.DEPBAR.LE gsb0, 0x0 ;  /* 0x00008000000079c5 */ /* 0x000fe40000010000 */
[----:B------:R-:W-:-:S06]  /*3c40*/  WARPGROUP.ARRIVE ;  /* 0x00000000000079c5 */ /* 0x000fcc0000000000 */
[----:B------:R-:W-:Y:S01]  /*3c50*/  IGMMA.64x16x32.S8.S8 R24, gdesc[UR12], R24, gsb0 ;  /* 0x006000000c1879f1 */ /* 0x000fe20008041018 */
[----:B------:R-:W-:Y:S04]  /*3c60*/  STL [R1+0x214], R197 ;  /* 0x000214c501007387 */ /* 0x000fe80000100800 */
[----:B------:R-:W-:Y:S04]  /*3c70*/  STL [R1+0x210], R198 ;  /* 0x000210c601007387 */ /* 0x000fe80000100800 */
[----:B------:R-:W-:Y:S04]  /*3c80*/  STL [R1+0x20c], R199 ;  /* 0x00020cc701007387 */ /* 0x000fe80000100800 */
[----:B------:R0:W-:Y:S04]  /*3c90*/  STL [R1+0x208], R168 ;  /* 0x000208a801007387 */ /* 0x0001e80000100800 */
[----:B------:R1:W-:Y:S04]  /*3ca0*/  STL [R1+0x204], R169 ;  /* 0x000204a901007387 */ /* 0x0003e80000100800 */
[----:B------:R3:W-:Y:S04]  /*3cb0*/  STL [R1+0x200], R170 ;  /* 0x000200aa01007387 */ /* 0x0007e80000100800 */
[----:B------:R4:W-:Y:S04]  /*3cc0*/  STL [R1+0x1fc], R171 ;  /* 0x0001fcab01007387 */ /* 0x0009e80000100800 */
[----:B------:R4:W-:Y:S01]  /*3cd0*/  STL [R1+0x1f8], R172 ;  /* 0x0001f8ac01007387 */ /* 0x0009e20000100800 */
[----:B0-----:R-:W-:-:S03]  /*3ce0*/  IMAD.MOV.U32 R168, RZ, RZ, R232 ;  /* 0x000000ffffa87224 */ /* 0x001fc600078e00e8 */
[----:B------:R0:W-:Y:S01]  /*3cf0*/  STL [R1+0x1f4], R173 ;  /* 0x0001f4ad01007387 */ /* 0x0001e20000100800 */
[----:B-1----:R-:W-:-:S03]  /*3d00*/  IMAD.MOV.U32 R169, RZ, RZ, R7 ;  /* 0x000000ffffa97224 */ /* 0x002fc600078e0007 */
[----:B------:R1:W-:Y:S01]  /*3d10*/  STL [R1+0x1f0], R174 ;  /* 0x0001f0ae01007387 */ /* 0x0003e20000100800 */
[----:B---3--:R-:W-:Y:S02]  /*3d20*/  IMAD.MOV.U32 R170, RZ, RZ, R6 ;  /* 0x000000ffffaa7224 */ /* 0x008fe400078e0006 */
[----:B----4-:R-:W-:Y:S01]  /*3d30*/  IMAD.MOV.U32 R171, RZ, RZ, R5 ;  /* 0x000000ffffab7224 */ /* 0x010fe200078e0005 */
[----:B------:R3:W-:Y:S01]  /*3d40*/  STL [R1+0x1ec], R175 ;  /* 0x0001ecaf01007387 */ /* 0x0007e20000100800 */
[----:B------:R-:W-:Y:S02]  /*3d50*/  IMAD.MOV.U32 R172, RZ, RZ, R4 ;  /* 0x000000ffffac7224 */ /* 0x000fe400078e0004 */
[----:B0-----:R-:W-:Y:S02]  /*3d60*/  IMAD.MOV.U32 R173, RZ, RZ, R3 ;  /* 0x000000ffffad7224 */ /* 0x001fe400078e0003 */
[----:B-1----:R-:W-:Y:S01]  /*3d70*/  IMAD.MOV.U32 R174, RZ, RZ, R2 ;  /* 0x000000ffffae7224 */ /* 0x002fe200078e0002 */
[----:B------:R-:W-:Y:S01]  /*3d80*/  UIADD3 UR46, UR4, 0x4, URZ ;  /* 0x00000004042e7890 */ /* 0x000fe2000fffe03f */
[----:B---3--:R-:W-:Y:S01]  /*3d90*/  IMAD.MOV.U32 R175, RZ, RZ, R0 ;  /* 0x000000ffffaf7224 */ /* 0x008fe200078e0000 */
[----:B------:R-:W-:-:S05]  /*3da0*/  WARPGROUP.DEPBAR.LE gsb0, 0x0 ;  /* 0x00008000000079c5 */ /* 0x000fca0000010000 */
[----:B------:R-:W-:Y:S01]  /*3db0*/  WARPGROUP.ARRIVE ;  /* 0x00000000000079c5 */ /* 0x000fe20000000000 */
[----:B------:R-:W-:Y:S01]  /*3dc0*/  UMOV UR45, 0x40000040 ;  /* 0x40000040002d7882 */ /* 0x000fe20000000000 */
[----:B------:R-:W-:-:S04]  /*3dd0*/  UMOV UR47, 0x40000040 ;  /* 0x40000040002f7882 */ /* 0x000fc80000000000 */
[----:B------:R-:W-:Y:S01]  /*3de0*/  IGMMA.64x16x32.S8.S8 R168, gdesc[UR44], R168, gsb0 ;  /* 0x006000002ca879f1 */ /* 0x000fe200080410a8 */
[----:B------:R-:W-:Y:S01]  /*3df0*/  UIADD3 UR18, UR4, 0x84, URZ ;  /* 0x0000008404127890 */ /* 0x000fe2000fffe03f */
[----:B------:R-:W-:Y:S01]  /*3e00*/  UMOV UR16, UR44 ;  /* 0x0000002c00107c82 */ /* 0x000fe20008000000 */
[----:B------:R-:W-:Y:S01]  /*3e10*/  UMOV UR17, UR45 ;  /* 0x0000002d00117c82 */ /* 0x000fe20008000000 */
[----:B------:R-:W-:Y:S01]  /*3e20*/  UMOV UR19, 0x40000040 ;  /* 0x4000004000137882 */ /* 0x000fe20000000000 */
[----:B------:R-:W-:Y:S02]  /*3e30*/  WARPGROUP.DEPBAR.LE gsb0, 0x0 ;  /* 0x00008000000079c5 */ /* 0x000fe40000010000 */
[----:B--2---:R-:W-:-:S06]  /*3e40*/  WARPGROUP.ARRIVE ;  /* 0x00000000000079c5 */ /* 0x004fcc0000000000 */
        /* <DEDUP_REMOVED lines=88> */
[----:B------:R-:W-:Y:S04]  /*43d0*/  STL [R1+0x1e8], R148 ;  /* 0x0001e89401007387 */ /* 0x000fe80000100800 */
[----:B------:R-:W-:Y:S04]  /*43e0*/  STL [R1+0x1e4], R149 ;  /* 0x0001e49501007387 */ /* 0x000fe80000100800 */
[----:B------:R-:W-:Y:S01]  /*43f0*/  STL [R1+0x1e0], R150 ;  /* 0x0001e09601007387 */ /* 0x000fe20000100800 */
[----:B------:R-:W-:-:S02]  /*4400*/  WARPGROUP.DEPBAR.LE gsb0, 0x0 ;  /* 0x00008000000079c5 */ /* 0x000fc40000010000 */
[----:B------:R-:W-:-:S06]  /*4410*/  WARPGROUP.ARRIVE ;  /* 0x00000000000079c5 */ /* 0x000fcc0000000000 */
[----:B------:R-:W-:Y:S01]  /*4420*/  IGMMA.64x16x32.S8.S8 R128, gdesc[UR32], R128, gsb0 ;  /* 0x00600000208079f1 */ /* 0x000fe20008041080 */
[----:B------:R-:W-:Y:S04]  /*4430*/  STL [R1+0x1dc], R151 ;  /* 0x0001dc9701007387 */ /* 0x000fe80000100800 */
[----:B------:R-:W-:Y:S04]  /*4440*/  STL.64 [R1+0x258], R126 ;  /* 0x0002587e01007387 */ /* 0x000fe80000100a00 */
[----:B------:R-:W-:Y:S04]  /*4450*/  STL.64 [R1+0x250], R124 ;  /* 0x0002507c01007387 */ /* 0x000fe80000100a00 */
[----:B------:R-:W-:Y:S04]  /*4460*/  STL.64 [R1+0x248], R122 ;  /* 0x0002487a01007387 */ /* 0x000fe80000100a00 */
[----:B------:R-:W-:Y:S04]  /*4470*/  STL.64 [R1+0x240], R120 ;  /* 0x0002407801007387 */ /* 0x000fe80000100a00 */
[----:B------:R-:W-:Y:S04]  /*4480*/  STL.64 [R1+0x278], R102 ;  /* 0x0002786601007387 */ /* 0x000fe80000100a00 */
[----:B------:R-:W-:Y:S04]  /*4490*/  STL.64 [R1+0x270], R100 ;  /* 0x0002706401007387 */ /* 0x000fe80000100a00 */
[----:B------:R-:W-:Y:S04]  /*44a0*/  STL.64 [R1+0x268], R98 ;  /* 0x0002686201007387 */ /* 0x000fe80000100a00 */
[----:B------:R0:W-:Y:S04]  /*44b0*/  STL.64 [R1+0x260], R96 ;  /* 0x0002606001007387 */ /* 0x0001e80000100a00 */
[----:B------:R-:W-:Y:S04]  /*44c0*/  STL.64 [R1+0xc0], R168 ;  /* 0x0000c0a801007387 */ /* 0x000fe80000100a00 */
[----:B------:R-:W-:Y:S04]  /*44d0*/  STL.64 [R1+0xc8], R170 ;  /* 0x0000c8aa01007387 */ /* 0x000fe80000100a00 */
[----:B------:R1:W-:Y:S04]  /*44e0*/  STL.64 [R1+0xd0], R172 ;  /* 0x0000d0ac01007387 */ /* 0x0003e80000100a00 */
[----:B------:R2:W-:Y:S04]  /*44f0*/  STL.64 [R1+0xd8], R174 ;  /* 0x0000d8ae01007387 */ /* 0x0005e80000100a00 */
[----:B0-----:R-:W3:Y:S04]  /*4500*/  LDL.LU.64 R96, [R1+0xa0] ;  /* 0x0000a00001607983 */ /* 0x001ee80000300a00 */
[----:B------:R-:W3:Y:S04]  /*4510*/  LDL.LU.64 R98, [R1+0xa8] ;  /* 0x0000a80001627983 */ /* 0x000ee80000300a00 */
[----:B------:R-:W3:Y:S04]  /*4520*/  LDL.LU.64 R100, [R1+0xb0] ;  /* 0x0000b00001647983 */ /* 0x000ee80000300a00 */
[----:B------:R-:W3:Y:S01]  /*4530*/  LDL.LU.64 R102, [R1+0xb8] ;  /* 0x0000b80001667983 */ /* 0x000ee20000300a00 */
[----:B------:R-:W-:-:S02]  /*4540*/  WARPGROUP.DEPBAR.LE gsb0, 0x0 ;  /* 0x00008000000079c5 */ /* 0x000fc40000010000 */
[----:B------:R-:W-:Y:S01]  /*4550*/  WARPGROUP.ARRIVE ;  /* 0x00000000000079c5 */ /* 0x000fe20000000000 */
[----:B------:R-:W-:Y:S01]  /*4560*/  UMOV UR8, UR48 ;  /* 0x0000003000087c82 */ /* 0x000fe20008000000 */
[----:B------:R-:W-:Y:S01]  /*4570*/  UMOV UR9, UR49 ;  /* 0x0000003100097c82 */ /* 0x000fe20008000000 */
[----:B------:R-:W4:Y:S03]  /*4580*/  LDL.LU.64 R120, [R1+0x80] ;  /* 0x0000800001787983 */ /* 0x000f260000300a00 */
[----:B------:R-:W-:Y:S01]  /*4590*/  IGMMA.64x16x32.S8.S8 R152, gdesc[UR8], R152, gsb0 ;  /* 0x00600000089879f1 */ /* 0x000fe20008041098 */
[----:B------:R-:W4:Y:S04]  /*45a0*/  LDL.LU.64 R122, [R1+0x88] ;  /* 0x00008800017a7983 */ /* 0x000f280000300a00 */
[----:B------:R-:W4:Y:S04]  /*45b0*/  LDL.LU.64 R124, [R1+0x90] ;  /* 0x00009000017c7983 */ /* 0x000f280000300a00 */
[----:B------:R-:W4:Y:S01]  /*45c0*/  LDL.LU.64 R126, [R1+0x98] ;  /* 0x00009800017e7983 */ /* 0x000f220000300a00 */
[----:B------:R-:W-:Y:S01]  /*45d0*/  UMOV UR20, UR48 ;  /* 0x0000003000147c82 */ /* 0x000fe20008000000 */
[----:B------:R-:W-:Y:S01]  /*45e0*/  UMOV UR21, UR49 ;  /* 0x0000003100157c82 */ /* 0x000fe20008000000 */
[----:B------:R-:W-:-:S02]  /*45f0*/  WARPGROUP.DEPBAR.LE gsb0, 0x0 ;  /* 0x00008000000079c5 */ /* 0x000fc40000010000 */
[----:B------:R-:W-:-:S06]  /*4600*/  WARPGROUP.ARRIVE ;  /* 0x00000000000079c5 */ /* 0x000fcc0000000000 */
[----:B------:R-:W-:Y:S01]  /*4610*/  IGMMA.64x16x32.S8.S8 R176, gdesc[UR20], R176, gsb0 ;  /* 0x0060000014b079f1 */ /* 0x000fe200080410b0 */
[----:B-1----:R-:W-:Y:S02]  /*4620*/  IMAD.MOV.U32 R172, RZ, RZ, R216 ;  /* 0x000000ffffac7224 */ /* 0x002fe400078e00d8 */
[----:B------:R-:W-:Y:S02]  /*4630*/  IMAD.MOV.U32 R173, RZ, RZ, R217 ;  /* 0x000000ffffad7224 */ /* 0x000fe400078e00d9 */
[----:B--2---:R-:W-:Y:S01]  /*4640*/  IMAD.MOV.U32 R174, RZ, RZ, R218 ;  /* 0x000000ffffae7224 */ /* 0x004fe200078e00da */
[----:B------:R-:W2:Y:S01]  /*4650*/  LDL.LU.64 R216, [R1+0x20] ;  /* 0x0000200001d87983 */ /* 0x000ea20000300a00 */
[----:B------:R-:W-:Y:S02]  /*4660*/  IMAD.MOV.U32 R175, RZ, RZ, R219 ;  /* 0x000000ffffaf7224 */ /* 0x000fe400078e00db */
[----:B------:R-:W-:Y:S01]  /*4670*/  IMAD.MOV.U32 R148, RZ, RZ, R220 ;  /* 0x000000ffff947224 */ /* 0x000fe200078e00dc */
[----:B------:R-:W2:Y:S01]  /*4680*/  LDL.LU.64 R218, [R1+0x28] ;  /* 0x0000280001da7983 */ /* 0x000ea20000300a00 */
[----:B------:R-:W-:-:S02]  /*4690*/  IMAD.MOV.U32 R149, RZ, RZ, R221 ;  /* 0x000000ffff957224 */ /* 0x000fc400078e00dd */
[----:B------:R-:W-:Y:S01]  /*46a0*/  IMAD.MOV.U32 R150, RZ, RZ, R222 ;  /* 0x000000ffff967224 */ /* 0x000fe200078e00de */
[----:B------:R-:W2:Y:S01]  /*46b0*/  LDL.LU.64 R220, [R1+0x30] ;  /* 0x0000300001dc7983 */ /* 0x000ea20000300a00 */
[----:B------:R-:W-:-:S03]  /*46c0*/  IMAD.MOV.U32 R151, RZ, RZ, R223 ;  /* 0x000000ffff977224 */ /* 0x000fc600078e00df */
[----:B------:R-:W2:Y:S01]  /*46d0*/  LDL.LU.64 R222, [R1+0x38] ;  /* 0x0000380001de7983 */ /* 0x000ea20000300a00 */
        /* <DEDUP_REMOVED lines=18> */
[----:B---3--:R-:W-:-:S06]  /*4800*/  WARPGROUP.ARRIVE ;  /* 0x00000000000079c5 */ /* 0x008fcc0000000000 */
[----:B------:R-:W-:Y:S01]  /*4810*/  IGMMA.64x16x32.S8.S8 R96, gdesc[UR48], R96, gsb0 ;  /* 0x00600000306079f1 */ /* 0x000fe20008041060 */
[----:B------:R-:W-:Y:S01]  /*4820*/  UIADD3 UR44, UR5, 0x804, URZ ;  /* 0x00000804052c7890 */ /* 0x000fe2000fffe03f */
[----:B------:R-:W-:Y:S01]  /*4830*/  UMOV UR45, 0x40000040 ;  /* 0x40000040002d7882 */ /* 0x000fe20000000000 */
[----:B------:R-:W-:Y:S02]  /*4840*/  WARPGROUP.DEPBAR.LE gsb0, 0x0 ;  /* 0x00008000000079c5 */ /* 0x000fe40000010000 */
[----:B----4-:R-:W-:-:S06]  /*4850*/  WARPGROUP.ARRIVE ;  /* 0x00000000000079c5 */ /* 0x010fcc0000000000 */
[----:B------:R-:W-:Y:S01]  /*4860*/  IGMMA.64x16x32.S8.S8 R120, gdesc[UR44], R120, gsb0 ;  /* 0x006000002c7879f1 */ /* 0x000fe20008041078 */
[----:B------:R-:W-:Y:S01]  /*4870*/  UMOV UR16, UR44 ;  /* 0x0000002c00107c82 */ /* 0x000fe20008000000 */
[----:B------:R-:W-:Y:S01]  /*4880*/  UMOV UR17, UR45 ;  /* 0x0000002d00117c82 */ /* 0x000fe20008000000 */
[----:B------:R-:W-:Y:S01]  /*4890*/  STL [R1+0x1d8], R211 ;  /* 0x0001d8d301007387 */ /* 0x000fe20000100800 */
[----:B------:R-:W-:Y:S02]  /*48a0*/  WARPGROUP.DEPBAR.LE gsb0, 0x0 ;  /* 0x00008000000079c5 */ /* 0x000fe40000010000 */
[----:B--2---:R-:W-:-:S06]  /*48b0*/  WARPGROUP.ARRIVE ;  /* 0x00000000000079c5 */ /* 0x004fcc0000000000 */
[----:B------:R-:W-:Y:S01]  /*48c0*/  IGMMA.64x16x32.S8.S8 R216, gdesc[UR16], R216, gsb0 ;  /* 0x0060000010d879f1 */ /* 0x000fe200080410d8 */
[----:B------:R-:W-:Y:S01]  /*48d0*/  STL [R1+0x1d4], R212 ;  /* 0x0001d4d401007387 */ /* 0x000fe20000100800 */
[----:B------:R-:W-:Y:S02]  /*48e0*/  IMAD.MOV.U32 R169, RZ, RZ, R13 ;  /* 0x000000ffffa97224 */ /* 0x000fe400078e000d */
[----:B------:R-:W-:Y:S01]  /*48f0*/  IMAD.MOV.U32 R170, RZ, RZ, R14 ;  /* 0x000000ffffaa7224 */ /* 0x000fe200078e000e */
[----:B------:R-:W-:Y:S01]  /*4900*/  STL [R1+0x1d0], R213 ;  /* 0x0001d0d501007387 */ /* 0x000fe20000100800 */
[----:B------:R-:W-:Y:S02]  /*4910*/  IMAD.MOV.U32 R171, RZ, RZ, R15 ;  /* 0x000000ffffab7224 */ /* 0x000fe400078e000f */
[----:B------:R-:W-:Y:S01]  /*4920*/  IMAD.MOV.U32 R7, RZ, RZ, R20 ;  /* 0x000000ffff077224 */ /* 0x000fe200078e0014 */
[----:B------:R-:W-:Y:S01]  /*4930*/  STL [R1+0x1cc], R214 ;  /* 0x0001ccd601007387 */ /* 0x000fe20000100800 */
[----:B------:R-:W-:-:S02]  /*4940*/  IMAD.MOV.U32 R14, RZ, RZ, R102 ;  /* 0x000000ffff0e7224 */ /* 0x000fc400078e0066 */
[----:B------:R-:W-:Y:S01]  /*4950*/  IMAD.MOV.U32 R13, RZ, RZ, R103 ;  /* 0x000000ffff0d7224 */ /* 0x000fe200078e0067 */
[----:B------:R0:W-:Y:S01]  /*4960*/  STL [R1+0x1c8], R215 ;  /* 0x0001c8d701007387 */ /* 0x0001e20000100800 */
[----:B------:R-:W-:Y:S02]  /*4970*/  IMAD.MOV.U32 R6, RZ, RZ, R21 ;  /* 0x000000ffff067224 */ /* 0x000fe400078e0015 */
[----:B------:R-:W-:Y:S01]  /*4980*/  IMAD.MOV.U32 R20, RZ, RZ, R100 ;  /* 0x000000ffff147224 */ /* 0x000fe200078e0064 */
[----:B------:R-:W2:Y:S01]  /*4990*/  LDL.LU.64 R102, [R1+0x278] ;  /* 0x0002780001667983 */ /* 0x000ea20000300a00 */
[----:B------:R-:W-:Y:S02]  /*49a0*/  IMAD.MOV.U32 R15, RZ, RZ, R101 ;  /* 0x000000ffff0f7224 */ /* 0x000fe400078e0065 */
[----:B------:R-:W-:Y:S01]  /*49b0*/  IMAD.MOV.U32 R199, RZ, RZ, R11 ;  /* 0x000000ffffc77224 */ /* 0x000fe200078e000b */
[----:B------:R-:W2:Y:S01]  /*49c0*/  LDL.LU.64 R100, [R1+0x270] ;  /* 0x0002700001647983 */ /* 0x000ea20000300a00 */
[----:B------:R-:W-:-:S02]  /*49d0*/  IMAD.MOV.U32 R168, RZ, RZ, R12 ;  /* 0x000000ffffa87224 */ /* 0x000fc400078e000c */
[----:B------:R-:W-:Y:S02]  /*49e0*/  IMAD.MOV.U32 R232, RZ, RZ, R98 ;  /* 0x000000ffffe87224 */ /* 0x000fe400078e0062 */
[----:B------:R-:W-:Y:S02]  /*49f0*/  IMAD.MOV.U32 R21, RZ, RZ, R99 ;  /* 0x000000ffff157224 */ /* 0x000fe400078e0063 */
[----:B------:R-:W-:Y:S01]  /*4a00*/  IMAD.MOV.U32 R197, RZ, RZ, R9 ;  /* 0x000000ffffc57224 */ /* 0x000fe200078e0009 */
[----:B------:R-:W2:Y:S01]  /*4a10*/  LDL.LU.64 R98, [R1+0x268] ;  /* 0x0002680001627983 */ /* 0x000ea20000300a00 */
[----:B------:R-:W-:Y:S02]  /*4a20*/  IMAD.MOV.U32 R198, RZ, RZ, R10 ;  /* 0x000000ffffc67224 */ /* 0x000fe400078e000a */
[----:B------:R-:W-:Y:S02]  /*4a30*/  IMAD.MOV.U32 R12, RZ, RZ, R16 ;  /* 0x000000ffff0c7224 */ /* 0x000fe400078e0010 */
        /* <DEDUP_REMOVED lines=8> */
[----:B------:R-:W-:Y:S01]  /*4ac0*/  IMAD.MOV.U32 R5, RZ, RZ, R22 ;  /* 0x000000ffff057224 */ /* 0x000fe200078e0016 */
[----:B------:R-:W3:Y:S01]  /*4ad0*/  LDL.LU.64 R126, [R1+0x258] ;  /* 0x00025800017e7983 */ /* 0x000ee20000300a00 */
[----:B------:R-:W-:Y:S02]  /*4ae0*/  IMAD.MOV.U32 R3, RZ, RZ, R23 ;  /* 0x000000ffff037224 */ /* 0x000fe400078e0017 */
[----:B------:R-:W-:Y:S02]  /*4af0*/  IMAD.MOV.U32 R19, RZ, RZ, R124 ;  /* 0x000000ffff137224 */ /* 0x000fe400078e007c */
[----:B------:R-:W-:Y:S02]  /*4b00*/  IMAD.MOV.U32 R18, RZ, RZ, R125 ;  /* 0x000000ffff127224 */ /* 0x000fe400078e007d */
[----:B------:R-:W-:Y:S01]  /*4b10*/  IMAD.MOV.U32 R23, RZ, RZ, R122 ;  /* 0x000000ffff177224 */ /* 0x000fe200078e007a */
[----:B------:R-:W3:Y:S01]  /*4b20*/  LDL.LU.64 R124, [R1+0x250] ;  /* 0x00025000017c7983 */ /* 0x000ee20000300a00 */
[----:B------:R-:W-:Y:S01]  /*4b30*/  IMAD.MOV.U32 R22, RZ, RZ, R123 ;  /* 0x000000ffff167224 */ /* 0x000fe200078e007b */
[----:B------:R-:W-:-:S02]  /*4b40*/  WARPGROUP.DEPBAR.LE gsb0, 0x0 ;  /* 0x00008000000079c5 */ /* 0x000fc40000010000 */
[----:B------:R-:W-:Y:S01]  /*4b50*/  IMAD.MOV.U32 R196, RZ, RZ, R8 ;  /* 0x000000ffffc47224 */ /* 0x000fe200078e0008 */
[----:B------:R-:W3:Y:S01]  /*4b60*/  LDL.LU.64 R122, [R1+0x248] ;  /* 0x00024800017a7983 */ /* 0x000ee20000300a00 */
[----:B------:R-:W-:Y:S02]  /*4b70*/  IMAD.MOV.U32 R235, RZ, RZ, R120 ;  /* 0x000000ffffeb7224 */ /* 0x000fe400078e0078 */
[----:B------:R-:W-:Y:S02]  /*4b80*/  IMAD.MOV.U32 R234, RZ, RZ, R121 ;  /* 0x000000ffffea7224 */ /* 0x000fe400078e0079 */
[----:B------:R-:W3:Y:S01]  /*4b90*/  LDL.LU.64 R120, [R1+0x240] ;  /* 0x0002400001787983 */ /* 0x000ee20000300a00 */
[----:B------:R-:W-:Y:S02]  /*4ba0*/  IMAD.MOV.U32 R0, RZ, RZ, R222 ;  /* 0x000000ffff007224 */ /* 0x000fe400078e00de */
[----:B------:R-:W-:Y:S02]  /*4bb0*/  IMAD.MOV.U32 R8, RZ, RZ, R223 ;  /* 0x000000ffff087224 */ /* 0x000fe400078e00df */
[----:B0-----:R-:W-:Y:S01]  /*4bc0*/  IMAD.MOV.U32 R215, RZ, RZ, R220 ;  /* 0x000000ffffd77224 */ /* 0x001fe200078e00dc */
[----:B------:R-:W4:Y:S01]  /*4bd0*/  LDL.LU.64 R222, [R1+0x238] ;  /* 0x0002380001de7983 */ /* 0x000f220000300a00 */
[----:B------:R-:W-:-:S02]  /*4be0*/  IMAD.MOV.U32 R4, RZ, RZ, R221 ;  /* 0x000000ffff047224 */ /* 0x000fc400078e00dd */
[----:B------:R-:W-:Y:S01]  /*4bf0*/  IMAD.MOV.U32 R213, RZ, RZ, R218 ;  /* 0x000000ffffd57224 */ /* 0x000fe200078e00da */
[----:B------:R-:W4:Y:S01]  /*4c00*/  LDL.LU.64 R220, [R1+0x230] ;  /* 0x0002300001dc7983 */ /* 0x000f220000300a00 */
[----:B------:R-:W-:Y:S02]  /*4c10*/  IMAD.MOV.U32 R214, RZ, RZ, R219 ;  /* 0x000000ffffd67224 */ /* 0x000fe400078e00db */
[----:B------:R-:W-:Y:S01]  /*4c20*/  IMAD.MOV.U32 R211, RZ, RZ, R216 ;  /* 0x000000ffffd37224 */ /* 0x000fe200078e00d8 */
[----:B------:R-:W4:Y:S01]  /*4c30*/  LDL.LU.64 R218, [R1+0x228] ;  /* 0x0002280001da7983 */ /* 0x000f220000300a00 */
[----:B------:R-:W-:-:S03]  /*4c40*/  IMAD.MOV.U32 R212, RZ, RZ, R217 ;  /* 0x000000ffffd47224 */ /* 0x000fc600078e00d9 */
[----:B------:R-:W4:Y:S01]  /*4c50*/  LDL.LU.64 R216, [R1+0x220] ;  /* 0x0002200001d87983 */ /* 0x000f220000300a00 */
[----:B------:R-:W-:Y:S01]  /*4c60*/  UMOV UR28, UR44 ;  /* 0x0000002c001c7c82 */ /* 0x000fe20008000000 */
[----:B------:R-:W-:Y:S01]  /*4c70*/  UMOV UR29, UR45 ;  /* 0x0000002d001d7c82 */ /* 0x000fe20008000000 */
[----:B----4-:R-:W-:-:S06]  /*4c80*/  WARPGROUP.ARRIVE ;  /* 0x00000000000079c5 */ /* 0x010fcc0000000000 */
[----:B------:R-:W-:Y:S03]  /*4c90*/  IGMMA.64x16x32.S8.S8 R216, gdesc[UR28], R216, gsb0 ;  /* 0x006000001cd879f1 */ /* 0x000fe600080410d8 */
[----:B------:R-:W-:Y:S02]  /*4ca0*/  WARPGROUP.DEPBAR.LE gsb0, 0x0 ;  /* 0x00008000000079c5 */ /* 0x000fe40000010000 */
[----:B------:R-:W-:Y:S04]  /*4cb0*/  STL.64 [R1+0x130], R222 ;  /* 0x000130de01007387 */ /* 0x000fe80000100a00 */
[----:B------:R-:W-:Y:S04]  /*4cc0*/  STL.64 [R1+0x128], R220 ;  /* 0x000128dc01007387 */ /* 0x000fe80000100a00 */
[----:B------:R0:W-:Y:S04]  /*4cd0*/  STL.64 [R1+0x120], R218 ;  /* 0x000120da01007387 */ /* 0x0001e80000100a00 */
[----:B------:R1:W-:Y:S01]  /*4ce0*/  STL.64 [R1+0x118], R216 ;  /* 0x000118d801007387 */ /* 0x0003e20000100a00 */
[----:B0-----:R-:W-:-:S02]  /*4cf0*/  IMAD.MOV.U32 R218, RZ, RZ, R198 ;  /* 0x000000ffffda7224 */ /* 0x001fc400078e00c6 */
[----:B-1----:R-:W-:Y:S02]  /*4d00*/  IMAD.MOV.U32 R216, RZ, RZ, R196 ;  /* 0x000000ffffd87224 */ /* 0x002fe400078e00c4 */
[----:B------:R-:W4:Y:S01]  /*4d10*/  LDL.LU R196, [R1+0x218] ;  /* 0x0002180001c47983 */ /* 0x000f220000300800 */
[----:B------:R-:W-:Y:S02]  /*4d20*/  IMAD.MOV.U32 R217, RZ, RZ, R197 ;  /* 0x000000ffffd97224 */ /* 0x000fe400078e00c5 */
[----:B------:R-:W-:Y:S01]  /*4d30*/  IMAD.MOV.U32 R219, RZ, RZ, R199 ;  /* 0x000000ffffdb7224 */ /* 0x000fe200078e00c7 */
[----:B------:R-:W4:Y:S04]  /*4d40*/  LDL.LU R197, [R1+0x214] ;  /* 0x0002140001c57983 */ /* 0x000f280000300800 */
[----:B------:R-:W4:Y:S04]  /*4d50*/  LDL.LU R198, [R1+0x210] ;  /* 0x0002100001c67983 */ /* 0x000f280000300800 */
[----:B------:R-:W4:Y:S01]  /*4d60*/  LDL.LU R199, [R1+0x20c] ;  /* 0x00020c0001c77983 */ /* 0x000f220000300800 */
[----:B------:R-:W-:Y:S01]  /*4d70*/  UMOV UR40, UR44 ;  /* 0x0000002c00287c82 */ /* 0x000fe20008000000 */
[----:B------:R-:W-:Y:S01]  /*4d80*/  UMOV UR41, UR45 ;  /* 0x0000002d00297c82 */ /* 0x000fe20008000000 */
[----:B------:R-:W-:-:S02]  /*4d90*/  IMAD.MOV.U32 R220, RZ, RZ, R168 ;  /* 0x000000ffffdc7224 */ /* 0x000fc400078e00a8 */
[----:B------:R-:W2:Y:S01]  /*4da0*/  LDL.LU R168, [R1+0x208] ;  /* 0x0002080001a87983 */ /* 0x000ea20000300800 */
[----:B------:R-:W-:Y:S02]  /*4db0*/  IMAD.MOV.U32 R221, RZ, RZ, R169 ;  /* 0x000000ffffdd7224 */ /* 0x000fe400078e00a9 */
[----:B------:R-:W-:Y:S01]  /*4dc0*/  IMAD.MOV.U32 R222, RZ, RZ, R170 ;  /* 0x000000ffffde7224 */ /* 0x000fe200078e00aa */
[----:B------:R-:W2:Y:S01]  /*4dd0*/  LDL.LU R169, [R1+0x204] ;  /* 0x0002040001a97983 */ /* 0x000ea20000300800 */
[----:B------:R-:W-:-:S03]  /*4de0*/  IMAD.MOV.U32 R223, RZ, RZ, R171 ;  /* 0x000000ffffdf7224 */ /* 0x000fc600078e00ab */
[----:B------:R-:W2:Y:S04]  /*4df0*/  LDL.LU R170, [R1+0x200] ;  /* 0x0002000001aa7983 */ /* 0x000ea80000300800 */
[----:B------:R-:W2:Y:S01]  /*4e00*/  LDL.LU R171, [R1+0x1fc] ;  /* 0x0001fc0001ab7983 */ /* 0x000ea20000300800 */
        /* <DEDUP_REMOVED lines=9> */
[----:B------:R-:W2:Y:S01]  /*4ea0*/  LDL.LU R172, [R1+0x1f8] ;  /* 0x0001f80001ac7983 */ /* 0x000ea20000300800 */
[----:B------:R-:W-:Y:S02]  /*4eb0*/  IMAD.MOV.U32 R193, RZ, RZ, R173 ;  /* 0x000000ffffc17224 */ /* 0x000fe400078e00ad */
[----:B------:R-:W-:Y:S01]  /*4ec0*/  IMAD.MOV.U32 R195, RZ, RZ, R175 ;  /* 0x000000ffffc37224 */ /* 0x000fe200078e00af */
[----:B------:R-:W2:Y:S04]  /*4ed0*/  LDL.LU R173, [R1+0x1f4] ;  /* 0x0001f40001ad7983 */ /* 0x000ea80000300800 */
[----:B------:R-:W2:Y:S04]  /*4ee0*/  LDL.LU R174, [R1+0x1f0] ;  /* 0x0001f00001ae7983 */ /* 0x000ea80000300800 */
[----:B------:R-:W2:Y:S01]  /*4ef0*/  LDL.LU R175, [R1+0x1ec] ;  /* 0x0001ec0001af7983 */ /* 0x000ea20000300800 */
[----:B------:R-:W-:-:S02]  /*4f00*/  IMAD.MOV.U32 R196, RZ, RZ, R148 ;  /* 0x000000ffffc47224 */ /* 0x000fc400078e0094 */
[----:B------:R-:W-:Y:S01]  /*4f10*/  IMAD.MOV.U32 R197, RZ, RZ, R149 ;  /* 0x000000ffffc57224 */ /* 0x000fe200078e0095 */
        /* <DEDUP_REMOVED lines=18> */
[----:B--2---:R-:W-:-:S06]  /*5040*/  WARPGROUP.ARRIVE ;  /* 0x00000000000079c5 */ /* 0x004fcc0000000000 */
[----:B------:R-:W-:Y:S03]  /*5050*/  IGMMA.64x16x32.S8.S8 R168, gdesc[UR20], R168, gsb0 ;  /* 0x0060000014a879f1 */ /* 0x000fe600080410a8 */
[----:B------:R-:W-:Y:S02]  /*5060*/  WARPGROUP.DEPBAR.LE gsb0, 0x0 ;  /* 0x00008000000079c5 */ /* 0x000fe40000010000 */
[----:B----4-:R-:W-:-:S06]  /*5070*/  WARPGROUP.ARRIVE ;  /* 0x00000000000079c5 */ /* 0x010fcc0000000000 */
[----:B------:R-:W-:Y:S01]  /*5080*/  IGMMA.64x16x32.S8.S8 R144, gdesc[UR8], R144, gsb0 ;  /* 0x00600000089079f1 */ /* 0x000fe20008041090 */
[----:B------:R-:W-:Y:S04]  /*5090*/  STL.64 [R1+0x170], R174 ;  /* 0x000170ae01007387 */ /* 0x000fe80000100a00 */
[----:B------:R-:W-:Y:S04]  /*50a0*/  STL.64 [R1+0x168], R172 ;  /* 0x000168ac01007387 */ /* 0x000fe80000100a00 */
[----:B------:R-:W-:Y:S04]  /*50b0*/  STL.64 [R1+0x160], R170 ;  /* 0x000160aa01007387 */ /* 0x000fe80000100a00 */
[----:B------:R0:W-:Y:S04]  /*50c0*/  STL.64 [R1+0x158], R168 ;  /* 0x000158a801007387 */ /* 0x0001e80000100a00 */
[----:B0-----:R-:W2:Y:S04]  /*50d0*/  LDL.LU R168, [R1+0xc0] ;  /* 0x0000c00001a87983 */ /* 0x001ea80000300800 */
[----:B------:R-:W2:Y:S04]  /*50e0*/  LDL.LU R169, [R1+0xc4] ;  /* 0x0000c40001a97983 */ /* 0x000ea80000300800 */
[----:B------:R-:W2:Y:S04]  /*50f0*/  LDL.LU R170, [R1+0xc8] ;  /* 0x0000c80001aa7983 */ /* 0x000ea80000300800 */
[----:B------:R-:W2:Y:S04]  /*5100*/  LDL.LU R171, [R1+0xcc] ;  /* 0x0000cc0001ab7983 */ /* 0x000ea80000300800 */
[----:B------:R-:W2:Y:S04]  /*5110*/  LDL.LU R172, [R1+0xd0] ;  /* 0x0000d00001ac7983 */ /* 0x000ea80000300800 */
[----:B------:R-:W2:Y:S04]  /*5120*/  LDL.LU R173, [R1+0xd4] ;  /* 0x0000d40001ad7983 */ /* 0x000ea80000300800 */
[----:B------:R-:W2:Y:S04]  /*5130*/  LDL.LU R174, [R1+0xd8] ;  /* 0x0000d80001ae7983 */ /* 0x000ea80000300800 */
[----:B------:R-:W2:Y:S01]  /*5140*/  LDL.LU R175, [R1+0xdc] ;  /* 0x0000dc0001af7983 */ /* 0x000ea20000300800 */
[----:B------:R-:W-:-:S02]  /*5150*/  WARPGROUP.DEPBAR.LE gsb0, 0x0 ;  /* 0x00008000000079c5 */ /* 0x000fc40000010000 */
        /* <DEDUP_REMOVED lines=20> */
[----:B------:R-:W-:Y:S02]  /*52a0*/  UIADD3 UR6, UR5, 0x6, URZ ;  /* 0x0000000605067890 */ /* 0x000fe4000fffe03f */
[----:B------:R-:W-:Y:S01]  /*52b0*/  UIADD3 UR50, UR4, 0x6, URZ ;  /* 0x0000000604327890 */ /* 0x000fe2000fffe03f */
[----:B------:R-:W-:Y:S01]  /*52c0*/  UMOV UR49, 0x40000040 ;  /* 0x4000004000317882 */ /* 0x000fe20000000000 */
[----:B------:R-:W-:-:S03]  /*52d0*/  UMOV UR51, 0x40000040 ;  /* 0x4000004000337882 */ /* 0x000fc60000000000 */
[----:B------:R-:W-:Y:S01]  /*52e0*/  UMOV UR48, UR6 ;  /* 0x0000000600307c82 */ /* 0x000fe20008000000 */
        /* <DEDUP_REMOVED lines=17> */
[----:B------:R-:W-:Y:S04]  /*5400*/  STL.64 [R1+0x190], R150 ;  /* 0x0001909601007387 */ /* 0x000fe80000100a00 */
        /* <DEDUP_REMOVED lines=10> */
[----:B------:R-:W-:Y:S01]  /*54b0*/  STL.64 [R1+0x78], R198 ;  /* 0x000078c601007387 */ /* 0x000fe20000100a00 */
[----:B------:R-:W-:-:S03]  /*54c0*/  WARPGROUP.DEPBAR.LE gsb0, 0x0 ;  /* 0x00008000000079c5 */ /* 0x000fc60000010000 */
[----:B------:R0:W-:Y:S04]  /*54d0*/  STL.64 [R1], R216 ;  /* 0x000000d801007387 */ /* 0x0001e80000100a00 */
[----:B------:R1:W-:Y:S04]  /*54e0*/  STL.64 [R1+0x8], R218 ;  /* 0x000008da01007387 */ /* 0x0003e80000100a00 */
[----:B------:R2:W-:Y:S04]  /*54f0*/  STL.64 [R1+0x10], R220 ;  /* 0x000010dc01007387 */ /* 0x0005e80000100a00 */
[----:B------:R3:W-:Y:S01]  /*5500*/  STL.64 [R1+0x18], R222 ;  /* 0x000018de01007387 */ /* 0x0007e20000100a00 */
[----:B0-----:R-:W-:-:S02]  /*5510*/  IMAD.MOV.U32 R216, RZ, RZ, R211 ;  /* 0x000000ffffd87224 */ /* 0x001fc400078e00d3 */
[----:B------:R-:W-:Y:S01]  /*5520*/  IMAD.MOV.U32 R217, RZ, RZ, R212 ;  /* 0x000000ffffd97224 */ /* 0x000fe200078e00d4 */
[----:B------:R-:W4:Y:S01]  /*5530*/  LDL.LU R211, [R1+0x1d8] ;  /* 0x0001d80001d37983 */ /* 0x000f220000300800 */
[----:B-1----:R-:W-:Y:S02]  /*5540*/  IMAD.MOV.U32 R218, RZ, RZ, R213 ;  /* 0x000000ffffda7224 */ /* 0x002fe400078e00d5 */
[----:B------:R-:W-:Y:S01]  /*5550*/  IMAD.MOV.U32 R219, RZ, RZ, R214 ;  /* 0x000000ffffdb7224 */ /* 0x000fe200078e00d6 */
[----:B------:R-:W4:Y:S01]  /*5560*/  LDL.LU R212, [R1+0x1d4] ;  /* 0x0001d40001d47983 */ /* 0x000f220000300800 */
[----:B--2---:R-:W-:-:S03]  /*5570*/  IMAD.MOV.U32 R220, RZ, RZ, R215 ;  /* 0x000000ffffdc7224 */ /* 0x004fc600078e00d7 */
[----:B------:R-:W4:Y:S04]  /*5580*/  LDL.LU R213, [R1+0x1d0] ;  /* 0x0001d00001d57983 */ /* 0x000f280000300800 */
[----:B------:R-:W4:Y:S04]  /*5590*/  LDL.LU R214, [R1+0x1cc] ;  /* 0x0001cc0001d67983 */ /* 0x000f280000300800 */
[----:B------:R-:W4:Y:S01]  /*55a0*/  LDL.LU R215, [R1+0x1c8] ;  /* 0x0001c80001d77983 */ /* 0x000f220000300800 */
[----:B------:R-:W-:Y:S01]  /*55b0*/  UIADD3 UR42, UR4, 0x186, URZ ;  /* 0x00000186042a7890 */ /* 0x000fe2000fffe03f */
[----:B------:R-:W-:Y:S01]  /*55c0*/  UMOV UR40, UR48 ;  /* 0x0000003000287c82 */ /* 0x000fe20008000000 */
[----:B------:R-:W-:Y:S01]  /*55d0*/  UMOV UR41, UR49 ;  /* 0x0000003100297c82 */ /* 0x000fe20008000000 */
[----:B------:R-:W-:Y:S01]  /*55e0*/  UMOV UR43, 0x40000040 ;  /* 0x40000040002b7882 */ /* 0x000fe20000000000 */
        /* <DEDUP_REMOVED lines=16> */
[----:B----4-:R-:W-:-:S06]  /*56f0*/  WARPGROUP.ARRIVE ;  /* 0x00000000000079c5 */ /* 0x010fcc0000000000 */
[----:B------:R-:W-:Y:S03]  /*5700*/  IGMMA.64x16x32.S8.S8 R208, gdesc[UR40], R208, gsb0 ;  /* 0x0060000028d079f1 */ /* 0x000fe600080410d0 */
[----:B------:R-:W-:Y:S02]  /*5710*/  WARPGROUP.DEPBAR.LE gsb0, 0x0 ;  /* 0x00008000000079c5 */ /* 0x000fe40000010000 */
[----:B------:R-:W-:-:S06]  /*5720*/  WARPGROUP.ARRIVE ;  /* 0x00000000000079c5 */ /* 0x000fcc0000000000 */
        /* <DEDUP_REMOVED lines=113> */
[----:B------:R-:W-:Y:S01]  /*5e40*/  UIADD3 UR5, UR5, 0x806, URZ ;  /* 0x0000080605057890 */ /* 0x000fe2000fffe03f */
[----:B------:R-:W-:-:S06]  /*5e50*/  UMOV UR49, 0x40000040 ;  /* 0x4000004000317882 */ /* 0x000fcc0000000000 */
[----:B------:R-:W-:Y:S01]  /*5e60*/  UMOV UR48, UR5 ;  /* 0x0000000500307c82 */ /* 0x000fe20008000000 */
[----:B------:R-:W-:Y:S02]  /*5e70*/  WARPGROUP.DEPBAR.LE gsb0, 0x0 ;  /* 0x00008000000079c5 */ /* 0x000fe40000010000 */
[----:B------:R-:W-:-:S06]  /*5e80*/  WARPGROUP.ARRIVE ;  /* 0x00000000000079c5 */ /* 0x000fcc0000000000 */
[----:B------:R-:W-:Y:S01]  /*5e90*/  IGMMA.64x16x32.S8.S8 R192, gdesc[UR48], R192, gsb0 ;  /* 0x0060000030c079f1 */ /* 0x000fe200080410c0 */
[----:B------:R-:W-:Y:S02]  /*5ea0*/  IMAD.MOV.U32 R221, RZ, RZ, R4 ;  /* 0x000000ffffdd7224 */ /* 0x000fe400078e0004 */
[----:B---3--:R-:W-:Y:S02]  /*5eb0*/  IMAD.MOV.U32 R222, RZ, RZ, R0 ;  /* 0x000000ffffde7224 */ /* 0x008fe400078e0000 */
[----:B------:R-:W-:Y:S01]  /*5ec0*/  IMAD.MOV.U32 R223, RZ, RZ, R8 ;  /* 0x000000ffffdf7224 */ /* 0x000fe200078e0008 */
[----:B------:R-:W-:Y:S01]  /*5ed0*/  UMOV UR56, UR48 ;  /* 0x0000003000387c82 */ /* 0x000fe20008000000 */
[----:B------:R-:W-:Y:S01]  /*5ee0*/  UMOV UR57, UR49 ;  /* 0x0000003100397c82 */ /* 0x000fe20008000000 */
[----:B------:R0:W5:Y:S04]  /*5ef0*/  LDL.LU R4, [R1+0x1c4] ;  /* 0x0001c40001047983 */ /* 0x0001680000300800 */
        /* <DEDUP_REMOVED lines=9> */
[----:B------:R0:W5:Y:S01]  /*5f90*/  LDL.LU R16, [R1+0x19c] ;  /* 0x00019c0001107983 */ /* 0x0001620000300800 */
[----:B------:R-:W-:-:S02]  /*5fa0*/  WARPGROUP.DEPBAR.LE gsb0, 0x0 ;  /* 0x00008000000079c5 */ /* 0x000fc40000010000 */
[----:B------:R-:W-:Y:S01]  /*5fb0*/  WARPGROUP.ARRIVE ;  /* 0x00000000000079c5 */ /* 0x000fe20000000000 */
[----:B------:R0:W5:Y:S05]  /*5fc0*/  LDL.LU R2, [R1+0x198] ;  /* 0x0001980001027983 */ /* 0x00016a0000300800 */
[----:B------:R-:W-:Y:S01]  /*5fd0*/  IGMMA.64x16x32.S8.S8 R216, gdesc[UR56], R216, gsb0 ;  /* 0x0060000038d879f1 */ /* 0x000fe200080410d8 */
[----:B------:R-:W-:Y:S04]  /*5fe0*/  STL.64 [R1+0x40], R144 ;  /* 0x0000409001007387 */ /* 0x000fe80000100a00 */
[----:B------:R-:W-:Y:S04]  /*5ff0*/  STL.64 [R1+0x48], R146 ;  /* 0x0000489201007387 */ /* 0x000fe80000100a00 */
[----:B------:R-:W-:Y:S04]  /*6000*/  STL.64 [R1+0x50], R148 ;  /* 0x0000509401007387 */ /* 0x000fe80000100a00 */
[----:B------:R1:W-:Y:S04]  /*6010*/  STL.64 [R1+0x58], R150 ;  /* 0x0000589601007387 */ /* 0x0003e80000100a00 */
[----:B-1----:R-:W2:Y:S04]  /*6020*/  LDL.LU.64 R150, [R1+0x190] ;  /* 0x0001900001967983 */ /* 0x002ea80000300a00 */
[----:B------:R-:W2:Y:S04]  /*6030*/  LDL.LU.64 R148, [R1+0x188] ;  /* 0x0001880001947983 */ /* 0x000ea80000300a00 */
[----:B------:R-:W2:Y:S04]  /*6040*/  LDL.LU.64 R146, [R1+0x180] ;  /* 0x0001800001927983 */ /* 0x000ea80000300a00 */
[----:B------:R-:W2:Y:S04]  /*6050*/  LDL.LU.64 R144, [R1+0x178] ;  /* 0x0001780001907983 */ /* 0x000ea80000300a00 */
[----:B------:R-:W-:Y:S04]  /*6060*/  STL.64 [R1+0xa0], R168 ;  /* 0x0000a0a801007387 */ /* 0x000fe80000100a00 */
[----:B------:R-:W-:Y:S04]  /*6070*/  STL.64 [R1+0xa8], R170 ;  /* 0x0000a8aa01007387 */ /* 0x000fe80000100a00 */
[----:B------:R-:W-:Y:S04]  /*6080*/  STL.64 [R1+0xb0], R172 ;  /* 0x0000b0ac01007387 */ /* 0x000fe80000100a00 */
[----:B------:R1:W-:Y:S04]  /*6090*/  STL.64 [R1+0xb8], R174 ;  /* 0x0000b8ae01007387 */ /* 0x0003e80000100a00 */
[----:B-1----:R-:W3:Y:S04]  /*60a0*/  LDL.LU.64 R174, [R1+0x170] ;  /* 0x0001700001ae7983 */ /* 0x002ee80000300a00 */
[----:B------:R-:W3:Y:S04]  /*60b0*/  LDL.LU.64 R172, [R1+0x168] ;  /* 0x0001680001ac7983 */ /* 0x000ee80000300a00 */
[----:B------:R-:W3:Y:S04]  /*60c0*/  LDL.LU.64 R170, [R1+0x160] ;  /* 0x0001600001aa7983 */ /* 0x000ee80000300a00 */
[----:B------:R-:W3:Y:S04]  /*60d0*/  LDL.LU.64 R168, [R1+0x158] ;  /* 0x0001580001a87983 */ /* 0x000ee80000300a00 */
[----:B------:R-:W-:Y:S04]  /*60e0*/  STL.64 [R1+0x80], R192 ;  /* 0x000080c001007387 */ /* 0x000fe80000100a00 */
[----:B------:R-:W-:Y:S04]  /*60f0*/  STL.64 [R1+0x88], R194 ;  /* 0x000088c201007387 */ /* 0x000fe80000100a00 */
[----:B------:R-:W-:Y:S04]  /*6100*/  STL.64 [R1+0x90], R196 ;  /* 0x000090c401007387 */ /* 0x000fe80000100a00 */
[----:B------:R1:W-:Y:S01]  /*6110*/  STL.64 [R1+0x98], R198 ;  /* 0x000098c601007387 */ /* 0x0003e20000100a00 */
[----:B------:R-:W-:-:S03]  /*6120*/  WARPGROUP.DEPBAR.LE gsb0, 0x0 ;  /* 0x00008000000079c5 */ /* 0x000fc60000010000 */
[----:B-1----:R-:W4:Y:S04]  /*6130*/  LDL.LU.64 R198, [R1+0x150] ;  /* 0x0001500001c67983 */ /* 0x002f280000300a00 */
[----:B------:R-:W4:Y:S04]  /*6140*/  LDL.LU.64 R196, [R1+0x148] ;  /* 0x0001480001c47983 */ /* 0x000f280000300a00 */
[----:B------:R-:W4:Y:S04]  /*6150*/  LDL.LU.64 R194, [R1+0x140] ;  /* 0x0001400001c27983 */ /* 0x000f280000300a00 */
[----:B------:R-:W4:Y:S04]  /*6160*/  LDL.LU.64 R192, [R1+0x138] ;  /* 0x0001380001c07983 */ /* 0x000f280000300a00 */
[----:B------:R-:W-:Y:S04]  /*6170*/  STL.64 [R1+0x20], R216 ;  /* 0x000020d801007387 */ /* 0x000fe80000100a00 */
[----:B------:R-:W-:Y:S04]  /*6180*/  STL.64 [R1+0x28], R218 ;  /* 0x000028da01007387 */ /* 0x000fe80000100a00 */
[----:B------:R-:W-:Y:S04]  /*6190*/  STL.64 [R1+0x30], R220 ;  /* 0x000030dc01007387 */ /* 0x000fe80000100a00 */
[----:B------:R1:W-:Y:S04]  /*61a0*/  STL.64 [R1+0x38], R222 ;  /* 0x000038de01007387 */ /* 0x0003e80000100a00 */
[----:B-1----:R-:W2:Y:S04]  /*61b0*/  LDL.LU.64 R222, [R1+0x130] ;  /* 0x0001300001de7983 */ /* 0x002ea80000300a00 */
[----:B------:R-:W2:Y:S04]  /*61c0*/  LDL.LU.64 R220, [R1+0x128] ;  /* 0x0001280001dc7983 */ /* 0x000ea80000300a00 */
[----:B------:R-:W2:Y:S04]  /*61d0*/  LDL.LU.64 R218, [R1+0x120] ;  /* 0x0001200001da7983 */ /* 0x000ea80000300a00 */
[----:B------:R-:W2:Y:S01]  /*61e0*/  LDL.LU.64 R216, [R1+0x118] ;  /* 0x0001180001d87983 */ /* 0x000ea20000300a00 */
        /* <DEDUP_REMOVED lines=43> */
[----:B------:R-:W-:Y:S03]  /*64a0*/  IGMMA.64x16x32.S8.S8 R24, gdesc[UR8], R24, gsb0 ;  /* 0x00600000081879f1 */ /* 0x000fe60008041018 */
[----:B------:R-:W-:Y:S02]  /*64b0*/  WARPGROUP.DEPBAR.LE gsb0, 0x0 ;  /* 0x00008000000079c5 */ /* 0x000fe40000010000 */
[----:B0-----:R-:W-:Y:S05]  /*64c0*/  @!P1 BRA `(.L_x_18) ;  /* 0x00000050001c9947 */ /* 0x001fea0003800000 */
[----:B------:R-:W2:Y:S01]  /*64d0*/  LDL R3, [R1+0x108] ;  /* 0x0001080001037983 */ /* 0x000ea20000100800 */
[----:B-----5:R-:W-:Y:S02]  /*64e0*/  R2UR UR5, R8 ;  /* 0x00000000080572ca */ /* 0x020fe400000e0000 */
[----:B------:R-:W-:-:S11]  /*64f0*/  R2UR UR58, R2 ;  /* 0x00000000023a72ca */ /* 0x000fd600000e0000 */
[----:B------:R-:W-:Y:S02]  /*6500*/  UIADD3 UR4, UR5, 0x1, URZ ;  /* 0x0000000105047890 */ /* 0x000fe4000fffe03f */
[----:B------:R-:W-:Y:S02]  /*6510*/  UMOV UR56, UR5 ;  /* 0x0000000500387c82 */ /* 0x000fe40008000000 */
[----:B------:R-:W-:-:S04]  /*6520*/  UISETP.NE.AND UP0, UPT, UR4, 0x3, UPT ;  /* 0x000000030400788c */ /* 0x000fc8000bf05270 */
[----:B------:R-:W-:Y:S02]  /*6530*/  USEL UR57, URZ, 0x1, UP0 ;  /* 0x000000013f397887 */ /* 0x000fe40008000000 */
[----:B------:R-:W-:Y:S01]  /*6540*/  USEL UR4, UR4, URZ, UP0 ;  /* 0x0000003f04047287 */ /* 0x000fe20008000000 */
[----:B--2---:R-:W-:-:S13]  /*6550*/  R2UR UR6, R3 ;  /* 0x00000000030672ca */ /* 0x004fda00000e0000 */
[----:B------:R-:W-:-:S12]  /*6560*/  ULOP3.LUT UR57, UR6, UR57, URZ, 0x3c, !UPT ;  /* 0x0000003906397292 */ /* 0x000fd8000f8e3c3f */
.L_x_25:
[----:B------:R-:W-:Y:S05]  /*6570*/  @!P0 BRA `(.L_x_19) ;  /* 0x0000000000048947 */ /* 0x000fea0003800000 */
[----:B------:R-:W-:Y:S01]  /*6580*/  BPT.TRAP 0x1 ;  /* 0x000000040000795c */ /* 0x000fe20000300000 */
.L_x_19:
[----:B------:R-:W0:Y:S01]  /*6590*/  S2UR UR6, SR_CgaCtaId ;  /* 0x00000000000679c3 */ /* 0x000e220000008800 */
[----:B------:R-:W-:Y:S01]  /*65a0*/  UMOV UR5, 0x400 ;  /* 0x0000040000057882 */ /* 0x000fe20000000000 */
[----:B------:R-:W-:Y:S02]  /*65b0*/  IMAD.U32 R3, RZ, RZ, UR57 ;  /* 0x00000039ff037e24 */ /* 0x000fe4000f8e00ff */
[----:B------:R-:W-:-:S03]  /*65c0*/  IMAD.U32 R2, RZ, RZ, UR4 ;  /* 0x00000004ff027e24 */ /* 0x000fc6000f8e00ff */
[----:B------:R-:W-:Y:S01]  /*65d0*/  SHF.L.U32 R3, R3, 0x1f, RZ ;  /* 0x0000001f03037819 */ /* 0x000fe200000006ff */
[----:B0-----:R-:W-:-:S06]  /*65e0*/  ULEA UR5, UR6, UR5, 0x18 ;  /* 0x0000000506057291 */ /* 0x001fcc000f8ec03f */
[----:B------:R-:W-:-:S04]  /*65f0*/  IMAD.U32 R0, RZ, RZ, UR5 ;  /* 0x00000005ff007e24 */ /* 0x000fc8000f8e00ff */
[----:B------:R-:W-:-:S04]  /*6600*/  IMAD R2, R2, 0x8, R0 ;  /* 0x0000000802027824 */ /* 0x000fc800078e0200 */
[----:B------:R0:W1:Y:S01]  /*6610*/  SYNCS.PHASECHK.TRANS64.TRYWAIT P1, [R2+URZ], R3 ;  /* 0x00000003020075a7 */ /* 0x000062000802017f */
[----:B------:R-:W-:Y:S05]  /*6620*/  @!P0 BRA `(.L_x_20) ;  /* 0x0000000000048947 */ /* 0x000fea0003800000 */
[----:B------:R-:W-:Y:S01]  /*6630*/  BPT.TRAP 0x1 ;  /* 0x000000040000795c */ /* 0x000fe20000300000 */
.L_x_20:
[----:B-1----:R-:W-:Y:S05]  /*6640*/  @P1 BRA `(.L_x_21) ;  /* 0x0000000000081947 */ /* 0x002fea0003800000 */
[----:B------:R-:W1:Y:S02]  /*6650*/  SYNCS.PHASECHK.TRANS64.TRYWAIT P1, [R2+URZ], R3 ;  /* 0x00000003020075a7 */ /* 0x000e64000802017f */
[----:B-1----:R-:W-:Y:S05]  /*6660*/  @!P1 BRA `(.L_x_22) ;  /* 0x0000018800d89947 */ /* 0x002fea0003800000 */
.L_x_21:
[----:B------:R-:W-:Y:S04]  /*6670*/  STL.64 [R1+0x350], R54 ;  /* 0x0003503601007387 */ /* 0x000fe80000100a00 */
[----:B------:R-:W-:Y:S04]  /*6680*/  STL.64 [R1+0x348], R52 ;  /* 0x0003483401007387 */ /* 0x000fe80000100a00 */
[----:B------:R-:W-:Y:S04]  /*6690*/  STL.64 [R1+0x340], R50 ;  /* 0x0003403201007387 */ /* 0x000fe80000100a00 */
[----:B------:R2:W-:Y:S04]  /*66a0*/  STL.64 [R1+0x338], R48 ;  /* 0x0003383001007387 */ /* 0x0005e80000100a00 */
[----:B--2---:R-:W2:Y:S04]  /*66b0*/  LDL.LU.64 R48, [R1+0xc0] ;  /* 0x0000c00001307983 */ /* 0x004ea80000300a00 */
[----:B------:R-:W2:Y:S04]  /*66c0*/  LDL.LU.64 R50, [R1+0xc8] ;  /* 0x0000c80001327983 */ /* 0x000ea80000300a00 */
[----:B------:R-:W2:Y:S04]  /*66d0*/  LDL.LU.64 R52, [R1+0xd0] ;  /* 0x0000d00001347983 */ /* 0x000ea80000300a00 */
[----:B------:R-:W2:Y:S04]  /*66e0*/  LDL.LU.64 R54, [R1+0xd8] ;  /* 0x0000d80001367983 */ /* 0x000ea80000300a00 */
[----:B------:R-:W-:Y:S04]  /*66f0*/  STL.64 [R1+0x330], R30 ;  /* 0x0003301e01007387 */ /* 0x000fe80000100a00 */
[----:B------:R-:W-:Y:S04]  /*6700*/  STL.64 [R1+0x328], R28 ;  /* 0x0003281c01007387 */ /* 0x000fe80000100a00 */
[----:B------:R-:W-:Y:S04]  /*6710*/  STL.64 [R1+0x320], R26 ;  /* 0x0003201a01007387 */ /* 0x000fe80000100a00 */
[----:B------:R3:W-:Y:S04]  /*6720*/  STL.64 [R1+0x318], R24 ;  /* 0x0003181801007387 */ /* 0x0007e80000100a00 */
[----:B---3--:R-:W3:Y:S04]  /*6730*/  LDL.LU.64 R24, [R1+0x60] ;  /* 0x0000600001187983 */ /* 0x008ee80000300a00 */
[----:B------:R-:W3:Y:S04]  /*6740*/  LDL.LU.64 R26, [R1+0x68] ;  /* 0x00006800011a7983 */ /* 0x000ee80000300a00 */
[----:B------:R-:W3:Y:S04]  /*6750*/  LDL.LU.64 R28, [R1+0x70] ;  /* 0x00007000011c7983 */ /* 0x000ee80000300a00 */
[----:B------:R-:W3:Y:S04]  /*6760*/  LDL.LU.64 R30, [R1+0x78] ;  /* 0x00007800011e7983 */ /* 0x000ee80000300a00 */
[----:B------:R-:W-:Y:S04]  /*6770*/  STL [R1+0x1b8], R235 ;  /* 0x0001b8eb01007387 */ /* 0x000fe80000100800 */
[----:B------:R-:W-:Y:S04]  /*6780*/  STL [R1+0x1b4], R234 ;  /* 0x0001b4ea01007387 */ /* 0x000fe80000100800 */
[----:B------:R-:W-:Y:S04]  /*6790*/  STL [R1+0x1b0], R23 ;  /* 0x0001b01701007387 */ /* 0x000fe80000100800 */
[----:B------:R-:W-:Y:S04]  /*67a0*/  STL [R1+0x1ac], R22 ;  /* 0x0001ac1601007387 */ /* 0x000fe80000100800 */
[----:B------:R-:W-:Y:S04]  /*67b0*/  STL [R1+0x1a8], R19 ;  /* 0x0001a81301007387 */ /* 0x000fe80000100800 */
[----:B------:R-:W-:Y:S04]  /*67c0*/  STL [R1+0x1a4], R18 ;  /* 0x0001a41201007387 */ /* 0x000fe80000100800 */
[----:B------:R-:W-:Y:S04]  /*67d0*/  STL [R1+0x1a0], R17 ;  /* 0x0001a01101007387 */ /* 0x000fe80000100800 */
[----:B------:R4:W-:Y:S04]  /*67e0*/  STL [R1+0x19c], R16 ;  /* 0x00019c1001007387 */ /* 0x0009e80000100800 */
[----:B------:R-:W3:Y:S04]  /*67f0*/  LDL.LU.64 R12, [R1+0x40] ;  /* 0x00004000010c7983 */ /* 0x000ee80000300a00 */
[----:B------:R-:W3:Y:S01]  /*6800*/  LDL.LU.64 R14, [R1+0x48] ;  /* 0x00004800010e7983 */ /* 0x000ee20000300a00 */
[----:B------:R-:W-:-:S03]  /*6810*/  R2UR UR5, R4 ;  /* 0x00000000040572ca */ /* 0x000fc600000e0000 */
[----:B----4-:R-:W4:Y:S04]  /*6820*/  LDL.LU.64 R16, [R1+0x50] ;  /* 0x0000500001107983 */ /* 0x010f280000300a00 */
[----:B------:R-:W4:Y:S04]  /*6830*/  LDL.LU.64 R18, [R1+0x58] ;  /* 0x0000580001127983 */ /* 0x000f280000300a00 */
[----:B------:R-:W-:Y:S04]  /*6840*/  STL [R1+0x198], R0 ;  /* 0x0001980001007387 */ /* 0x000fe80000100800 */
[----:B------:R0:W-:Y:S04]  /*6850*/  STL [R1+0x1bc], R4 ;  /* 0x0001bc0401007387 */ /* 0x0001e80000100800 */
[----:B0-----:R-:W4:Y:S04]  /*6860*/  LDL.LU.64 R4, [R1] ;  /* 0x0000000001047983 */ /* 0x001f280000300a00 */
[----:B------:R-:W4:Y:S04]  /*6870*/  LDL.LU.64 R6, [R1+0x8] ;  /* 0x0000080001067983 */ /* 0x000f280000300a00 */
[----:B------:R-:W4:Y:S04]  /*6880*/  LDL.LU.64 R8, [R1+0x10] ;  /* 0x0000100001087983 */ /* 0x000f280000300a00 */
[----:B------:R-:W4:Y:S01]  /*6890*/  LDL.LU.64 R10, [R1+0x18] ;  /* 0x00001800010a7983 */ /* 0x000f220000300a00 */
[----:B------:R-:W-:-:S02]  /*68a0*/  UIMAD UR6, UR4, 0xc00, UR5 ;  /* 0x00000c00040678a4 */ /* 0x000fc4000f8e0205 */
[----:B------:R-:W-:Y:S01]  /*68b0*/  UIMAD UR5, UR4, 0x580, UR7 ;  /* 0x00000580040578a4 */ /* 0x000fe2000f8e0207 */
[----:B------:R-:W-:Y:S01]  /*68c0*/  UMOV UR49, 0x40000040 ;  /* 0x4000004000317882 */ /* 0x000fe20000000000 */
[----:B------:R-:W-:Y:S02]  /*68d0*/  UMOV UR51, 0x40000040 ;  /* 0x4000004000337882 */ /* 0x000fe40000000000 */
[----:B------:R-:W-:Y:S01]  /*68e0*/  UIADD3 UR46, UR5, 0x80, URZ ;  /* 0x00000080052e7890 */ /* 0x000fe2000fffe03f */
[----:B------:R-:W-:Y:S02]  /*68f0*/  UMOV UR48, UR6 ;  /* 0x0000000600307c82 */ /* 0x000fe40008000000 */
[----:B------:R-:W-:Y:S01]  /*6900*/  UMOV UR50, UR5 ;  /* 0x0000000500327c82 */ /* 0x000fe20008000000 */
[----:B------:R-:W-:Y:S01]  /*6910*/  UMOV UR44, UR48 ;  /* 0x00000030002c7c82 */ /* 0x000fe20008000000 */
[----:B------:R-:W-:Y:S01]  /*6920*/  UMOV UR45, UR49 ;  /* 0x00000031002d7c82 */ /* 0x000fe20008000000 */
        /* <DEDUP_REMOVED lines=8> */
[----:B---3--:R-:W-:Y:S01]  /*69b0*/  WARPGROUP.ARRIVE ;  /* 0x00000000000079c5 */ /* 0x008fe20000000000 */
[----:B------:R-:W-:Y:S01]  /*69c0*/  UIADD3 UR34, UR5, 0x180, URZ ;  /* 0x0000018005227890 */ /* 0x000fe2000fffe03f */
[----:B------:R-:W-:Y:S04]  /*69d0*/  STL.64 [R1+0xc0], R48 ;  /* 0x0000c03001007387 */ /* 0x000fe80000100a00 */
[----:B------:R-:W-:Y:S01]  /*69e0*/  IGMMA.64x16x32.S8.S8 R24, gdesc[UR44], R24, gsb0 ;  /* 0x006000002c1879f1 */ /* 0x000fe20008041018 */
[----:B------:R-:W-:Y:S01]  /*69f0*/  UMOV UR32, UR48 ;  /* 0x0000003000207c82 */ /* 0x000fe20008000000 */
[----:B------:R-:W-:Y:S01]  /*6a00*/  UMOV UR33, UR49 ;  /* 0x0000003100217c82 */ /* 0x000fe20008000000 */
[----:B------:R-:W-:Y:S01]  /*6a10*/  UMOV UR35, 0x40000040 ;  /* 0x4000004000237882 */ /* 0x000fe20000000000 */
[----:B------:R-:W-:Y:S01]  /*6a20*/  UIADD3 UR30, UR5, 0x200, URZ ;  /* 0x00000200051e7890 */ /* 0x000fe2000fffe03f */
[----:B------:R-:W-:Y:S01]  /*6a30*/  STL.64 [R1+0xc8], R50 ;  /* 0x0000c83201007387 */ /* 0x000fe20000100a00 */
        /* <DEDUP_REMOVED lines=9> */
[----:B------:R0:W-:Y:S01]  /*6ad0*/  STL.64 [R1+0xd8], R54 ;  /* 0x0000d83601007387 */ /* 0x0001e20000100a00 */
        /* <DEDUP_REMOVED lines=12> */
[----:B0-----:R-:W2:Y:S01]  /*6ba0*/  LDL.LU.64 R54, [R1+0x350] ;  /* 0x0003500001367983 */ /* 0x001ea20000300a00 */
[----:B------:R-:W-:Y:S01]  /*6bb0*/  UMOV UR8, UR48 ;  /* 0x0000003000087c82 */ /* 0x000fe20008000000 */
[----:B------:R-:W-:Y:S01]  /*6bc0*/  UMOV UR9, UR49 ;  /* 0x0000003100097c82 */ /* 0x000fe20008000000 */
[----:B------:R-:W-:Y:S01]  /*6bd0*/  UMOV UR11, 0x40000040 ;  /* 0x40000040000b7882 */ /* 0x000fe20000000000 */
[----:B------:R-:W-:Y:S01]  /*6be0*/  UIADD3 UR54, UR5, 0x500, URZ ;  /* 0x0000050005367890 */ /* 0x000fe2000fffe03f */
[----:B------:R-:W2:Y:S01]  /*6bf0*/  LDL.LU.64 R52, [R1+0x348] ;  /* 0x0003480001347983 */ /* 0x000ea20000300a00 */
[----:B------:R-:W-:Y:S01]  /*6c00*/  UMOV UR52, UR48 ;  /* 0x0000003000347c82 */ /* 0x000fe20008000000 */
[----:B------:R-:W-:Y:S01]  /*6c10*/  UMOV UR53, UR49 ;  /* 0x0000003100357c82 */ /* 0x000fe20008000000 */
[----:B------:R-:W-:Y:S01]  /*6c20*/  UMOV UR55, 0x40000040 ;  /* 0x4000004000377882 */ /* 0x000fe20000000000 */
[----:B------:R-:W2:Y:S04]  /*6c30*/  LDL.LU.64 R50, [R1+0x340] ;  /* 0x0003400001327983 */ /* 0x000ea80000300a00 */
[----:B------:R-:W2:Y:S01]  /*6c40*/  LDL.LU.64 R48, [R1+0x338] ;  /* 0x0003380001307983 */ /* 0x000ea20000300a00 */
[----:B------:R-:W-:-:S02]  /*6c50*/  WARPGROUP.DEPBAR.LE gsb0, 0x0 ;  /* 0x00008000000079c5 */ /* 0x000fc40000010000 */
[----:B----4-:R-:W-:Y:S01]  /*6c60*/  WARPGROUP.ARRIVE ;  /* 0x00000000000079c5 */ /* 0x010fe20000000000 */
[----:B------:R-:W-:Y:S02]  /*6c70*/  IMAD.MOV.U32 R232, RZ, RZ, R24 ;  /* 0x000000ffffe87224 */ /* 0x000fe400078e0018 */
[----:B------:R-:W-:Y:S02]  /*6c80*/  IMAD.MOV.U32 R23, RZ, RZ, R25 ;  /* 0x000000ffff177224 */ /* 0x000fe400078e0019 */
[----:B------:R-:W-:Y:S01]  /*6c90*/  IMAD.MOV.U32 R22, RZ, RZ, R26 ;  /* 0x000000ffff167224 */ /* 0x000fe200078e001a */
[----:B------:R-:W-:Y:S01]  /*6ca0*/  IGMMA.64x16x32.S8.S8 R4, gdesc[UR40], R4, gsb0 ;  /* 0x00600000280479f1 */ /* 0x000fe20008041004 */
[----:B------:R-:W-:Y:S01]  /*6cb0*/  IMAD.MOV.U32 R21, RZ, RZ, R27 ;  /* 0x000000ffff157224 */ /* 0x000fe200078e001b */
[----:B------:R-:W3:Y:S01]  /*6cc0*/  LDL.LU.64 R24, [R1+0x20] ;  /* 0x0000200001187983 */ /* 0x000ee20000300a00 */
[----:B------:R-:W-:Y:S02]  /*6cd0*/  IMAD.MOV.U32 R20, RZ, RZ, R28 ;  /* 0x000000ffff147224 */ /* 0x000fe400078e001c */
[----:B-1----:R-:W-:Y:S01]  /*6ce0*/  IMAD.MOV.U32 R3, RZ, RZ, R29 ;  /* 0x000000ffff037224 */ /* 0x002fe200078e001d */
[----:B------:R-:W3:Y:S01]  /*6cf0*/  LDL.LU.64 R26, [R1+0x28] ;  /* 0x00002800011a7983 */ /* 0x000ee20000300a00 */
[----:B------:R-:W-:-:S02]  /*6d00*/  IMAD.MOV.U32 R2, RZ, RZ, R30 ;  /* 0x000000ffff027224 */ /* 0x000fc400078e001e */
[----:B------:R-:W-:Y:S01]  /*6d10*/  IMAD.MOV.U32 R0, RZ, RZ, R31 ;  /* 0x000000ffff007224 */ /* 0x000fe200078e001f */
[----:B------:R-:W3:Y:S04]  /*6d20*/  LDL.LU.64 R28, [R1+0x30] ;  /* 0x00003000011c7983 */ /* 0x000ee80000300a00 */
[----:B------:R-:W3:Y:S01]  /*6d30*/  LDL.LU.64 R30, [R1+0x38] ;  /* 0x00003800011e7983 */ /* 0x000ee20000300a00 */
        /* <DEDUP_REMOVED lines=48> */
[----:B------:R0:W-:Y:S01]  /*7040*/  STL [R1+0x2f0], R5 ;  /* 0x0002f00501007387 */ /* 0x0001e20000100800 */
[----:B------:R-:W-:Y:S02]  /*7050*/  WARPGROUP.DEPBAR.LE gsb0, 0x0 ;  /* 0x00008000000079c5 */ /* 0x000fe40000010000 */
[----:B------:R-:W-:-:S06]  /*7060*/  WARPGROUP.ARRIVE ;  /* 0x00000000000079c5 */ /* 0x000fcc0000000000 */
[----:B------:R-:W-:Y:S01]  /*7070*/  IGMMA.64x16x32.S8.S8 R128, gdesc[UR20], R128, gsb0 ;  /* 0x00600000148079f1 */ /* 0x000fe20008041080 */
[----:B------:R-:W-:Y:S04]  /*7080*/  STL [R1+0x2ec], R6 ;  /* 0x0002ec0601007387 */ /* 0x000fe80000100800 */
[----:B------:R1:W-:Y:S04]  /*7090*/  STL [R1+0x2e8], R7 ;  /* 0x0002e80701007387 */ /* 0x0003e80000100800 */
[----:B------:R-:W-:Y:S04]  /*70a0*/  STL [R1+0x2e4], R8 ;  /* 0x0002e40801007387 */ /* 0x000fe80000100800 */
[----:B------:R4:W-:Y:S04]  /*70b0*/  STL [R1+0x2e0], R9 ;  /* 0x0002e00901007387 */ /* 0x0009e80000100800 */
[----:B------:R-:W-:Y:S04]  /*70c0*/  STL [R1+0x2dc], R10 ;  /* 0x0002dc0a01007387 */ /* 0x000fe80000100800 */
[----:B------:R4:W-:Y:S04]  /*70d0*/  STL [R1+0x2d8], R11 ;  /* 0x0002d80b01007387 */ /* 0x0009e80000100800 */
[----:B0-----:R-:W2:Y:S04]  /*70e0*/  LDL.LU.64 R4, [R1+0xa0] ;  /* 0x0000a00001047983 */ /* 0x001ea80000300a00 */
[----:B-1----:R-:W2:Y:S04]  /*70f0*/  LDL.LU.64 R6, [R1+0xa8] ;  /* 0x0000a80001067983 */ /* 0x002ea80000300a00 */
[----:B----4-:R-:W2:Y:S04]  /*7100*/  LDL.LU.64 R8, [R1+0xb0] ;  /* 0x0000b00001087983 */ /* 0x010ea80000300a00 */
[----:B------:R-:W2:Y:S01]  /*7110*/  LDL.LU.64 R10, [R1+0xb8] ;  /* 0x0000b800010a7983 */ /* 0x000ea20000300a00 */
[----:B------:R-:W-:Y:S01]  /*7120*/  UMOV UR24, UR52 ;  /* 0x0000003400187c82 */ /* 0x000fe20008000000 */
[----:B------:R-:W-:Y:S01]  /*7130*/  UMOV UR25, UR53 ;  /* 0x0000003500197c82 */ /* 0x000fe20008000000 */
[----:B------:R-:W-:-:S02]  /*7140*/  WARPGROUP.DEPBAR.LE gsb0, 0x0 ;  /* 0x00008000000079c5 */ /* 0x000fc40000010000 */
        /* <DEDUP_REMOVED lines=8> */
[----:B------:R-:W-:Y:S04]  /*71d0*/  STL [R1+0x2fc], R214 ;  /* 0x0002fcd601007387 */ /* 0x000fe80000100800 */
[----:B------:R4:W-:Y:S04]  /*71e0*/  STL [R1+0x2f8], R215 ;  /* 0x0002f8d701007387 */ /* 0x0009e80000100800 */
[----:B0-----:R-:W3:Y:S04]  /*71f0*/  LDL.LU.64 R208, [R1+0x80] ;  /* 0x0000800001d07983 */ /* 0x001ee80000300a00 */
[----:B-1----:R-:W3:Y:S04]  /*7200*/  LDL.LU.64 R210, [R1+0x88] ;  /* 0x0000880001d27983 */ /* 0x002ee80000300a00 */
[----:B----4-:R-:W3:Y:S04]  /*7210*/  LDL.LU.64 R212, [R1+0x90] ;  /* 0x0000900001d47983 */ /* 0x010ee80000300a00 */
[----:B------:R-:W3:Y:S01]  /*7220*/  LDL.LU.64 R214, [R1+0x98] ;  /* 0x0000980001d67983 */ /* 0x000ee20000300a00 */
[----:B------:R-:W-:Y:S01]  /*7230*/  UMOV UR28, UR52 ;  /* 0x00000034001c7c82 */ /* 0x000fe20008000000 */
[----:B------:R-:W-:Y:S01]  /*7240*/  UMOV UR29, UR53 ;  /* 0x00000035001d7c82 */ /* 0x000fe20008000000 */
[----:B------:R-:W-:-:S02]  /*7250*/  WARPGROUP.DEPBAR.LE gsb0, 0x0 ;  /* 0x00008000000079c5 */ /* 0x000fc40000010000 */
        /* <DEDUP_REMOVED lines=20> */
[----:B--2---:R-:W-:-:S06]  /*73a0*/  WARPGROUP.ARRIVE ;  /* 0x00000000000079c5 */ /* 0x004fcc0000000000 */
[----:B------:R-:W-:Y:S01]  /*73b0*/  IGMMA.64x16x32.S8.S8 R4, gdesc[UR48], R4, gsb0 ;  /* 0x00600000300479f1 */ /* 0x000fe20008041004 */
[----:B------:R-:W-:Y:S01]  /*73c0*/  UIADD3 UR8, UR6, 0x800, URZ ;  /* 0x0000080006087890 */ /* 0x000fe2000fffe03f */
[----:B------:R-:W-:-:S06]  /*73d0*/  UMOV UR49, 0x40000040 ;  /* 0x4000004000317882 */ /* 0x000fcc0000000000 */
[----:B------:R-:W-:Y:S01]  /*73e0*/  UMOV UR48, UR8 ;  /* 0x0000000800307c82 */ /* 0x000fe20008000000 */
[----:B------:R-:W-:Y:S02]  /*73f0*/  WARPGROUP.DEPBAR.LE gsb0, 0x0 ;  /* 0x00008000000079c5 */ /* 0x000fe40000010000 */
[----:B---3--:R-:W-:-:S06]  /*7400*/  WARPGROUP.ARRIVE ;  /* 0x00000000000079c5 */ /* 0x008fcc0000000000 */
        /* <DEDUP_REMOVED lines=22> */
[----:B------:R-:W-:Y:S01]  /*7570*/  IMAD.MOV.U32 R234, RZ, RZ, R10 ;  /* 0x000000ffffea7224 */ /* 0x000fe200078e000a */
[----:B------:R-:W-:Y:S01]  /*7580*/  STL.64 [R1+0xa8], R6 ;  /* 0x0000a80601007387 */ /* 0x000fe20000100a00 */
[----:B------:R-:W-:Y:S02]  /*7590*/  IMAD.MOV.U32 R233, RZ, RZ, R11 ;  /* 0x000000ffffe97224 */ /* 0x000fe400078e000b */
[----:B------:R-:W-:Y:S01]  /*75a0*/  IMAD.MOV.U32 R235, RZ, RZ, R9 ;  /* 0x000000ffffeb7224 */ /* 0x000fe200078e0009 */
[----:B------:R0:W-:Y:S01]  /*75b0*/  STL [R1+0xb0], R8 ;  /* 0x0000b00801007387 */ /* 0x0001e20000100800 */
[----:B------:R-:W-:Y:S02]  /*75c0*/  IMAD.MOV.U32 R10, RZ, RZ, R214 ;  /* 0x000000ffff0a7224 */ /* 0x000fe400078e00d6 */
[----:B------:R-:W-:Y:S02]  /*75d0*/  IMAD.MOV.U32 R11, RZ, RZ, R215 ;  /* 0x000000ffff0b7224 */ /* 0x000fe400078e00d7 */
[----:B------:R-:W-:-:S02]  /*75e0*/  IMAD.MOV.U32 R9, RZ, RZ, R213 ;  /* 0x000000ffff097224 */ /* 0x000fc400078e00d5 */
[----:B------:R-:W-:Y:S02]  /*75f0*/  IMAD.MOV.U32 R214, RZ, RZ, R30 ;  /* 0x000000ffffd67224 */ /* 0x000fe400078e001e */
[----:B------:R-:W-:Y:S02]  /*7600*/  IMAD.MOV.U32 R215, RZ, RZ, R31 ;  /* 0x000000ffffd77224 */ /* 0x000fe400078e001f */
[----:B0-----:R-:W-:Y:S01]  /*7610*/  IMAD.MOV.U32 R8, RZ, RZ, R212 ;  /* 0x000000ffff087224 */ /* 0x001fe200078e00d4 */
[----:B------:R-:W2:Y:S01]  /*7620*/  LDL.LU.64 R30, [R1+0x330] ;  /* 0x00033000011e7983 */ /* 0x000ea20000300a00 */
[----:B------:R-:W-:Y:S02]  /*7630*/  IMAD.MOV.U32 R6, RZ, RZ, R210 ;  /* 0x000000ffff067224 */ /* 0x000fe400078e00d2 */
[----:B------:R-:W-:Y:S02]  /*7640*/  IMAD.MOV.U32 R7, RZ, RZ, R211 ;  /* 0x000000ffff077224 */ /* 0x000fe400078e00d3 */
[----:B------:R-:W-:-:S02]  /*7650*/  IMAD.MOV.U32 R212, RZ, RZ, R28 ;  /* 0x000000ffffd47224 */ /* 0x000fc400078e001c */
[----:B------:R-:W-:Y:S02]  /*7660*/  IMAD.MOV.U32 R213, RZ, RZ, R29 ;  /* 0x000000ffffd57224 */ /* 0x000fe400078e001d */
[----:B------:R-:W-:Y:S01]  /*7670*/  IMAD.MOV.U32 R4, RZ, RZ, R208 ;  /* 0x000000ffff047224 */ /* 0x000fe200078e00d0 */
[----:B------:R-:W2:Y:S01]  /*7680*/  LDL.LU.64 R28, [R1+0x328] ;  /* 0x00032800011c7983 */ /* 0x000ea20000300a00 */
[----:B------:R-:W-:Y:S02]  /*7690*/  IMAD.MOV.U32 R5, RZ, RZ, R209 ;  /* 0x000000ffff057224 */ /* 0x000fe400078e00d1 */
[----:B------:R-:W-:Y:S02]  /*76a0*/  IMAD.MOV.U32 R210, RZ, RZ, R26 ;  /* 0x000000ffffd27224 */ /* 0x000fe400078e001a */
[----:B------:R-:W-:Y:S02]  /*76b0*/  IMAD.MOV.U32 R211, RZ, RZ, R27 ;  /* 0x000000ffffd37224 */ /* 0x000fe400078e001b */
        /* <DEDUP_REMOVED lines=24> */
[----:B------:R-:W-:-:S04]  /*7840*/  UMOV UR21, UR49 ;  /* 0x0000003100157c82 */ /* 0x000fc80008000000 */
        /* <DEDUP_REMOVED lines=21> */
[----:B------:R-:W-:Y:S02]  /*79a0*/  UIADD3 UR16, UR6, 0x2, URZ ;  /* 0x0000000206107890 */ /* 0x000fe4000fffe03f */
[----:B------:R-:W-:Y:S01]  /*79b0*/  UIADD3 UR12, UR5, 0x2, URZ ;  /* 0x00000002050c7890 */ /* 0x000fe2000fffe03f */
[----:B------:R-:W-:Y:S01]  /*79c0*/  UMOV UR49, 0x40000040 ;  /* 0x4000004000317882 */ /* 0x000fe20000000000 */
[----:B------:R-:W-:-:S03]  /*79d0*/  UMOV UR51, 0x40000040 ;  /* 0x4000004000337882 */ /* 0x000fc60000000000 */
[----:B------:R-:W-:Y:S02]  /*79e0*/  UMOV UR48, UR16 ;  /* 0x0000001000307c82 */ /* 0x000fe40008000000 */
[----:B------:R-:W-:Y:S01]  /*79f0*/  UMOV UR50, UR12 ;  /* 0x0000000c00327c82 */ /* 0x000fe20008000000 */
[----:B------:R-:W-:Y:S02]  /*7a00*/  WARPGROUP.DEPBAR.LE gsb0, 0x0 ;  /* 0x00008000000079c5 */ /* 0x000fe40000010000 */
[----:B---3--:R-:W-:-:S06]  /*7a10*/  WARPGROUP.ARRIVE ;  /* 0x00000000000079c5 */ /* 0x008fcc0000000000 */
        /* <DEDUP_REMOVED lines=19> */
[----:B------:R-:W-:Y:S01]  /*7b50*/  STL.64 [R1+0x2b8], R168 ;  /* 0x0002b8a801007387 */ /* 0x000fe20000100a00 */
[----:B------:R-:W-:-:S02]  /*7b60*/  IMAD.MOV.U32 R232, RZ, RZ, R192 ;  /* 0x000000ffffe87224 */ /* 0x000fc400078e00c0 */
[----:B------:R-:W-:Y:S02]  /*7b70*/  IMAD.MOV.U32 R23, RZ, RZ, R193 ;  /* 0x000000ffff177224 */ /* 0x000fe400078e00c1 */
[----:B------:R-:W-:Y:S02]  /*7b80*/  IMAD.MOV.U32 R192, RZ, RZ, R4 ;  /* 0x000000ffffc07224 */ /* 0x000fe400078e0004 */
[----:B------:R-:W-:Y:S02]  /*7b90*/  IMAD.MOV.U32 R22, RZ, RZ, R194 ;  /* 0x000000ffff167224 */ /* 0x000fe400078e00c2 */
[----:B------:R-:W-:Y:S02]  /*7ba0*/  IMAD.MOV.U32 R193, RZ, RZ, R5 ;  /* 0x000000ffffc17224 */ /* 0x000fe400078e0005 */
[----:B------:R-:W-:Y:S02]  /*7bb0*/  IMAD.MOV.U32 R21, RZ, RZ, R195 ;  /* 0x000000ffff157224 */ /* 0x000fe400078e00c3 */
[----:B------:R-:W-:-:S02]  /*7bc0*/  IMAD.MOV.U32 R194, RZ, RZ, R6 ;  /* 0x000000ffffc27224 */ /* 0x000fc400078e0006 */
[----:B------:R-:W-:Y:S02]  /*7bd0*/  IMAD.MOV.U32 R20, RZ, RZ, R196 ;  /* 0x000000ffff147224 */ /* 0x000fe400078e00c4 */
[----:B------:R-:W-:Y:S02]  /*7be0*/  IMAD.MOV.U32 R195, RZ, RZ, R7 ;  /* 0x000000ffffc37224 */ /* 0x000fe400078e0007 */
[----:B------:R-:W-:Y:S02]  /*7bf0*/  IMAD.MOV.U32 R3, RZ, RZ, R197 ;  /* 0x000000ffff037224 */ /* 0x000fe400078e00c5 */
[----:B------:R-:W-:Y:S02]  /*7c00*/  IMAD.MOV.U32 R196, RZ, RZ, R8 ;  /* 0x000000ffffc47224 */ /* 0x000fe400078e0008 */
[----:B------:R-:W-:Y:S01]  /*7c10*/  IMAD.MOV.U32 R2, RZ, RZ, R198 ;  /* 0x000000ffff027224 */ /* 0x000fe200078e00c6 */
[----:B------:R-:W-:Y:S02]  /*7c20*/  WARPGROUP.DEPBAR.LE gsb0, 0x0 ;  /* 0x00008000000079c5 */ /* 0x000fe40000010000 */
[----:B------:R0:W-:Y:S04]  /*7c30*/  STL.64 [R1+0x60], R216 ;  /* 0x000060d801007387 */ /* 0x0001e80000100a00 */
        /* <DEDUP_REMOVED lines=10> */
[----:B------:R-:W4:Y:S01]  /*7ce0*/  LDL.LU R210, [R1+0x30c] ;  /* 0x00030c0001d27983 */ /* 0x000f220000300800 */
[----:B------:R-:W-:-:S03]  /*7cf0*/  IMAD.MOV.U32 R221, RZ, RZ, R213 ;  /* 0x000000ffffdd7224 */ /* 0x000fc600078e00d5 */
[----:B------:R-:W4:Y:S01]  /*7d00*/  LDL.LU R211, [R1+0x308] ;  /* 0x0003080001d37983 */ /* 0x000f220000300800 */
[----:B---3--:R-:W-:-:S03]  /*7d10*/  IMAD.MOV.U32 R222, RZ, RZ, R214 ;  /* 0x000000ffffde7224 */ /* 0x008fc600078e00d6 */
[----:B------:R-:W4:Y:S01]  /*7d20*/  LDL.LU R212, [R1+0x304] ;  /* 0x0003040001d47983 */ /* 0x000f220000300800 */
[----:B------:R-:W-:-:S03]  /*7d30*/  IMAD.MOV.U32 R223, RZ, RZ, R215 ;  /* 0x000000ffffdf7224 */ /* 0x000fc600078e00d7 */
[----:B------:R-:W4:Y:S04]  /*7d40*/  LDL.LU R213, [R1+0x300] ;  /* 0x0003000001d57983 */ /* 0x000f280000300800 */
[----:B------:R-:W4:Y:S04]  /*7d50*/  LDL.LU R214, [R1+0x2fc] ;  /* 0x0002fc0001d67983 */ /* 0x000f280000300800 */
[----:B------:R-:W4:Y:S04]  /*7d60*/  LDL.LU R215, [R1+0x2f8] ;  /* 0x0002f80001d77983 */ /* 0x000f280000300800 */
[----:B------:R-:W2:Y:S01]  /*7d70*/  LDL.LU R4, [R1+0x2f4] ;  /* 0x0002f40001047983 */ /* 0x000ea20000300800 */
[----:B------:R-:W-:-:S03]  /*7d80*/  IMAD.MOV.U32 R197, RZ, RZ, R9 ;  /* 0x000000ffffc57224 */ /* 0x000fc600078e0009 */
[----:B------:R-:W2:Y:S01]  /*7d90*/  LDL.LU R5, [R1+0x2f0] ;  /* 0x0002f00001057983 */ /* 0x000ea20000300800 */
[----:B------:R-:W-:-:S03]  /*7da0*/  IMAD.MOV.U32 R0, RZ, RZ, R199 ;  /* 0x000000ffff007224 */ /* 0x000fc600078e00c7 */
[----:B------:R-:W2:Y:S01]  /*7db0*/  LDL.LU R6, [R1+0x2ec] ;  /* 0x0002ec0001067983 */ /* 0x000ea20000300800 */
[----:B------:R-:W-:-:S03]  /*7dc0*/  IMAD.MOV.U32 R198, RZ, RZ, R10 ;  /* 0x000000ffffc67224 */ /* 0x000fc600078e000a */
[----:B------:R-:W2:Y:S01]  /*7dd0*/  LDL.LU R7, [R1+0x2e8] ;  /* 0x0002e80001077983 */ /* 0x000ea20000300800 */
[----:B------:R-:W-:-:S03]  /*7de0*/  IMAD.MOV.U32 R199, RZ, RZ, R11 ;  /* 0x000000ffffc77224 */ /* 0x000fc600078e000b */
[----:B------:R-:W2:Y:S04]  /*7df0*/  LDL.LU R8, [R1+0x2e4] ;  /* 0x0002e40001087983 */ /* 0x000ea80000300800 */
[----:B------:R-:W2:Y:S04]  /*7e00*/  LDL.LU R9, [R1+0x2e0] ;  /* 0x0002e00001097983 */ /* 0x000ea80000300800 */
[----:B------:R-:W2:Y:S04]  /*7e10*/  LDL.LU R10, [R1+0x2dc] ;  /* 0x0002dc00010a7983 */ /* 0x000ea80000300800 */
[----:B------:R-:W2:Y:S01]  /*7e20*/  LDL.LU R11, [R1+0x2d8] ;  /* 0x0002d800010b7983 */ /* 0x000ea20000300800 */
[----:B------:R-:W-:Y:S01]  /*7e30*/  UIADD3 UR42, UR5, 0x102, URZ ;  /* 0x00000102052a7890 */ /* 0x000fe2000fffe03f */
[----:B------:R-:W-:Y:S01]  /*7e40*/  UMOV UR40, UR48 ;  /* 0x0000003000287c82 */ /* 0x000fe20008000000 */
[----:B------:R-:W-:Y:S01]  /*7e50*/  UMOV UR41, UR49 ;  /* 0x0000003100297c82 */ /* 0x000fe20008000000 */
[----:B------:R-:W-:Y:S01]  /*7e60*/  UMOV UR43, 0x40000040 ;  /* 0x40000040002b7882 */ /* 0x000fe20000000000 */
[----:B------:R-:W-:Y:S01]  /*7e70*/  UIADD3 UR34, UR5, 0x182, URZ ;  /* 0x0000018205227890 */ /* 0x000fe2000fffe03f */
[----:B------:R-:W3:Y:S01]  /*7e80*/  LDL.LU R168, [R1+0xa0] ;  /* 0x0000a00001a87983 */ /* 0x000ee20000300800 */
        /* <DEDUP_REMOVED lines=20> */
[----:B--2---:R-:W-:-:S06]  /*7fd0*/  WARPGROUP.ARRIVE ;  /* 0x00000000000079c5 */ /* 0x004fcc0000000000 */
[----:B------:R-:W-:Y:S03]  /*7fe0*/  IGMMA.64x16x32.S8.S8 R4, gdesc[UR40], R4, gsb0 ;  /* 0x00600000280479f1 */ /* 0x000fe60008041004 */
[----:B------:R-:W-:Y:S02]  /*7ff0*/  WARPGROUP.DEPBAR.LE gsb0, 0x0 ;  /* 0x00008000000079c5 */ /* 0x000fe40000010000 */
        /* <DEDUP_REMOVED lines=91> */
[----:B------:R-:W-:Y:S01]  /*85b0*/  IMAD.MOV.U32 R175, RZ, RZ, R233 ;  /* 0x000000ffffaf7224 */ /* 0x000fe200078e00e9 */
[----:B------:R-:W-:Y:S01]  /*85c0*/  UMOV UR48, UR52 ;  /* 0x0000003400307c82 */ /* 0x000fe20008000000 */
[----:B------:R-:W-:Y:S01]  /*85d0*/  UMOV UR49, UR53 ;  /* 0x0000003500317c82 */ /* 0x000fe20008000000 */
[----:B------:R-:W-:-:S03]  /*85e0*/  WARPGROUP.DEPBAR.LE gsb0, 0x0 ;  /* 0x00008000000079c5 */ /* 0x000fc60000010000 */
[----:B---3--:R-:W-:-:S06]  /*85f0*/  WARPGROUP.ARRIVE ;  /* 0x00000000000079c5 */ /* 0x008fcc0000000000 */
        /* <DEDUP_REMOVED lines=54> */
[----:B------:R-:W-:Y:S03]  /*8960*/  IGMMA.64x16x32.S8.S8 R168, gdesc[UR28], R168, gsb0 ;  /* 0x006000001ca879f1 */ /* 0x000fe600080410a8 */
[----:B------:R-:W-:Y:S02]  /*8970*/  WARPGROUP.DEPBAR.LE gsb0, 0x0 ;  /* 0x00008000000079c5 */ /* 0x000fe40000010000 */
[----:B------:R-:W-:-:S06]  /*8980*/  WARPGROUP.ARRIVE ;  /* 0x00000000000079c5 */ /* 0x000fcc0000000000 */
[----:B------:R-:W-:Y:S01]  /*8990*/  IGMMA.64x16x32.S8.S8 R144, gdesc[UR24], R144, gsb0 ;  /* 0x00600000189079f1 */ /* 0x000fe20008041090 */
[----:B------:R-:W-:Y:S02]  /*89a0*/  STL.64 [R1+0x230], R222 ;  /* 0x000230de01007387 */ /* 0x000fe40000100a00 */
        /* <DEDUP_REMOVED lines=28> */
[----:B------:R-:W-:Y:S01]  /*8b70*/  STL [R1+0x20c], R197 ;  /* 0x00020cc501007387 */ /* 0x000fe20000100800 */
[----:B------:R-:W-:Y:S02]  /*8b80*/  WARPGROUP.DEPBAR.LE gsb0, 0x0 ;  /* 0x00008000000079c5 */ /* 0x000fe40000010000 */
[----:B------:R-:W-:-:S06]  /*8b90*/  WARPGROUP.ARRIVE ;  /* 0x00000000000079c5 */ /* 0x000fcc0000000000 */
[----:B------:R-:W-:Y:S01]  /*8ba0*/  IGMMA.64x16x32.S8.S8 R24, gdesc[UR48], R24, gsb0 ;  /* 0x00600000301879f1 */ /* 0x000fe20008041018 */
        /* <DEDUP_REMOVED lines=19> */
[----:B------:R-:W-:Y:S01]  /*8ce0*/  UIADD3 UR12, UR5, 0x4, URZ ;  /* 0x00000004050c7890 */ /* 0x000fe2000fffe03f */
[----:B------:R-:W-:-:S04]  /*8cf0*/  WARPGROUP.DEPBAR.LE gsb0, 0x0 ;  /* 0x00008000000079c5 */ /* 0x000fc80000010000 */
[----:B------:R-:W-:Y:S01]  /*8d00*/  WARPGROUP.ARRIVE ;  /* 0x00000000000079c5 */ /* 0x000fe20000000000 */
[----:B------:R-:W-:Y:S01]  /*8d10*/  UMOV UR48, UR16 ;  /* 0x0000001000307c82 */ /* 0x000fe20008000000 */
[----:B------:R-:W-:Y:S01]  /*8d20*/  UMOV UR49, 0x40000040 ;  /* 0x4000004000317882 */ /* 0x000fe20000000000 */
[----:B------:R-:W-:Y:S01]  /*8d30*/  UMOV UR50, UR12 ;  /* 0x0000000c00327c82 */ /* 0x000fe20008000000 */
[----:B------:R-:W-:Y:S02]  /*8d40*/  UMOV UR51, 0x40000040 ;  /* 0x4000004000337882 */ /* 0x000fe40000000000 */
[----:B------:R-:W-:Y:S01]  /*8d50*/  IGMMA.64x16x32.S8.S8 R168, gdesc[UR48], R168, gsb0 ;  /* 0x0060000030a879f1 */ /* 0x000fe200080410a8 */
[----:B------:R-:W-:Y:S01]  /*8d60*/  UIADD3 UR46, UR5, 0x84, URZ ;  /* 0x00000084052e7890 */ /* 0x000fe2000fffe03f */
[----:B------:R-:W-:Y:S01]  /*8d70*/  UMOV UR44, UR48 ;  /* 0x00000030002c7c82 */ /* 0x000fe20008000000 */
[----:B------:R-:W-:Y:S01]  /*8d80*/  UMOV UR45, UR49 ;  /* 0x00000031002d7c82 */ /* 0x000fe20008000000 */
[----:B------:R-:W-:Y:S01]  /*8d90*/  UMOV UR47, 0x40000040 ;  /* 0x40000040002f7882 */ /* 0x000fe20000000000 */
[----:B------:R-:W-:-:S02]  /*8da0*/  WARPGROUP.DEPBAR.LE gsb0, 0x0 ;  /* 0x00008000000079c5 */ /* 0x000fc40000010000 */
        /* <DEDUP_REMOVED lines=158> */
[----:B------:R-:W-:-:S06]  /*9790*/  UMOV UR49, 0x40000040 ;  /* 0x4000004000317882 */ /* 0x000fcc0000000000 */
[----:B------:R-:W-:Y:S01]  /*97a0*/  UMOV UR48, UR8 ;  /* 0x0000000800307c82 */ /* 0x000fe20008000000 */
        /* <DEDUP_REMOVED lines=20> */
[----:B------:R-:W-:Y:S02]  /*98f0*/  IMAD.MOV.U32 R8, RZ, RZ, R14 ;  /* 0x000000ffff087224 */ /* 0x000fe400078e000e */
[----:B------:R-:W-:Y:S02]  /*9900*/  IMAD.MOV.U32 R12, RZ, RZ, R102 ;  /* 0x000000ffff0c7224 */ /* 0x000fe400078e0066 */
[----:B------:R-:W-:Y:S02]  /*9910*/  IMAD.MOV.U32 R11, RZ, RZ, R103 ;  /* 0x000000ffff0b7224 */ /* 0x000fe400078e0067 */
[----:B------:R-:W-:Y:S01]  /*9920*/  IMAD.MOV.U32 R7, RZ, RZ, R15 ;  /* 0x000000ffff077224 */ /* 0x000fe200078e000f */
[----:B------:R-:W2:Y:S01]  /*9930*/  LDL.LU.64 R102, [R1+0x270] ;  /* 0x0002700001667983 */ /* 0x000ea20000300a00 */
[----:B------:R-:W-:-:S02]  /*9940*/  IMAD.MOV.U32 R14, RZ, RZ, R100 ;  /* 0x000000ffff0e7224 */ /* 0x000fc400078e0064 */
[----:B------:R-:W-:Y:S02]  /*9950*/  IMAD.MOV.U32 R13, RZ, RZ, R101 ;  /* 0x000000ffff0d7224 */ /* 0x000fe400078e0065 */
[----:B------:R-:W-:Y:S01]  /*9960*/  IMAD.MOV.U32 R20, RZ, RZ, R98 ;  /* 0x000000ffff147224 */ /* 0x000fe200078e0062 */
[----:B------:R-:W2:Y:S01]  /*9970*/  LDL.LU.64 R100, [R1+0x268] ;  /* 0x0002680001647983 */ /* 0x000ea20000300a00 */
[----:B------:R-:W-:Y:S02]  /*9980*/  IMAD.MOV.U32 R15, RZ, RZ, R99 ;  /* 0x000000ffff0f7224 */ /* 0x000fe400078e0063 */
[----:B------:R-:W-:Y:S01]  /*9990*/  IMAD.MOV.U32 R197, RZ, RZ, R5 ;  /* 0x000000ffffc57224 */ /* 0x000fe200078e0005 */
[----:B------:R-:W2:Y:S01]  /*99a0*/  LDL.LU.64 R98, [R1+0x260] ;  /* 0x0002600001627983 */ /* 0x000ea20000300a00 */
        /* <DEDUP_REMOVED lines=9> */
[----:B------:R-:W3:Y:S01]  /*9a40*/  LDL.LU.64 R126, [R1+0x250] ;  /* 0x00025000017e7983 */ /* 0x000ee20000300a00 */
[----:B------:R-:W-:-:S02]  /*9a50*/  IMAD.MOV.U32 R2, RZ, RZ, R19 ;  /* 0x000000ffff027224 */ /* 0x000fc400078e0013 */
[----:B------:R-:W-:Y:S02]  /*9a60*/  IMAD.MOV.U32 R17, RZ, RZ, R124 ;  /* 0x000000ffff117224 */ /* 0x000fe400078e007c */
[----:B------:R-:W-:Y:S02]  /*9a70*/  IMAD.MOV.U32 R16, RZ, RZ, R125 ;  /* 0x000000ffff107224 */ /* 0x000fe400078e007d */
[----:B------:R-:W-:Y:S01]  /*9a80*/  IMAD.MOV.U32 R19, RZ, RZ, R122 ;  /* 0x000000ffff137224 */ /* 0x000fe200078e007a */
[----:B------:R-:W3:Y:S01]  /*9a90*/  LDL.LU.64 R124, [R1+0x248] ;  /* 0x00024800017c7983 */ /* 0x000ee20000300a00 */
[----:B------:R-:W-:Y:S01]  /*9aa0*/  IMAD.MOV.U32 R18, RZ, RZ, R123 ;  /* 0x000000ffff127224 */ /* 0x000fe200078e007b */
[----:B------:R-:W-:Y:S02]  /*9ab0*/  WARPGROUP.DEPBAR.LE gsb0, 0x0 ;  /* 0x00008000000079c5 */ /* 0x000fe40000010000 */
[----:B------:R-:W-:Y:S01]  /*9ac0*/  IMAD.MOV.U32 R23, RZ, RZ, R120 ;  /* 0x000000ffff177224 */ /* 0x000fe200078e0078 */
[----:B------:R-:W3:Y:S01]  /*9ad0*/  LDL.LU.64 R122, [R1+0x240] ;  /* 0x00024000017a7983 */ /* 0x000ee20000300a00 */
[----:B------:R-:W-:-:S02]  /*9ae0*/  IMAD.MOV.U32 R22, RZ, RZ, R121 ;  /* 0x000000ffff167224 */ /* 0x000fc400078e0079 */
[----:B------:R-:W-:Y:S01]  /*9af0*/  IMAD.MOV.U32 R196, RZ, RZ, R4 ;  /* 0x000000ffffc47224 */ /* 0x000fe200078e0004 */
[----:B------:R-:W3:Y:S01]  /*9b00*/  LDL.LU.64 R120, [R1+0x238] ;  /* 0x0002380001787983 */ /* 0x000ee20000300a00 */
[----:B------:R-:W-:Y:S02]  /*9b10*/  IMAD.MOV.U32 R235, RZ, RZ, R222 ;  /* 0x000000ffffeb7224 */ /* 0x000fe400078e00de */
[----:B------:R-:W-:Y:S02]  /*9b20*/  IMAD.MOV.U32 R234, RZ, RZ, R223 ;  /* 0x000000ffffea7224 */ /* 0x000fe400078e00df */
[----:B0-----:R-:W-:Y:S01]  /*9b30*/  IMAD.MOV.U32 R215, RZ, RZ, R220 ;  /* 0x000000ffffd77224 */ /* 0x001fe200078e00dc */
[----:B------:R-:W4:Y:S01]  /*9b40*/  LDL.LU.64 R222, [R1+0x230] ;  /* 0x0002300001de7983 */ /* 0x000f220000300a00 */
[----:B------:R-:W-:Y:S02]  /*9b50*/  IMAD.MOV.U32 R4, RZ, RZ, R221 ;  /* 0x000000ffff047224 */ /* 0x000fe400078e00dd */
[----:B------:R-:W-:Y:S01]  /*9b60*/  IMAD.MOV.U32 R213, RZ, RZ, R218 ;  /* 0x000000ffffd57224 */ /* 0x000fe200078e00da */
[----:B------:R-:W4:Y:S01]  /*9b70*/  LDL.LU.64 R220, [R1+0x228] ;  /* 0x0002280001dc7983 */ /* 0x000f220000300a00 */
[----:B------:R-:W-:-:S02]  /*9b80*/  IMAD.MOV.U32 R214, RZ, RZ, R219 ;  /* 0x000000ffffd67224 */ /* 0x000fc400078e00db */
        /* <DEDUP_REMOVED lines=305> */
[----:B------:R-:W-:-:S06]  /*aea0*/  WARPGROUP.ARRIVE ;  /* 0x00000000000079c5 */ /* 0x000fcc0000000000 */
        /* <DEDUP_REMOVED lines=80> */
[----:B------:R-:W-:Y:S01]  /*b3b0*/  BPT.TRAP 0x1 ;  /* 0x000000040000795c */ /* 0x000fe20000300000 */
.L_x_23:
[----:B------:R-:W2:Y:S02]  /*b3c0*/  LDL R2, [R1+0xec] ;  /* 0x0000ec0001027983 */ /* 0x000ea40000100800 */
[----:B--2---:R-:W-:Y:S01]  /*b3d0*/  R2UR UR5, R2 ;  /* 0x00000000020572ca */ /* 0x004fe200000e0000 */
[----:B------:R-:W-:-:S04]  /*b3e0*/  IMAD.U32 R2, RZ, RZ, UR56 ;  /* 0x00000038ff027e24 */ /* 0x000fc8000f8e00ff */
[----:B-----5:R-:W-:-:S04]  /*b3f0*/  IMAD R2, R2, 0x8, R0 ;  /* 0x0000000802027824 */ /* 0x020fc800078e0200 */
[----:B------:R-:W-:-:S04]  /*b400*/  VIADD R2, R2, 0x18 ;  /* 0x0000001802027836 */ /* 0x000fc80000000000 */
[----:B------:R-:W-:Y:S01]  /*b410*/  UISETP.GT.U32.AND UP0, UPT, UR5, 0x1, UPT ;  /* 0x000000010500788c */ /* 0x000fe2000bf04070 */
[----:B------:R-:W-:-:S04]  /*b420*/  PRMT R2, RZ, 0x654, R2 ;  /* 0x00000654ff027816 */ /* 0x000fc80000000002 */
[----:B------:R0:W-:Y:S01]  /*b430*/  SYNCS.ARRIVE.TRANS64.RED.A1T0 RZ, [R2+URZ], RZ ;  /* 0x000000ff02ff79a7 */ /* 0x0001e2000810043f */
[----:B------:R-:W-:-:S13]  /*b440*/  PLOP3.LUT P1, PT, PT, PT, UP0, 0x80, 0x0 ;  /* 0x000000000000781c */ /* 0x000fda0003f2f008 */
[----:B0-----:R-:W-:Y:S05]  /*b450*/  @P1 BRA `(.L_x_24) ;  /* 0x0000000000041947 */ /* 0x001fea0003800000 */
[----:B------:R-:W-:Y:S01]  /*b460*/  BPT.TRAP 0x1 ;  /* 0x000000040000795c */ /* 0x000fe20000300000 */
.L_x_24:
[----:B------:R-:W-:Y:S02]  /*b470*/  UISETP.GT.AND UP2, UPT, UR58, 0x1, UPT ;  /* 0x000000013a00788c */ /* 0x000fe4000bf44270 */
[----:B------:R-:W-:Y:S02]  /*b480*/  UIADD3 UR4, UR4, 0x1, URZ ;  /* 0x0000000104047890 */ /* 0x000fe4000fffe03f */
[----:B------:R-:W-:Y:S02]  /*b490*/  UIADD3 UR56, UR56, 0x1, URZ ;  /* 0x0000000138387890 */ /* 0x000fe4000fffe03f */
[----:B------:R-:W-:Y:S01]  /*b4a0*/  PLOP3.LUT P1, PT, PT, PT, UP2, 0x80, 0x0 ;  /* 0x000000000000781c */ /* 0x000fe20003f2f028 */
[----:B------:R-:W-:Y:S02]  /*b4b0*/  UISETP.NE.AND UP0, UPT, UR4, 0x3, UPT ;  /* 0x000000030400788c */ /* 0x000fe4000bf05270 */
[----:B------:R-:W-:Y:S02]  /*b4c0*/  UIADD3 UR5, UR58, -0x1, URZ ;  /* 0xffffffff3a057890 */ /* 0x000fe4000fffe03f */
[----:B------:R-:W-:-:S02]  /*b4d0*/  UISETP.NE.AND UP1, UPT, UR56, 0x3, UPT ;  /* 0x000000033800788c */ /* 0x000fc4000bf25270 */
[----:B------:R-:W-:Y:S02]  /*b4e0*/  USEL UR6, URZ, 0x1, UP0 ;  /* 0x000000013f067887 */ /* 0x000fe40008000000 */
[----:B------:R-:W-:Y:S02]  /*b4f0*/  USEL UR4, UR4, URZ, UP0 ;  /* 0x0000003f04047287 */ /* 0x000fe40008000000 */
[----:B------:R-:W-:Y:S02]  /*b500*/  USEL UR56, UR56, URZ, UP1 ;  /* 0x0000003f38387287 */ /* 0x000fe40008800000 */
[----:B------:R-:W-:Y:S01]  /*b510*/  ULOP3.LUT UR57, UR57, UR6, URZ, 0x3c, !UPT ;  /* 0x0000000639397292 */ /* 0x000fe2000f8e3c3f */
[----:B------:R-:W-:Y:S01]  /*b520*/  UMOV UR58, UR5 ;  /* 0x00000005003a7c82 */ /* 0x000fe20008000000 */
[----:B------:R-:W-:Y:S10]  /*b530*/  @P1 BRA `(.L_x_25) ;  /* 0xffffffb0000c1947 */ /* 0x000ff4000383ffff */
.L_x_18:
[----:B------:R0:W5:Y:S02]  /*b540*/  LDL R5, [R1+0x104] ;  /* 0x0001040001057983 */ /* 0x0001640000100800 */
[----:B-----5:R-:W1:Y:S02]  /*b550*/  LDC R2, c[0x0][0x28c] ;  /* 0x0000a300ff027b82 */ /* 0x020e640000000800 */
[----:B------:R0:W5:Y:S01]  /*b560*/  LDL R3, [R1+0x10c] ;  /* 0x00010c0001037983 */ /* 0x0001620000100800 */
[----:B-1----:R-:W-:-:S13]  /*b570*/  ISETP.GE.AND P1, PT, R2, 0x1, PT ;  /* 0x000000010200780c */ /* 0x002fda0003f26270 */
[----:B0-----:R-:W-:Y:S05]  /*b580*/  @!P1 BRA `(.L_x_26) ;  /* 0x0000000000549947 */ /* 0x001fea0003800000 */
[----:B------:R-:W-:Y:S05]  /*b590*/  @!P0 BRA `(.L_x_27) ;  /* 0x0000000000048947 */ /* 0x000fea0003800000 */
[----:B------:R-:W-:Y:S01]  /*b5a0*/  BPT.TRAP 0x1 ;  /* 0x000000040000795c */ /* 0x000fe20000300000 */
.L_x_27:
[----:B------:R-:W2:Y:S01]  /*b5b0*/  LDL R2, [R1+0xec] ;  /* 0x0000ec0001027983 */ /* 0x000ea20000100800 */
[----:B-----5:R-:W-:Y:S02]  /*b5c0*/  R2UR UR5, R3 ;  /* 0x00000000030572ca */ /* 0x020fe400000e0000 */
[----:B------:R-:W-:-:S11]  /*b5d0*/  R2UR UR4, R5 ;  /* 0x00000000050472ca */ /* 0x000fd600000e0000 */
[----:B------:R-:W-:-:S04]  /*b5e0*/  UISETP.LT.AND UP0, UPT, UR5, 0x1, UPT ;  /* 0x000000010500788c */ /* 0x000fc8000bf01270 */
[----:B------:R-:W-:-:S04]  /*b5f0*/  USEL UR6, UR5, 0x1, UP0 ;  /* 0x0000000105067887 */ /* 0x000fc80008000000 */
[----:B------:R-:W-:-:S04]  /*b600*/  UIADD3 UR6, UR4, UR5, -UR6 ;  /* 0x0000000504067290 */ /* 0x000fc8000fffe806 */
[----:B------:R-:W-:-:S04]  /*b610*/  UIMAD.WIDE.U32 UR4, UR6, -0x55555555, URZ ;  /* 0xaaaaaaab060478a5 */ /* 0x000fc8000f8e003f */
[----:B------:R-:W-:-:S04]  /*b620*/  USHF.R.U32.HI UR4, URZ, 0x1, UR5 ;  /* 0x000000013f047899 */ /* 0x000fc80008011605 */
[----:B------:R-:W-:Y:S01]  /*b630*/  UIMAD UR6, UR4, -0x3, UR6 ;  /* 0xfffffffd040678a4 */ /* 0x000fe2000f8e0206 */
[----:B--2---:R-:W-:-:S05]  /*b640*/  R2UR UR7, R2 ;  /* 0x00000000020772ca */ /* 0x004fca00000e0000 */
[----:B------:R-:W-:-:S04]  /*b650*/  IMAD.U32 R2, RZ, RZ, UR6 ;  /* 0x00000006ff027e24 */ /* 0x000fc8000f8e00ff */
[----:B------:R-:W-:-:S04]  /*b660*/  IMAD R0, R2, 0x8, R0 ;  /* 0x0000000802007824 */ /* 0x000fc800078e0200 */
[----:B------:R-:W-:Y:S01]  /*b670*/  VIADD R0, R0, 0x18 ;  /* 0x0000001800007836 */ /* 0x000fe20000000000 */
[----:B------:R-:W-:-:S04]  /*b680*/  UISETP.GT.U32.AND UP0, UPT, UR7, 0x1, UPT ;  /* 0x000000010700788c */ /* 0x000fc8000bf04070 */
[----:B------:R-:W-:-:S04]  /*b690*/  PRMT R0, RZ, 0x654, R0 ;  /* 0x00000654ff007816 */ /* 0x000fc80000000000 */
[----:B------:R0:W-:Y:S01]  /*b6a0*/  SYNCS.ARRIVE.TRANS64.RED.A1T0 RZ, [R0+URZ], RZ ;  /* 0x000000ff00ff79a7 */ /* 0x0001e2000810043f */
[----:B------:R-:W-:-:S13]  /*b6b0*/  PLOP3.LUT P0, PT, PT, PT, UP0, 0x80, 0x0 ;  /* 0x000000000000781c */ /* 0x000fda0003f0f008 */
[----:B0-----:R-:W-:Y:S05]  /*b6c0*/  @P0 BRA `(.L_x_26) ;  /* 0x0000000000040947 */ /* 0x001fea0003800000 */
[----:B------:R-:W-:Y:S01]  /*b6d0*/  BPT.TRAP 0x1 ;  /* 0x000000040000795c */ /* 0x000fe20000300000 */
.L_x_26:
[----:B------:R-:W2:Y:S01]  /*b6e0*/  LDL.LU R4, [R1+0x108] ;  /* 0x0001080001047983 */ /* 0x000ea20000300800 */
[----:B------:R-:W0:Y:S01]  /*b6f0*/  S2R R8, SR_TID.X ;  /* 0x0000000000087919 */ /* 0x000e220000002100 */
[----:B------:R-:W-:Y:S01]  /*b700*/  R2UR UR4, R22 ;  /* 0x00000000160472ca */ /* 0x000fe200000e0000 */
[----:B------:R-:W-:Y:S01]  /*b710*/  ULDC.64 UR8, c[0x0][0x5d0] ;  /* 0x0001740000087ab9 */ /* 0x000fe20000000a00 */
[----:B------:R-:W3:Y:S01]  /*b720*/  LDL R11, [R1+0x100] ;  /* 0x00010000010b7983 */ /* 0x000ee20000100800 */
[----:B------:R-:W-:Y:S01]  /*b730*/  R2UR UR7, R23 ;  /* 0x00000000170772ca */ /* 0x000fe200000e0000 */
[----:B------:R-:W-:Y:S01]  /*b740*/  IMAD.U32 R6, RZ, RZ, UR8 ;  /* 0x00000008ff067e24 */ /* 0x000fe2000f8e00ff */
[----:B-----5:R-:W-:Y:S02]  /*b750*/  R2UR UR5, R3 ;  /* 0x00000000030572ca */ /* 0x020fe400000e0000 */
[----:B------:R-:W-:-:S06]  /*b760*/  R2UR UR14, R5 ;  /* 0x00000000050e72ca */ /* 0x000fcc00000e0000 */
[----:B------:R-:W-:-:S03]  /*b770*/  UIMAD UR6, UR4, 0xb0, URZ ;  /* 0x000000b0040678a4 */ /* 0x000fc6000f8e023f */
[----:B------:R-:W-:Y:S02]  /*b780*/  UIMAD.WIDE UR10, UR7, 0x180, URZ ;  /* 0x00000180070a78a5 */ /* 0x000fe4000f8e023f */
[----:B------:R-:W-:Y:S02]  /*b790*/  UIMAD UR7, UR7, 0x180, URZ ;  /* 0x00000180070778a4 */ /* 0x000fe4000f8e023f */
[----:B------:R-:W-:Y:S01]  /*b7a0*/  UISETP.GE.U32.AND UP2, UPT, UR5, 0x3, UPT ;  /* 0x000000030500788c */ /* 0x000fe2000bf46070 */
[--C-:B0-----:R-:W-:Y:S01]  /*b7b0*/  SHF.R.U32.HI R2, RZ, 0x7, R8.reuse ;  /* 0x00000007ff027819 */ /* 0x101fe20000011608 */
[----:B------:R-:W-:Y:S01]  /*b7c0*/  IMAD.SHL.U32 R5, R8, 0x2, RZ ;  /* 0x0000000208057824 */ /* 0x000fe200078e00ff */
[----:B------:R-:W-:Y:S02]  /*b7d0*/  SHF.R.U32.HI R0, RZ, 0x2, R8 ;  /* 0x00000002ff007819 */ /* 0x000fe40000011608 */
[----:B------:R-:W-:Y:S02]  /*b7e0*/  LOP3.LUT R2, R2, 0x1, RZ, 0xc0, !PT ;  /* 0x0000000102027812 */ /* 0x000fe400078ec0ff */
[----:B------:R-:W-:-:S02]  /*b7f0*/  LOP3.LUT R3, R8, 0x60, RZ, 0xc0, !PT ;  /* 0x0000006008037812 */ /* 0x000fc400078ec0ff */
[----:B------:R-:W-:Y:S01]  /*b800*/  LOP3.LUT R0, R0, 0x7, RZ, 0xc0, !PT ;  /* 0x0000000700007812 */ /* 0x000fe200078ec0ff */
[----:B------:R-:W-:Y:S01]  /*b810*/  IMAD.SHL.U32 R20, R2, 0x40, RZ ;  /* 0x0000004002147824 */ /* 0x000fe200078e00ff */
[----:B------:R-:W-:-:S04]  /*b820*/  SHF.R.U32.HI R3, RZ, 0x1, R3 ;  /* 0x00000001ff037819 */ /* 0x000fc80000011603 */
[--C-:B------:R-:W-:Y:S02]  /*b830*/  LOP3.LUT R20, R20, 0x40, R0.reuse, 0xe2, !PT ;  /* 0x0000004014147812 */ /* 0x100fe400078ee200 */
[----:B------:R-:W-:Y:S02]  /*b840*/  IADD3 R0, RZ, -R3, -R0 ;  /* 0x80000003ff007210 */ /* 0x000fe40007ffe800 */
[----:B------:R-:W-:Y:S01]  /*b850*/  LOP3.LUT R20, R20, UR10, R3, 0xfe, !PT ;  /* 0x0000000a14147c12 */ /* 0x000fe2000f8efe03 */
[----:B------:R-:W-:Y:S02]  /*b860*/  IMAD.MOV.U32 R3, RZ, RZ, -0x2 ;  /* 0xfffffffeff037424 */ /* 0x000fe400078e00ff */
[----:B------:R-:W-:Y:S01]  /*b870*/  IMAD R0, R2, -0x40, R0 ;  /* 0xffffffc002007824 */ /* 0x000fe200078e0200 */
[----:B--2---:R-:W-:Y:S01]  /*b880*/  R2UR UR13, R4 ;  /* 0x00000000040d72ca */ /* 0x004fe200000e0000 */
[----:B------:R-:W-:-:S05]  /*b890*/  IMAD.U32 R4, RZ, RZ, UR6 ;  /* 0x00000006ff047e24 */ /* 0x000fca000f8e00ff */
[----:B------:R-:W-:Y:S02]  /*b8a0*/  LOP3.LUT R4, R4, 0x6, R5, 0xf8, !PT ;  /* 0x0000000604047812 */ /* 0x000fe400078ef805 */
[----:B---3--:R-:W-:Y:S02]  /*b8b0*/  R2UR UR15, R11 ;  /* 0x000000000b0f72ca */ /* 0x008fe400000e0000 */
[----:B------:R-:W-:-:S11]  /*b8c0*/  SHF.R.S32.HI R5, RZ, 0x1f, R4 ;  /* 0x0000001fff057819 */ /* 0x000fd60000011404 */
[----:B------:R-:W-:Y:S02]  /*b8d0*/  USHF.R.S32.HI UR12, URZ, 0x1f, UR15 ;  /* 0x0000001f3f0c7899 */ /* 0x000fe4000801140f */
[----:B------:R-:W-:Y:S02]  /*b8e0*/  IMAD.WIDE.U32 R6, R6, UR15, R4 ;  /* 0x0000000f06067c25 */ /* 0x000fe4000f8e0004 */
[----:B------:R-:W-:Y:S02]  /*b8f0*/  UIMAD UR4, UR12, UR8, URZ ;  /* 0x000000080c0472a4 */ /* 0x000fe4000f8e023f */
[----:B------:R-:W-:Y:S02]  /*b900*/  UIADD3 UR8, UR5, UR14, URZ ;  /* 0x0000000e05087290 */ /* 0x000fe4000fffe03f */
[----:B------:R-:W-:Y:S02]  /*b910*/  UIMAD UR4, UR15, UR9, UR4 ;  /* 0x000000090f0472a4 */ /* 0x000fe4000f8e0204 */
[----:B------:R-:W-:Y:S01]  /*b920*/  UISETP.GT.U32.AND UP1, UPT, UR8, 0x2, UPT ;  /* 0x000000020800788c */ /* 0x000fe2000bf24070 */
[----:B------:R-:W-:-:S02]  /*b930*/  ULDC UR9, c[0x0][0x284] ;  /* 0x0000a10000097ab9 */ /* 0x000fc40000000800 */
[----:B------:R-:W-:Y:S01]  /*b940*/  IMAD.U32 R2, RZ, RZ, UR9 ;  /* 0x00000009ff027e24 */ /* 0x000fe2000f8e00ff */
[----:B------:R-:W-:Y:S01]  /*b950*/  UISETP.LT.U32.AND UP1, UPT, UR5, 0x3, UP1 ;  /* 0x000000030500788c */ /* 0x000fe20008f21070 */
[----:B------:R-:W-:Y:S01]  /*b960*/  VIADD R7, R7, UR4 ;  /* 0x0000000407077c36 */ /* 0x000fe20008000000 */
[----:B------:R-:W-:Y:S02]  /*b970*/  ULDC UR4, c[0x0][0x288] ;  /* 0x0000a20000047ab9 */ /* 0x000fe40000000800 */
[----:B------:R-:W-:Y:S01]  /*b980*/  IADD3 R21, R2, -UR7, R0 ;  /* 0x8000000702157c10 */ /* 0x000fe2000fffe000 */
[----:B------:R-:W-:Y:S01]  /*b990*/  UISETP.GE.AND UP0, UPT, UR6, UR4, UPT ;  /* 0x000000040600728c */ /* 0x000fe2000bf06270 */
[----:B------:R-:W-:-:S03]  /*b9a0*/  LOP3.LUT R0, R8, 0x3, RZ, 0xc0, !PT ;  /* 0x0000000308007812 */ /* 0x000fc600078ec0ff */
[----:B------:R-:W-:Y:S01]  /*b9b0*/  UISETP.GE.OR UP0, UPT, UR7, UR9, UP0 ;  /* 0x000000090700728c */ /* 0x000fe20008706670 */
[----:B------:R-:W-:Y:S01]  /*b9c0*/  STL [R1+0xe8], R21 ;  /* 0x0000e81501007387 */ /* 0x000fe20000100800 */
[----:B------:R-:W-:Y:S01]  /*b9d0*/  IMAD R0, R0, R3, UR4 ;  /* 0x0000000400007e24 */ /* 0x000fe2000f8e0203 */
[----:B------:R-:W-:Y:S02]  /*b9e0*/  UIMAD.WIDE.U32 UR4, UR8, -0x55555555, URZ ;  /* 0xaaaaaaab080478a5 */ /* 0x000fe4000f8e003f */
[----:B------:R-:W-:Y:S01]  /*b9f0*/  USEL UR7, URZ, 0x1, !UP1 ;  /* 0x000000013f077887 */ /* 0x000fe2000c800000 */
[----:B------:R-:W-:Y:S01]  /*ba00*/  PLOP3.LUT P0, PT, PT, PT, UP0, 0x80, 0x0 ;  /* 0x000000000000781c */ /* 0x000fe20003f0f008 */
[----:B------:R-:W-:Y:S01]  /*ba10*/  USHF.R.U32.HI UR4, URZ, 0x1, UR5 ;  /* 0x000000013f047899 */ /* 0x000fe20008011605 */
[----:B------:R-:W-:Y:S01]  /*ba20*/  VIADD R0, R0, -UR6 ;  /* 0x8000000600007c36 */ /* 0x000fe20008000000 */
[----:B------:R-:W-:Y:S02]  /*ba30*/  ULOP3.LUT UR13, UR13, UR7, URZ, 0x3c, !UPT ;  /* 0x000000070d0d7292 */ /* 0x000fe4000f8e3c3f */
[----:B------:R-:W-:-:S02]  /*ba40*/  UIMAD UR5, UR4, -0x3, UR8 ;  /* 0xfffffffd040578a4 */ /* 0x000fc4000f8e0208 */
[----:B------:R-:W-:Y:S01]  /*ba50*/  @UP2 ULOP3.LUT UR13, UR13, 0x1, UR4, 0x78, !UPT ;  /* 0x000000010d0d2892 */ /* 0x000fe2000f8e7804 */
[----:B------:R-:W-:-:S03]  /*ba60*/  UMOV UR7, 0xffffffff ;  /* 0xffffffff00077882 */ /* 0x000fc60000000000 */
[----:B------:R-:W-:-:S05]  /*ba70*/  IMAD.U32 R2, RZ, RZ, UR5 ;  /* 0x00000005ff027e24 */ /* 0x000fca000f8e00ff */
[----:B------:R0:W-:Y:S02]  /*ba80*/  STL [R1+0x104], R2 ;  /* 0x0001040201007387 */ /* 0x0001e40000100800 */
[----:B0-----:R-:W-:-:S05]  /*ba90*/  IMAD.U32 R2, RZ, RZ, UR13 ;  /* 0x0000000dff027e24 */ /* 0x001fca000f8e00ff */
[----:B------:R0:W-:Y:S01]  /*baa0*/  STL [R1+0x108], R2 ;  /* 0x0001080201007387 */ /* 0x0001e20000100800 */
[----:B------:R-:W-:Y:S05]  /*bab0*/  @P0 BRA `(.L_x_28) ;  /* 0x0000011400b40947 */ /* 0x000fea0003800000 */
[----:B0-----:R-:W0:Y:S01]  /*bac0*/  LDC.64 R2, c[0x0][0x5c8] ;  /* 0x00017200ff027b82 */ /* 0x001e220000000a00 */
[----:B------:R-:W-:Y:S01]  /*bad0*/  ISETP.NE.AND P0, PT, R18, RZ, PT ;  /* 0x000000ff1200720c */ /* 0x000fe20003f05270 */
[----:B------:R-:W-:Y:S01]  /*bae0*/  BSSY B0, `(.L_x_28) ;  /* 0x000116a000007945 */ /* 0x000fe20003800000 */
[----:B0-----:R-:W-:Y:S02]  /*baf0*/  IMAD R10, R2, UR11, RZ ;  /* 0x0000000b020a7c24 */ /* 0x001fe4000f8e02ff */
[----:B------:R-:W-:-:S04]  /*bb00*/  IMAD.WIDE.U32 R8, R20, R2, R6 ;  /* 0x0000000214087225 */ /* 0x000fc800078e0006 */
[----:B------:R-:W-:-:S04]  /*bb10*/  IMAD R10, R20, R3, R10 ;  /* 0x00000003140a7224 */ /* 0x000fc800078e020a */
[----:B------:R-:W-:Y:S01]  /*bb20*/  IMAD.IADD R10, R9, 0x1, R10 ;  /* 0x00000001090a7824 */ /* 0x000fe200078e020a */
[----:B------:R-:W-:Y:S06]  /*bb30*/  @!P0 BRA `(.L_x_29) ;  /* 0x000000c4005c8947 */ /* 0x000fec0003800000 */
[----:B------:R-:W-:Y:S01]  /*bb40*/  R2UR UR5, R11 ;  /* 0x000000000b0572ca */ /* 0x000fe200000e0000 */
[----:B------:R-:W-:Y:S01]  /*bb50*/  ULDC.64 UR8, c[0x0][0x5b8] ;  /* 0x00016e0000087ab9 */ /* 0x000fe20000000a00 */
[----:B------:R-:W0:Y:S01]  /*bb60*/  LDC.64 R6, c[0x0][0x5b0] ;  /* 0x00016c00ff067b82 */ /* 0x000e220000000a00 */
[----:B------:R-:W-:Y:S02]  /*bb70*/  UIMAD UR4, UR12, UR8, URZ ;  /* 0x000000080c0472a4 */ /* 0x000fe4000f8e023f */
[----:B------:R-:W-:Y:S01]  /*bb80*/  IMAD.U32 R2, RZ, RZ, UR8 ;  /* 0x00000008ff027e24 */ /* 0x000fe2000f8e00ff */
[----:B------:R-:W-:Y:S01]  /*bb90*/  ISETP.GE.AND P2, PT, R21, 0x1, PT ;  /* 0x000000011500780c */ /* 0x000fe20003f46270 */
[----:B------:R-:W-:Y:S03]  /*bba0*/  BSSY B1, `(.L_x_30) ;  /* 0x0000010000017945 */ /* 0x000fe60003800000 */
[----:B------:R-:W-:Y:S01]  /*bbb0*/  ISETP.LT.OR P1, PT, R0, 0x1, !P2 ;  /* 0x000000010000780c */ /* 0x000fe20005721670 */
[----:B------:R-:W1:Y:S02]  /*bbc0*/  LDC.64 R236, c[0x0][0x5a8] ;  /* 0x00016a00ffec7b82 */ /* 0x000e640000000a00 */
[----:B------:R-:W-:-:S02]  /*bbd0*/  UIMAD UR4, UR5, UR9, UR4 ;  /* 0x00000009050472a4 */ /* 0x000fc4000f8e0204 */
[----:B------:R-:W-:-:S04]  /*bbe0*/  IMAD.WIDE.U32 R12, R2, UR5, R4 ;  /* 0x00000005020c7c25 */ /* 0x000fc8000f8e0004 */
[----:B------:R-:W-:Y:S01]  /*bbf0*/  IMAD.MOV.U32 R232, RZ, RZ, R12 ;  /* 0x000000ffffe87224 */ /* 0x000fe200078e000c */
[----:B------:R2:W-:Y:S01]  /*bc00*/  STL.64 [R1+0xf0], R12 ;  /* 0x0000f00c01007387 */ /* 0x0005e20000100a00 */
[----:B------:R-:W-:-:S05]  /*bc10*/  VIADD R233, R13, UR4 ;  /* 0x000000040de97c36 */ /* 0x000fca0008000000 */
[----:B------:R2:W-:Y:S01]  /*bc20*/  STL.64 [R1+0xe0], R232 ;  /* 0x0000e0e801007387 */ /* 0x0005e20000100a00 */
[----:B0-----:R-:W-:Y:S02]  /*bc30*/  IMAD R5, R6, UR11, RZ ;  /* 0x0000000b06057c24 */ /* 0x001fe4000f8e02ff */
[----:B------:R-:W-:-:S04]  /*bc40*/  IMAD.WIDE.U32 R2, R20, R6, R232 ;  /* 0x0000000614027225 */ /* 0x000fc800078e00e8 */
[----:B------:R-:W-:Y:S01]  /*bc50*/  IMAD R5, R20, R7, R5 ;  /* 0x0000000714057224 */ /* 0x000fe200078e0205 */
[----:B-1----:R-:W-:-:S04]  /*bc60*/  IADD3 R22, P0, R2, R236, RZ ;  /* 0x000000ec02167210 */ /* 0x002fc80007f1e0ff */
[----:B------:R-:W-:Y:S01]  /*bc70*/  IADD3.X R23, R237, R3, R5, P0, !PT ;  /* 0x00000003ed177210 */ /* 0x000fe200007fe405 */
[----:B--2---:R-:W-:Y:S08]  /*bc80*/  @P1 BRA `(.L_x_31) ;  /* 0x0000000000041947 */ /* 0x004ff00003800000 */
[----:B------:R0:W5:Y:S02]  /*bc90*/  LDG.E.U8 R16, desc[UR36][R22.64] ;  /* 0x0000002416107981 */ /* 0x000164000c1e1100 */
.L_x_31:
[----:B------:R-:W-:Y:S05]  /*bca0*/  BSYNC B1 ;  /* 0x0000000000017941 */ /* 0x000fea0003800000 */
.L_x_30:
[----:B------:R-:W2:Y:S01]  /*bcb0*/  LDL.LU R11, [R1+0xc0] ;  /* 0x0000c000010b7983 */ /* 0x000ea20000300800 */
[----:B-----5:R-:W-:Y:S01]  /*bcc0*/  LOP3.LUT R3, R16, 0xffff, RZ, 0xc0, !PT ;  /* 0x0000ffff10037812 */ /* 0x020fe200078ec0ff */
[----:B------:R-:W-:Y:S01]  /*bcd0*/  ULDC.64 UR4, c[0x0][0x5c0] ;  /* 0x0001700000047ab9 */ /* 0x000fe20000000a00 */
[----:B------:R-:W-:Y:S01]  /*bce0*/  BSSY B1, `(.L_x_32) ;  /* 0x000000c000017945 */ /* 0x000fe20003800000 */
[----:B------:R-:W-:Y:S02]  /*bcf0*/  IADD3 R2, P0, R8, UR4, RZ ;  /* 0x0000000408027c10 */ /* 0x000fe4000ff1e0ff */
[----:B------:R-:W-:-:S05]  /*bd00*/  PRMT R3, R3, 0x8880, RZ ;  /* 0x0000888003037816 */ /* 0x000fca00000000ff */
[----:B------:R-:W-:Y:S01]  /*bd10*/  IMAD R4, R3, R18, RZ ;  /* 0x0000001203047224 */ /* 0x000fe200078e02ff */
[----:B------:R-:W-:Y:S02]  /*bd20*/  IADD3.X R3, R10, UR5, RZ, P0, !PT ;  /* 0x000000050a037c10 */ /* 0x000fe400087fe4ff */
[----:B------:R-:W-:Y:S01]  /*bd30*/  ISETP.LT.OR P0, PT, R0, 0x2, !P2 ;  /* 0x000000020000780c */ /* 0x000fe20005701670 */
[----:B--2---:R-:W-:-:S05]  /*bd40*/  @!P1 IMAD R8, R11, R17, R4 ;  /* 0x000000110b089224 */ /* 0x004fca00078e0204 */
[----:B------:R1:W-:Y:S07]  /*bd50*/  @!P1 STG.E.U8 desc[UR36][R2.64], R8 ;  /* 0x0000000802009986 */ /* 0x0003ee000c101124 */
[----:B------:R-:W-:Y:S05]  /*bd60*/  @P0 BRA `(.L_x_33) ;  /* 0x00000000000c0947 */ /* 0x000fea0003800000 */
[----:B------:R-:W2:Y:S02]  /*bd70*/  LDG.E.U8 R16, desc[UR36][R22.64+0x1] ;  /* 0x0000012416107981 */ /* 0x000ea4000c1e1100 */
[----:B--2---:R-:W-:-:S05]  /*bd80*/  PRMT R4, R16, 0x8880, RZ ;  /* 0x0000888010047816 */ /* 0x004fca00000000ff */
[----:B------:R-:W-:-:S07]  /*bd90*/  IMAD R4, R4, R18, RZ ;  /* 0x0000001204047224 */ /* 0x000fce00078e02ff */
.L_x_33:
[----:B------:R-:W-:Y:S05]  /*bda0*/  BSYNC B1 ;  /* 0x0000000000017941 */ /* 0x000fea0003800000 */
.L_x_32:
[----:B-1----:R-:W2:Y:S01]  /*bdb0*/  LDL.LU R8, [R1+0xc4] ;  /* 0x0000c40001087983 */ /* 0x002ea20000300800 */
[C---:B------:R-:W-:Y:S01]  /*bdc0*/  SHF.L.U64.HI R11, R6.reuse, 0x3, R7 ;  /* 0x00000003060b7819 */ /* 0x040fe20000010207 */
[----:B------:R-:W-:Y:S01]  /*bdd0*/  IMAD.SHL.U32 R10, R6, 0x8, RZ ;  /* 0x00000008060a7824 */ /* 0x000fe200078e00ff */
[----:B------:R-:W-:Y:S01]  /*bde0*/  ISETP.GE.AND P4, PT, R21, 0x9, PT ;  /* 0x000000091500780c */ /* 0x000fe20003f86270 */
[----:B------:R-:W-:Y:S01]  /*bdf0*/  BSSY B1, `(.L_x_34) ;  /* 0x000000f000017945 */ /* 0x000fe20003800000 */
[----:B------:R-:W-:Y:S01]  /*be00*/  LOP3.LUT R19, R19, 0xfffffffe, RZ, 0xc0, !PT ;  /* 0xfffffffe13137812 */ /* 0x000fe200078ec0ff */
[----:B------:R-:W-:Y:S01]  /*be10*/  IMAD.WIDE.U32 R14, R20, R6, R10 ;  /* 0x00000006140e7225 */ /* 0x000fe200078e000a */
[----:B------:R1:W-:Y:S01]  /*be20*/  STL.64 [R1+0xc0], R10 ;  /* 0x0000c00a01007387 */ /* 0x0003e20000100a00 */
[----:B------:R-:W-:Y:S02]  /*be30*/  ISETP.LT.OR P3, PT, R0, 0x1, !P4 ;  /* 0x000000010000780c */ /* 0x000fe40006761670 */
[----:B------:R-:W-:-:S06]  /*be40*/  IMAD.IADD R5, R5, 0x1, R15 ;  /* 0x0000000105057824 */ /* 0x000fcc00078e020f */
[----:B------:R-:W-:Y:S01]  /*be50*/  @P4 LOP3.LUT R19, R19, 0x1, RZ, 0xfc, !PT ;  /* 0x0000000113134812 */ /* 0x000fe200078efcff */
[----:B--2---:R-:W-:-:S05]  /*be60*/  @!P0 IMAD R8, R8, R17, R4 ;  /* 0x0000001108088224 */ /* 0x004fca00078e0204 */
[----:B------:R1:W-:Y:S01]  /*be70*/  @!P0 STG.E.U8 desc[UR36][R2.64+0x1], R8 ;  /* 0x0000010802008986 */ /* 0x0003e2000c101124 */
[----:B------:R-:W-:-:S04]  /*be80*/  IADD3 R14, P0, P1, R12, R236, R14 ;  /* 0x000000ec0c0e7210 */ /* 0x000fc8000791e00e */
[----:B------:R-:W-:Y:S01]  /*be90*/  IADD3.X R15, R233, R237, R5, P0, P1 ;  /* 0x000000ede90f7210 */ /* 0x000fe200007e2405 */
[----:B------:R-:W-:Y:S08]  /*bea0*/  @P3 BRA `(.L_x_35) ;  /* 0x00000000000c3947 */ /* 0x000ff00003800000 */
[----:B------:R-:W2:Y:S02]  /*beb0*/  LDG.E.U8 R16, desc[UR36][R14.64] ;  /* 0x000000240e107981 */ /* 0x000ea4000c1e1100 */
[----:B--2---:R-:W-:-:S05]  /*bec0*/  PRMT R4, R16, 0x8880, RZ ;  /* 0x0000888010047816 */ /* 0x004fca00000000ff */
[----:B------:R-:W-:-:S07]  /*bed0*/  IMAD R4, R4, R18, RZ ;  /* 0x0000001204047224 */ /* 0x000fce00078e02ff */
.L_x_35:
[----:B------:R-:W-:Y:S05]  /*bee0*/  BSYNC B1 ;  /* 0x0000000000017941 */ /* 0x000fea0003800000 */
.L_x_34:
[----:B------:R-:W2:Y:S01]  /*bef0*/  LDL.LU R5, [R1+0xc8] ;  /* 0x0000c80001057983 */ /* 0x000ea20000300800 */
[----:B-1----:R-:W-:Y:S01]  /*bf00*/  @!P3 IADD3 R8, P0, R2, UR39, RZ ;  /* 0x000000270208bc10 */ /* 0x002fe2000ff1e0ff */
[----:B------:R-:W-:Y:S03]  /*bf10*/  BSSY B1, `(.L_x_36) ;  /* 0x0000009000017945 */ /* 0x000fe60003800000 */
[----:B------:R-:W-:Y:S02]  /*bf20*/  @!P3 IADD3.X R9, R3, UR38, RZ, P0, !PT ;  /* 0x000000260309bc10 */ /* 0x000fe400087fe4ff */
[----:B------:R-:W-:Y:S01]  /*bf30*/  ISETP.LT.OR P0, PT, R0, 0x2, !P4 ;  /* 0x000000020000780c */ /* 0x000fe20006701670 */
[----:B--2---:R-:W-:-:S05]  /*bf40*/  @!P3 IMAD R5, R5, R17, R4 ;  /* 0x000000110505b224 */ /* 0x004fca00078e0204 */
[----:B------:R1:W-:Y:S07]  /*bf50*/  @!P3 STG.E.U8 desc[UR36][R8.64], R5 ;  /* 0x000000050800b986 */ /* 0x0003ee000c101124 */
[----:B------:R-:W-:Y:S05]  /*bf60*/  @P0 BRA `(.L_x_37) ;  /* 0x00000000000c0947 */ /* 0x000fea0003800000 */
[----:B------:R-:W2:Y:S02]  /*bf70*/  LDG.E.U8 R16, desc[UR36][R14.64+0x1] ;  /* 0x000001240e107981 */ /* 0x000ea4000c1e1100 */
[----:B--2---:R-:W-:-:S05]  /*bf80*/  PRMT R4, R16, 0x8880, RZ ;  /* 0x0000888010047816 */ /* 0x004fca00000000ff */
[----:B------:R-:W-:-:S07]  /*bf90*/  IMAD R4, R4, R18, RZ ;  /* 0x0000001204047224 */ /* 0x000fce00078e02ff */
.L_x_37:
[----:B------:R-:W-:Y:S05]  /*bfa0*/  BSYNC B1 ;  /* 0x0000000000017941 */ /* 0x000fea0003800000 */
.L_x_36:
[----:B-1----:R-:W2:Y:S01]  /*bfb0*/  LDL.LU R5, [R1+0xcc] ;  /* 0x0000cc0001057983 */ /* 0x002ea20000300800 */
[----:B------:R-:W-:Y:S01]  /*bfc0*/  @!P0 IADD3 R8, P1, R2, UR39, RZ ;  /* 0x0000002702088c10 */ /* 0x000fe2000ff3e0ff */
[----:B------:R-:W-:Y:S03]  /*bfd0*/  BSSY B1, `(.L_x_38) ;  /* 0x0000009000017945 */ /* 0x000fe60003800000 */
[----:B------:R-:W-:Y:S01]  /*bfe0*/  @!P0 IADD3.X R9, R3, UR38, RZ, P1, !PT ;  /* 0x0000002603098c10 */ /* 0x000fe20008ffe4ff */
[----:B--2---:R-:W-:-:S05]  /*bff0*/  @!P0 IMAD R5, R5, R17, R4 ;  /* 0x0000001105058224 */ /* 0x004fca00078e0204 */
[----:B------:R1:W-:Y:S01]  /*c000*/  @!P0 STG.E.U8 desc[UR36][R8.64+0x1], R5 ;  /* 0x0000010508008986 */ /* 0x0003e2000c101124 */
[----:B------:R-:W-:-:S13]  /*c010*/  ISETP.LT.OR P0, PT, R0, 0x9, !P2 ;  /* 0x000000090000780c */ /* 0x000fda0005701670 */
[----:B-1----:R-:W-:Y:S05]  /*c020*/  @P0 BRA `(.L_x_39) ;  /* 0x00000000000c0947 */ /* 0x002fea0003800000 */
[----:B------:R-:W2:Y:S02]  /*c030*/  LDG.E.U8 R16, desc[UR36][R22.64+0x8] ;  /* 0x0000082416107981 */ /* 0x000ea4000c1e1100 */
[----:B--2---:R-:W-:-:S05]  /*c040*/  PRMT R4, R16, 0x8880, RZ ;  /* 0x0000888010047816 */ /* 0x004fca00000000ff */
[----:B------:R-:W-:-:S07]  /*c050*/  IMAD R4, R4, R18, RZ ;  /* 0x0000001204047224 */ /* 0x000fce00078e02ff */
.L_x_39:
[----:B------:R-:W-:Y:S05]  /*c060*/  BSYNC B1 ;  /* 0x0000000000017941 */ /* 0x000fea0003800000 */
.L_x_38:
[----:B------:R-:W2:Y:S01]  /*c070*/  LDL.LU R5, [R1+0xd0] ;  /* 0x0000d00001057983 */ /* 0x000ea20000300800 */
[----:B------:R-:W-:Y:S01]  /*c080*/  BSSY B1, `(.L_x_40) ;  /* 0x0000009000017945 */ /* 0x000fe20003800000 */
[----:B------:R-:W-:Y:S01]  /*c090*/  ISETP.LT.OR P1, PT, R0, 0x9, !P4 ;  /* 0x000000090000780c */ /* 0x000fe20006721670 */
[----:B--2---:R-:W-:-:S05]  /*c0a0*/  @!P0 IMAD R5, R5, R17, R4 ;  /* 0x0000001105058224 */ /* 0x004fca00078e0204 */
[----:B------:R1:W-:Y:S01]  /*c0b0*/  @!P0 STG.E.U8 desc[UR36][R2.64+0x8], R5 ;  /* 0x0000080502008986 */ /* 0x0003e2000c101124 */
[----:B------:R-:W-:-:S13]  /*c0c0*/  ISETP.LT.OR P0, PT, R0, 0xa, !P2 ;  /* 0x0000000a0000780c */ /* 0x000fda0005701670 */
[----:B-1----:R-:W-:Y:S05]  /*c0d0*/  @P0 BRA `(.L_x_41) ;  /* 0x00000000000c0947 */ /* 0x002fea0003800000 */
[----:B------:R-:W2:Y:S02]  /*c0e0*/  LDG.E.U8 R16, desc[UR36][R22.64+0x9] ;  /* 0x0000092416107981 */ /* 0x000ea4000c1e1100 */
[----:B--2---:R-:W-:-:S05]  /*c0f0*/  PRMT R4, R16, 0x8880, RZ ;  /* 0x0000888010047816 */ /* 0x004fca00000000ff */
[----:B------:R-:W-:-:S07]  /*c100*/  IMAD R4, R4, R18, RZ ;  /* 0x0000001204047224 */ /* 0x000fce00078e02ff */
.L_x_41:
[----:B------:R-:W-:Y:S05]  /*c110*/  BSYNC B1 ;  /* 0x0000000000017941 */ /* 0x000fea0003800000 */
.L_x_40:
[----:B------:R-:W2:Y:S01]  /*c120*/  LDL.LU R5, [R1+0xd4] ;  /* 0x0000d40001057983 */ /* 0x000ea20000300800 */
[----:B------:R-:W-:Y:S01]  /*c130*/  BSSY B1, `(.L_x_42) ;  /* 0x0000009000017945 */ /* 0x000fe20003800000 */
[----:B------:R-:W-:Y:S01]  /*c140*/  @!P1 IADD3 R8, P3, R2, UR39, RZ ;  /* 0x0000002702089c10 */ /* 0x000fe2000ff7e0ff */
[----:B--2---:R-:W-:-:S05]  /*c150*/  @!P0 IMAD R5, R5, R17, R4 ;  /* 0x0000001105058224 */ /* 0x004fca00078e0204 */
[----:B------:R1:W-:Y:S01]  /*c160*/  @!P0 STG.E.U8 desc[UR36][R2.64+0x9], R5 ;  /* 0x0000090502008986 */ /* 0x0003e2000c101124 */
[----:B------:R-:W-:Y:S01]  /*c170*/  ISETP.LT.OR P0, PT, R0, 0xa, !P4 ;  /* 0x0000000a0000780c */ /* 0x000fe20006701670 */
[----:B------:R-:W-:-:S12]  /*c180*/  @P1 BRA `(.L_x_43) ;  /* 0x00000000000c1947 */ /* 0x000fd80003800000 */
[----:B------:R-:W2:Y:S02]  /*c190*/  LDG.E.U8 R16, desc[UR36][R14.64+0x8] ;  /* 0x000008240e107981 */ /* 0x000ea4000c1e1100 */
[----:B--2---:R-:W-:-:S05]  /*c1a0*/  PRMT R4, R16, 0x8880, RZ ;  /* 0x0000888010047816 */ /* 0x004fca00000000ff */
[----:B------:R-:W-:-:S07]  /*c1b0*/  IMAD R4, R4, R18, RZ ;  /* 0x0000001204047224 */ /* 0x000fce00078e02ff */
.L_x_43:
[----:B------:R-:W-:Y:S05]  /*c1c0*/  BSYNC B1 ;  /* 0x0000000000017941 */ /* 0x000fea0003800000 */
.L_x_42:
[----:B-1----:R-:W2:Y:S01]  /*c1d0*/  LDL.LU R5, [R1+0xd8] ;  /* 0x0000d80001057983 */ /* 0x002ea20000300800 */
[----:B------:R-:W-:Y:S01]  /*c1e0*/  @!P1 IADD3.X R9, R3, UR38, RZ, P3, !PT ;  /* 0x0000002603099c10 */ /* 0x000fe20009ffe4ff */
[----:B------:R-:W-:Y:S01]  /*c1f0*/  BSSY B1, `(.L_x_44) ;  /* 0x0000008000017945 */ /* 0x000fe20003800000 */
[----:B--2---:R-:W-:-:S05]  /*c200*/  @!P1 IMAD R5, R5, R17, R4 ;  /* 0x0000001105059224 */ /* 0x004fca00078e0204 */
[----:B------:R1:W-:Y:S02]  /*c210*/  @!P1 STG.E.U8 desc[UR36][R8.64+0x8], R5 ;  /* 0x0000080508009986 */ /* 0x0003e4000c101124 */
[----:B-1----:R-:W-:Y:S01]  /*c220*/  @!P0 IADD3 R8, P1, R2, UR39, RZ ;  /* 0x0000002702088c10 */ /* 0x002fe2000ff3e0ff */
[----:B------:R-:W-:-:S12]  /*c230*/  @P0 BRA `(.L_x_45) ;  /* 0x00000000000c0947 */ /* 0x000fd80003800000 */
[----:B------:R-:W2:Y:S02]  /*c240*/  LDG.E.U8 R16, desc[UR36][R14.64+0x9] ;  /* 0x000009240e107981 */ /* 0x000ea4000c1e1100 */
[----:B--2---:R-:W-:-:S05]  /*c250*/  PRMT R4, R16, 0x8880, RZ ;  /* 0x0000888010047816 */ /* 0x004fca00000000ff */
[----:B------:R-:W-:-:S07]  /*c260*/  IMAD R4, R4, R18, RZ ;  /* 0x0000001204047224 */ /* 0x000fce00078e02ff */
.L_x_45:
[----:B------:R-:W-:Y:S05]  /*c270*/  BSYNC B1 ;  /* 0x0000000000017941 */ /* 0x000fea0003800000 */
.L_x_44:
[----:B------:R-:W2:Y:S01]  /*c280*/  LDL.LU R5, [R1+0xdc] ;  /* 0x0000dc0001057983 */ /* 0x000ea20000300800 */
[----:B------:R-:W-:Y:S01]  /*c290*/  @!P0 IADD3.X R9, R3, UR38, RZ, P1, !PT ;  /* 0x0000002603098c10 */ /* 0x000fe20008ffe4ff */
[----:B------:R-:W-:Y:S01]  /*c2a0*/  BSSY B1, `(.L_x_46) ;  /* 0x0000012000017945 */ /* 0x000fe20003800000 */
[----:B------:R-:W-:Y:S02]  /*c2b0*/  ISETP.GE.AND P5, PT, R21, 0x81, PT ;  /* 0x000000811500780c */ /* 0x000fe40003fa6270 */
[----:B------:R-:W-:Y:S02]  /*c2c0*/  LOP3.LUT R19, R19, 0xfffffffb, RZ, 0xc0, !PT ;  /* 0xfffffffb13137812 */ /* 0x000fe400078ec0ff */
[----:B------:R-:W-:-:S09]  /*c2d0*/  ISETP.LT.OR P1, PT, R0, 0x1, !P5 ;  /* 0x000000010000780c */ /* 0x000fd20006f21670 */
[----:B------:R-:W-:Y:S01]  /*c2e0*/  @P5 LOP3.LUT R19, R19, 0x4, RZ, 0xfc, !PT ;  /* 0x0000000413135812 */ /* 0x000fe200078efcff */
[----:B--2---:R-:W-:-:S05]  /*c2f0*/  @!P0 IMAD R5, R5, R17, R4 ;  /* 0x0000001105058224 */ /* 0x004fca00078e0204 */
[----:B------:R1:W-:Y:S01]  /*c300*/  @!P0 STG.E.U8 desc[UR36][R8.64+0x9], R5 ;  /* 0x0000090508008986 */ /* 0x0003e2000c101124 */
[----:B------:R-:W-:-:S05]  /*c310*/  IADD3 R10, P0, R20, 0x80, RZ ;  /* 0x00000080140a7810 */ /* 0x000fca0007f1e0ff */
[----:B-1----:R-:W-:Y:S02]  /*c320*/  IMAD.X R5, RZ, RZ, UR11, P0 ;  /* 0x0000000bff057e24 */ /* 0x002fe400080e06ff */
[----:B------:R-:W-:-:S04]  /*c330*/  IMAD.WIDE.U32 R8, R10, R6, R232 ;  /* 0x000000060a087225 */ /* 0x000fc800078e00e8 */
[----:B------:R-:W-:Y:S01]  /*c340*/  IMAD R5, R5, R6, RZ ;  /* 0x0000000605057224 */ /* 0x000fe200078e02ff */
[----:B------:R-:W-:-:S03]  /*c350*/  IADD3 R12, P0, R8, R236, RZ ;  /* 0x000000ec080c7210 */ /* 0x000fc60007f1e0ff */
[----:B------:R-:W-:-:S05]  /*c360*/  IMAD R5, R10, R7, R5 ;  /* 0x000000070a057224 */ /* 0x000fca00078e0205 */
[----:B------:R-:W-:Y:S01]  /*c370*/  IADD3.X R13, R237, R9, R5, P0, !PT ;  /* 0x00000009ed0d7210 */ /* 0x000fe200007fe405 */
[----:B------:R-:W-:Y:S06]  /*c380*/  @P1 BRA `(.L_x_47) ;  /* 0x00000000000c1947 */ /* 0x000fec0003800000 */
[----:B------:R-:W2:Y:S02]  /*c390*/  LDG.E.U8 R16, desc[UR36][R12.64] ;  /* 0x000000240c107981 */ /* 0x000ea4000c1e1100 */
[----:B--2---:R-:W-:-:S05]  /*c3a0*/  PRMT R4, R16, 0x8880, RZ ;  /* 0x0000888010047816 */ /* 0x004fca00000000ff */
[----:B------:R-:W-:-:S07]  /*c3b0*/  IMAD R4, R4, R18, RZ ;  /* 0x0000001204047224 */ /* 0x000fce00078e02ff */
.L_x_47:
[----:B------:R-:W-:Y:S05]  /*c3c0*/  BSYNC B1 ;  /* 0x0000000000017941 */ /* 0x000fea0003800000 */
.L_x_46:
[----:B------:R-:W2:Y:S01]  /*c3d0*/  LDL.LU R11, [R1+0xa0] ;  /* 0x0000a000010b7983 */ /* 0x000ea20000300800 */
[----:B------:R-:W-:Y:S01]  /*c3e0*/  IADD3 R8, P0, R2, UR61, RZ ;  /* 0x0000003d02087c10 */ /* 0x000fe2000ff1e0ff */
[----:B------:R-:W-:Y:S01]  /*c3f0*/  BSSY B1, `(.L_x_48) ;  /* 0x0000009000017945 */ /* 0x000fe20003800000 */
[----:B------:R-:W-:Y:S02]  /*c400*/  ISETP.LT.OR P3, PT, R0, 0x2, !P5 ;  /* 0x000000020000780c */ /* 0x000fe40006f61670 */
[----:B------:R-:W-:Y:S01]  /*c410*/  IADD3.X R9, R3, UR60, RZ, P0, !PT ;  /* 0x0000003c03097c10 */ /* 0x000fe200087fe4ff */
[----:B--2---:R-:W-:-:S05]  /*c420*/  @!P1 IMAD R11, R11, R17, R4 ;  /* 0x000000110b0b9224 */ /* 0x004fca00078e0204 */
[----:B------:R1:W-:Y:S05]  /*c430*/  @!P1 STG.E.U8 desc[UR36][R8.64], R11 ;  /* 0x0000000b08009986 */ /* 0x0003ea000c101124 */
[----:B------:R-:W-:Y:S05]  /*c440*/  @P3 BRA `(.L_x_49) ;  /* 0x00000000000c3947 */ /* 0x000fea0003800000 */
[----:B------:R-:W2:Y:S02]  /*c450*/  LDG.E.U8 R16, desc[UR36][R12.64+0x1] ;  /* 0x000001240c107981 */ /* 0x000ea4000c1e1100 */
[----:B--2---:R-:W-:-:S05]  /*c460*/  PRMT R4, R16, 0x8880, RZ ;  /* 0x0000888010047816 */ /* 0x004fca00000000ff */
[----:B------:R-:W-:-:S07]  /*c470*/  IMAD R4, R4, R18, RZ ;  /* 0x0000001204047224 */ /* 0x000fce00078e02ff */
.L_x_49:
[----:B------:R-:W-:Y:S05]  /*c480*/  BSYNC B1 ;  /* 0x0000000000017941 */ /* 0x000fea0003800000 */
.L_x_48:
[----:B-1----:R-:W2:Y:S04]  /*c490*/  LDL.LU R11, [R1+0xa4] ;  /* 0x0000a400010b7983 */ /* 0x002ea80000300800 */
[----:B------:R1:W-:Y:S04]  /*c4a0*/  STL.64 [R1+0x120], R12 ;  /* 0x0001200c01007387 */ /* 0x0003e80000100a00 */
[----:B-1----:R-:W3:Y:S04]  /*c4b0*/  LDL.64 R12, [R1+0xc0] ;  /* 0x0000c000010c7983 */ /* 0x002ee80000100a00 */
[----:B------:R1:W-:Y:S04]  /*c4c0*/  STL.64 [R1+0x118], R2 ;  /* 0x0001180201007387 */ /* 0x0003e80000100a00 */
[----:B-1----:R-:W4:Y:S01]  /*c4d0*/  LDL.64 R2, [R1+0xf0] ;  /* 0x0000f00001027983 */ /* 0x002f220000100a00 */
[----:B--2---:R-:W-:-:S05]  /*c4e0*/  @!P3 IMAD R11, R11, R17, R4 ;  /* 0x000000110b0bb224 */ /* 0x004fca00078e0204 */
[----:B------:R3:W-:Y:S02]  /*c4f0*/  @!P3 STG.E.U8 desc[UR36][R8.64+0x1], R11 ;  /* 0x0000010b0800b986 */ /* 0x0007e4000c101124 */
[----:B---3--:R-:W-:Y:S02]  /*c500*/  IMAD.WIDE.U32 R10, R10, R6, R12 ;  /* 0x000000060a0a7225 */ /* 0x008fe400078e000c */
[----:B------:R1:W5:Y:S01]  /*c510*/  LDL.LU.64 R12, [R1+0x120] ;  /* 0x00012000010c7983 */ /* 0x0003620000300a00 */
[----:B------:R-:W-:Y:S01]  /*c520*/  ISETP.GE.AND P4, PT, R21, 0x89, PT ;  /* 0x000000891500780c */ /* 0x000fe20003f86270 */
[----:B------:R-:W-:Y:S01]  /*c530*/  IMAD.IADD R5, R5, 0x1, R11 ;  /* 0x0000000105057824 */ /* 0x000fe200078e020b */
[----:B----4-:R-:W-:Y:S02]  /*c540*/  IADD3 R10, P1, P3, R2, R236, R10 ;  /* 0x000000ec020a7210 */ /* 0x010fe40007b3e00a */
[----:B------:R1:W5:Y:S01]  /*c550*/  LDL.LU.64 R2, [R1+0x118] ;  /* 0x0001180001027983 */ /* 0x0003620000300a00 */
[----:B------:R-:W-:Y:S01]  /*c560*/  ISETP.LT.OR P0, PT, R0, 0x1, !P4 ;  /* 0x000000010000780c */ /* 0x000fe20006701670 */
[----:B------:R-:W-:Y:S01]  /*c570*/  BSSY B1, `(.L_x_50) ;  /* 0x0000008000017945 */ /* 0x000fe20003800000 */
[----:B------:R-:W-:-:S02]  /*c580*/  LOP3.LUT R19, R19, 0xfffffffd, RZ, 0xc0, !PT ;  /* 0xfffffffd13137812 */ /* 0x000fc400078ec0ff */
[----:B------:R-:W-:-:S04]  /*c590*/  IADD3.X R11, R233, R237, R5, P1, P3 ;  /* 0x000000ede90b7210 */ /* 0x000fc80000fe6405 */
[----:B------:R-:W-:-:S05]  /*c5a0*/  @P4 LOP3.LUT R19, R19, 0x2, RZ, 0xfc, !PT ;  /* 0x0000000213134812 */ /* 0x000fca00078efcff */
[----:B-1----:R-:W-:Y:S05]  /*c5b0*/  @P0 BRA `(.L_x_51) ;  /* 0x00000000000c0947 */ /* 0x002fea0003800000 */
[----:B------:R-:W2:Y:S02]  /*c5c0*/  LDG.E.U8 R16, desc[UR36][R10.64] ;  /* 0x000000240a107981 */ /* 0x000ea4000c1e1100 */
[----:B--2---:R-:W-:-:S05]  /*c5d0*/  PRMT R4, R16, 0x8880, RZ ;  /* 0x0000888010047816 */ /* 0x004fca00000000ff */
[----:B------:R-:W-:-:S07]  /*c5e0*/  IMAD R4, R4, R18, RZ ;  /* 0x0000001204047224 */ /* 0x000fce00078e02ff */
.L_x_51:
[----:B------:R-:W-:Y:S05]  /*c5f0*/  BSYNC B1 ;  /* 0x0000000000017941 */ /* 0x000fea0003800000 */
.L_x_50:
[----:B------:R-:W2:Y:S01]  /*c600*/  LDL.LU R5, [R1+0xa8] ;  /* 0x0000a80001057983 */ /* 0x000ea20000300800 */
[----:B------:R-:W-:Y:S01]  /*c610*/  @!P0 IADD3 R232, P1, R8, UR39, RZ ;  /* 0x0000002708e88c10 */ /* 0x000fe2000ff3e0ff */
[----:B------:R-:W-:Y:S03]  /*c620*/  BSSY B1, `(.L_x_52) ;  /* 0x000000a000017945 */ /* 0x000fe60003800000 */
[----:B------:R-:W-:Y:S01]  /*c630*/  @!P0 IADD3.X R233, R9, UR38, RZ, P1, !PT ;  /* 0x0000002609e98c10 */ /* 0x000fe20008ffe4ff */
[----:B--2---:R-:W-:-:S05]  /*c640*/  @!P0 IMAD R5, R5, R17, R4 ;  /* 0x0000001105058224 */ /* 0x004fca00078e0204 */
[----:B------:R1:W-:Y:S01]  /*c650*/  @!P0 STG.E.U8 desc[UR36][R232.64], R5 ;  /* 0x00000005e8008986 */ /* 0x0003e2000c101124 */
[----:B------:R-:W-:-:S13]  /*c660*/  ISETP.LT.OR P0, PT, R0, 0x2, !P4 ;  /* 0x000000020000780c */ /* 0x000fda0006701670 */
[----:B-1----:R-:W-:Y:S01]  /*c670*/  @!P0 IADD3 R232, P1, R8, UR39, RZ ;  /* 0x0000002708e88c10 */ /* 0x002fe2000ff3e0ff */
[----:B------:R-:W-:-:S12]  /*c680*/  @P0 BRA `(.L_x_53) ;  /* 0x00000000000c0947 */ /* 0x000fd80003800000 */
[----:B------:R-:W2:Y:S02]  /*c690*/  LDG.E.U8 R16, desc[UR36][R10.64+0x1] ;  /* 0x000001240a107981 */ /* 0x000ea4000c1e1100 */
[----:B--2---:R-:W-:-:S05]  /*c6a0*/  PRMT R4, R16, 0x8880, RZ ;  /* 0x0000888010047816 */ /* 0x004fca00000000ff */
[----:B------:R-:W-:-:S07]  /*c6b0*/  IMAD R4, R4, R18, RZ ;  /* 0x0000001204047224 */ /* 0x000fce00078e02ff */
.L_x_53:
[----:B------:R-:W-:Y:S05]  /*c6c0*/  BSYNC B1 ;  /* 0x0000000000017941 */ /* 0x000fea0003800000 */
.L_x_52:
[----:B------:R-:W2:Y:S01]  /*c6d0*/  LDL.LU R5, [R1+0xac] ;  /* 0x0000ac0001057983 */ /* 0x000ea20000300800 */
[----:B------:R-:W-:Y:S01]  /*c6e0*/  @!P0 IADD3.X R233, R9, UR38, RZ, P1, !PT ;  /* 0x0000002609e98c10 */ /* 0x000fe20008ffe4ff */
[----:B------:R-:W-:Y:S01]  /*c6f0*/  BSSY B1, `(.L_x_54) ;  /* 0x000000a000017945 */ /* 0x000fe20003800000 */
[C---:B------:R-:W-:Y:S02]  /*c700*/  ISETP.LT.OR P3, PT, R0.reuse, 0xa, !P5 ;  /* 0x0000000a0000780c */ /* 0x040fe40006f61670 */
[----:B------:R-:W-:Y:S01]  /*c710*/  ISETP.LT.OR P1, PT, R0, 0x9, !P4 ;  /* 0x000000090000780c */ /* 0x000fe20006721670 */
[----:B--2---:R-:W-:-:S05]  /*c720*/  @!P0 IMAD R5, R5, R17, R4 ;  /* 0x0000001105058224 */ /* 0x004fca00078e0204 */
[----:B------:R1:W-:Y:S01]  /*c730*/  @!P0 STG.E.U8 desc[UR36][R232.64+0x1], R5 ;  /* 0x00000105e8008986 */ /* 0x0003e2000c101124 */
[----:B------:R-:W-:-:S13]  /*c740*/  ISETP.LT.OR P0, PT, R0, 0x9, !P5 ;  /* 0x000000090000780c */ /* 0x000fda0006f01670 */
[----:B-1----:R-:W-:Y:S05]  /*c750*/  @P0 BRA `(.L_x_55) ;  /* 0x00000000000c0947 */ /* 0x002fea0003800000 */
[----:B-----5:R-:W2:Y:S02]  /*c760*/  LDG.E.U8 R16, desc[UR36][R12.64+0x8] ;  /* 0x000008240c107981 */ /* 0x020ea4000c1e1100 */
[----:B--2---:R-:W-:-:S05]  /*c770*/  PRMT R4, R16, 0x8880, RZ ;  /* 0x0000888010047816 */ /* 0x004fca00000000ff */
[----:B------:R-:W-:-:S07]  /*c780*/  IMAD R4, R4, R18, RZ ;  /* 0x0000001204047224 */ /* 0x000fce00078e02ff */
.L_x_55:
[----:B------:R-:W-:Y:S05]  /*c790*/  BSYNC B1 ;  /* 0x0000000000017941 */ /* 0x000fea0003800000 */
.L_x_54:
[----:B------:R-:W2:Y:S01]  /*c7a0*/  LDL.LU R5, [R1+0xb0] ;  /* 0x0000b00001057983 */ /* 0x000ea20000300800 */
[----:B------:R-:W-:Y:S01]  /*c7b0*/  IMAD.MOV.U32 R232, RZ, RZ, R8 ;  /* 0x000000ffffe87224 */ /* 0x000fe200078e0008 */
[----:B------:R-:W-:Y:S01]  /*c7c0*/  BSSY B1, `(.L_x_56) ;  /* 0x0000008000017945 */ /* 0x000fe20003800000 */
[----:B------:R-:W-:Y:S02]  /*c7d0*/  IMAD.MOV.U32 R233, RZ, RZ, R9 ;  /* 0x000000ffffe97224 */ /* 0x000fe400078e0009 */
[----:B--2---:R-:W-:-:S05]  /*c7e0*/  @!P0 IMAD R5, R5, R17, R4 ;  /* 0x0000001105058224 */ /* 0x004fca00078e0204 */
[----:B------:R1:W-:Y:S01]  /*c7f0*/  @!P0 STG.E.U8 desc[UR36][R232.64+0x8], R5 ;  /* 0x00000805e8008986 */ /* 0x0003e2000c101124 */
[----:B------:R-:W-:Y:S05]  /*c800*/  @P3 BRA `(.L_x_57) ;  /* 0x00000000000c3947 */ /* 0x000fea0003800000 */
[----:B-----5:R-:W2:Y:S02]  /*c810*/  LDG.E.U8 R16, desc[UR36][R12.64+0x9] ;  /* 0x000009240c107981 */ /* 0x020ea4000c1e1100 */
[----:B--2---:R-:W-:-:S05]  /*c820*/  PRMT R4, R16, 0x8880, RZ ;  /* 0x0000888010047816 */ /* 0x004fca00000000ff */
[----:B------:R-:W-:-:S07]  /*c830*/  IMAD R4, R4, R18, RZ ;  /* 0x0000001204047224 */ /* 0x000fce00078e02ff */
.L_x_57:
[----:B------:R-:W-:Y:S05]  /*c840*/  BSYNC B1 ;  /* 0x0000000000017941 */ /* 0x000fea0003800000 */
.L_x_56:
[----:B-1----:R-:W2:Y:S01]  /*c850*/  LDL.LU R5, [R1+0xb4] ;  /* 0x0000b40001057983 */ /* 0x002ea20000300800 */
[----:B------:R-:W-:Y:S01]  /*c860*/  BSSY B1, `(.L_x_58) ;  /* 0x000000a000017945 */ /* 0x000fe20003800000 */
[----:B------:R-:W-:Y:S01]  /*c870*/  ISETP.LT.OR P0, PT, R0, 0xa, !P4 ;  /* 0x0000000a0000780c */ /* 0x000fe20006701670 */
[----:B--2---:R-:W-:-:S05]  /*c880*/  @!P3 IMAD R5, R5, R17, R4 ;  /* 0x000000110505b224 */ /* 0x004fca00078e0204 */
[----:B------:R1:W-:Y:S01]  /*c890*/  @!P3 STG.E.U8 desc[UR36][R232.64+0x9], R5 ;  /* 0x00000905e800b986 */ /* 0x0003e2000c101124 */
[----:B------:R-:W-:-:S04]  /*c8a0*/  @!P1 IADD3 R8, P3, R8, UR39, RZ ;  /* 0x0000002708089c10 */ /* 0x000fc8000ff7e0ff */
[----:B------:R-:W-:Y:S01]  /*c8b0*/  @!P1 IADD3.X R9, R9, UR38, RZ, P3, !PT ;  /* 0x0000002609099c10 */ /* 0x000fe20009ffe4ff */
[----:B------:R-:W-:Y:S08]  /*c8c0*/  @P1 BRA `(.L_x_59) ;  /* 0x00000000000c1947 */ /* 0x000ff00003800000 */
[----:B------:R-:W2:Y:S02]  /*c8d0*/  LDG.E.U8 R16, desc[UR36][R10.64+0x8] ;  /* 0x000008240a107981 */ /* 0x000ea4000c1e1100 */
[----:B--2---:R-:W-:-:S05]  /*c8e0*/  PRMT R4, R16, 0x8880, RZ ;  /* 0x0000888010047816 */ /* 0x004fca00000000ff */
[----:B------:R-:W-:-:S07]  /*c8f0*/  IMAD R4, R4, R18, RZ ;  /* 0x0000001204047224 */ /* 0x000fce00078e02ff */
.L_x_59:
[----:B------:R-:W-:Y:S05]  /*c900*/  BSYNC B1 ;  /* 0x0000000000017941 */ /* 0x000fea0003800000 */
.L_x_58:
[----:B-1----:R-:W2:Y:S01]  /*c910*/  LDL.LU R5, [R1+0xb8] ;  /* 0x0000b80001057983 */ /* 0x002ea20000300800 */
[----:B------:R-:W-:Y:S01]  /*c920*/  BSSY B1, `(.L_x_60) ;  /* 0x000000b000017945 */ /* 0x000fe20003800000 */
[----:B--2---:R-:W-:-:S05]  /*c930*/  @!P1 IMAD R5, R5, R17, R4 ;  /* 0x0000001105059224 */ /* 0x004fca00078e0204 */
[----:B------:R1:W-:Y:S02]  /*c940*/  @!P1 STG.E.U8 desc[UR36][R8.64+0x8], R5 ;  /* 0x0000080508009986 */ /* 0x0003e4000c101124 */
[----:B-1----:R-:W-:Y:S02]  /*c950*/  IMAD.U32 R8, RZ, RZ, UR39 ;  /* 0x00000027ff087e24 */ /* 0x002fe4000f8e00ff */
[----:B------:R-:W-:-:S03]  /*c960*/  IMAD.U32 R5, RZ, RZ, UR38 ;  /* 0x00000026ff057e24 */ /* 0x000fc6000f8e00ff */
[----:B-----5:R-:W-:-:S04]  /*c970*/  @!P0 IADD3 R8, P1, P3, R8, UR61, R2 ;  /* 0x0000003d08088c10 */ /* 0x020fc8000fb3e002 */
[----:B------:R-:W-:Y:S01]  /*c980*/  @!P0 IADD3.X R9, R5, UR60, R3, P1, P3 ;  /* 0x0000003c05098c10 */ /* 0x000fe20008fe6403 */
[----:B------:R-:W-:Y:S08]  /*c990*/  @P0 BRA `(.L_x_61) ;  /* 0x00000000000c0947 */ /* 0x000ff00003800000 */
[----:B------:R-:W2:Y:S02]  /*c9a0*/  LDG.E.U8 R16, desc[UR36][R10.64+0x9] ;  /* 0x000009240a107981 */ /* 0x000ea4000c1e1100 */
[----:B--2---:R-:W-:-:S05]  /*c9b0*/  PRMT R4, R16, 0x8880, RZ ;  /* 0x0000888010047816 */ /* 0x004fca00000000ff */
[----:B------:R-:W-:-:S07]  /*c9c0*/  IMAD R4, R4, R18, RZ ;  /* 0x0000001204047224 */ /* 0x000fce00078e02ff */
.L_x_61:
[----:B------:R-:W-:Y:S05]  /*c9d0*/  BSYNC B1 ;  /* 0x0000000000017941 */ /* 0x000fea0003800000 */
.L_x_60:
[----:B------:R-:W2:Y:S01]  /*c9e0*/  LDL.LU R5, [R1+0xbc] ;  /* 0x0000bc0001057983 */ /* 0x000ea20000300800 */
[----:B------:R-:W-:Y:S01]  /*c9f0*/  R2UR UR4, R235 ;  /* 0x00000000eb0472ca */ /* 0x000fe200000e0000 */
[----:B--2---:R-:W-:-:S05]  /*ca00*/  @!P0 IMAD R5, R5, R17, R4 ;  /* 0x0000001105058224 */ /* 0x004fca00078e0204 */
[----:B------:R1:W-:Y:S02]  /*ca10*/  @!P0 STG.E.U8 desc[UR36][R8.64+0x9], R5 ;  /* 0x0000090508008986 */ /* 0x0003e4000c101124 */
[----:B-1----:R-:W-:-:S05]  /*ca20*/  IADD3 R5, P0, R20, 0x100, RZ ;  /* 0x0000010014057810 */ /* 0x002fca0007f1e0ff */
[----:B------:R-:W-:-:S04]  /*ca30*/  IMAD.X R8, RZ, RZ, UR11, P0 ;  /* 0x0000000bff087e24 */ /* 0x000fc800080e06ff */
[-C--:B------:R-:W-:Y:S02]  /*ca40*/  IMAD R20, R8, R6.reuse, RZ ;  /* 0x0000000608147224 */ /* 0x080fe400078e02ff */
[----:B------:R-:W2:Y:S02]  /*ca50*/  LDL.64 R8, [R1+0xe0] ;  /* 0x0000e00001087983 */ /* 0x000ea40000100a00 */
[C---:B------:R-:W-:Y:S02]  /*ca60*/  IMAD R7, R5.reuse, R7, R20 ;  /* 0x0000000705077224 */ /* 0x040fe400078e0214 */
[----:B------:R-:W3:Y:S04]  /*ca70*/  LDL R20, [R1+0xe8] ;  /* 0x0000e80001147983 */ /* 0x000ee80000100800 */
[----:B------:R1:W-:Y:S01]  /*ca80*/  STL [R1+0xa0], R7 ;  /* 0x0000a00701007387 */ /* 0x0003e20000100800 */
[----:B------:R-:W-:Y:S01]  /*ca90*/  BSSY B1, `(.L_x_62) ;  /* 0x000000b000017945 */ /* 0x000fe20003800000 */
[----:B--2---:R-:W-:Y:S01]  /*caa0*/  IMAD.WIDE.U32 R8, R5, R6, R8 ;  /* 0x0000000605087225 */ /* 0x004fe200078e0008 */
[----:B---3--:R-:W-:-:S04]  /*cab0*/  ISETP.GE.AND P1, PT, R20, 0x101, PT ;  /* 0x000001011400780c */ /* 0x008fc80003f26270 */
[----:B------:R-:W-:Y:S02]  /*cac0*/  ISETP.LT.OR P3, PT, R0, 0x1, !P1 ;  /* 0x000000010000780c */ /* 0x000fe40004f61670 */
[----:B------:R-:W-:-:S04]  /*cad0*/  IADD3 R8, P0, R8, R236, RZ ;  /* 0x000000ec08087210 */ /* 0x000fc80007f1e0ff */
[----:B------:R-:W-:Y:S02]  /*cae0*/  IADD3.X R9, R237, R9, R7, P0, !PT ;  /* 0x00000009ed097210 */ /* 0x000fe400007fe407 */
[----:B------:R-:W-:-:S05]  /*caf0*/  IADD3 R20, P0, R2, UR4, RZ ;  /* 0x0000000402147c10 */ /* 0x000fca000ff1e0ff */
[----:B-1----:R-:W-:Y:S08]  /*cb00*/  @P3 BRA `(.L_x_63) ;  /* 0x00000000000c3947 */ /* 0x002ff00003800000 */
[----:B------:R-:W2:Y:S02]  /*cb10*/  LDG.E.U8 R16, desc[UR36][R8.64] ;  /* 0x0000002408107981 */ /* 0x000ea4000c1e1100 */
[----:B--2---:R-:W-:-:S05]  /*cb20*/  PRMT R4, R16, 0x8880, RZ ;  /* 0x0000888010047816 */ /* 0x004fca00000000ff */
[----:B------:R-:W-:-:S07]  /*cb30*/  IMAD R4, R4, R18, RZ ;  /* 0x0000001204047224 */ /* 0x000fce00078e02ff */
.L_x_63:
[----:B------:R-:W-:Y:S05]  /*cb40*/  BSYNC B1 ;  /* 0x0000000000017941 */ /* 0x000fea0003800000 */
.L_x_62:
[----:B------:R-:W2:Y:S04]  /*cb50*/  LDL.LU R7, [R1+0x80] ;  /* 0x0000800001077983 */ /* 0x000ea80000300800 */
[----:B------:R1:W-:Y:S04]  /*cb60*/  STL.64 [R1+0x118], R8 ;  /* 0x0001180801007387 */ /* 0x0003e80000100a00 */
[----:B-1----:R-:W3:Y:S01]  /*cb70*/  LDL.LU.64 R8, [R1+0xc0] ;  /* 0x0000c00001087983 */ /* 0x002ee20000300a00 */
[----:B------:R-:W-:-:S13]  /*cb80*/  R2UR UR4, R234 ;  /* 0x00000000ea0472ca */ /* 0x000fda00000e0000 */
[----:B------:R-:W-:Y:S02]  /*cb90*/  IADD3.X R21, R3, UR4, RZ, P0, !PT ;  /* 0x0000000403157c10 */ /* 0x000fe400087fe4ff */
[----:B------:R-:W-:Y:S01]  /*cba0*/  ISETP.LT.OR P0, PT, R0, 0x2, !P1 ;  /* 0x000000020000780c */ /* 0x000fe20004f01670 */
[----:B--2---:R-:W-:-:S05]  /*cbb0*/  @!P3 IMAD R7, R7, R17, R4 ;  /* 0x000000110707b224 */ /* 0x004fca00078e0204 */
[----:B------:R3:W-:Y:S02]  /*cbc0*/  @!P3 STG.E.U8 desc[UR36][R20.64], R7 ;  /* 0x000000071400b986 */ /* 0x0007e4000c101124 */
[----:B---3--:R-:W-:Y:S02]  /*cbd0*/  IMAD.WIDE.U32 R6, R5, R6, R8 ;  /* 0x0000000605067225 */ /* 0x008fe400078e0008 */
[----:B------:R1:W5:Y:S01]  /*cbe0*/  LDL.LU.64 R8, [R1+0x118] ;  /* 0x0001180001087983 */ /* 0x0003620000300a00 */
[----:B------:R-:W-:Y:S04]  /*cbf0*/  BSSY B1, `(.L_x_64) ;  /* 0x0000005000017945 */ /* 0x000fe80003800000 */
[----:B------:R-:W-:Y:S05]  /*cc00*/  @P0 BRA `(.L_x_65) ;  /* 0x00000000000c0947 */ /* 0x000fea0003800000 */
[----:B-----5:R-:W2:Y:S02]  /*cc10*/  LDG.E.U8 R16, desc[UR36][R8.64+0x1] ;  /* 0x0000012408107981 */ /* 0x020ea4000c1e1100 */
[----:B--2---:R-:W-:-:S05]  /*cc20*/  PRMT R4, R16, 0x8880, RZ ;  /* 0x0000888010047816 */ /* 0x004fca00000000ff */
[----:B------:R-:W-:-:S07]  /*cc30*/  IMAD R4, R4, R18, RZ ;  /* 0x0000001204047224 */ /* 0x000fce00078e02ff */
.L_x_65:
[----:B------:R-:W-:Y:S05]  /*cc40*/  BSYNC B1 ;  /* 0x0000000000017941 */ /* 0x000fea0003800000 */
.L_x_64:
[----:B------:R-:W2:Y:S04]  /*cc50*/  LDL.LU R5, [R1+0x84] ;  /* 0x0000840001057983 */ /* 0x000ea80000300800 */
[----:B------:R3:W-:Y:S04]  /*cc60*/  STL.64 [R1+0x128], R10 ;  /* 0x0001280a01007387 */ /* 0x0007e80000100a00 */
[----:B---3--:R-:W3:Y:S04]  /*cc70*/  LDL.LU.64 R10, [R1+0xf0] ;  /* 0x0000f000010a7983 */ /* 0x008ee80000300a00 */
[----:B-----5:R4:W-:Y:S04]  /*cc80*/  STL [R1+0x120], R8 ;  /* 0x0001200801007387 */ /* 0x0209e80000100800 */
[----:B----4-:R-:W4:Y:S04]  /*cc90*/  LDL.LU R8, [R1+0xa0] ;  /* 0x0000a00001087983 */ /* 0x010f280000300800 */
[----:B------:R0:W-:Y:S04]  /*cca0*/  STL.64 [R1+0x118], R2 ;  /* 0x0001180201007387 */ /* 0x0001e80000100a00 */
[----:B0-----:R-:W4:Y:S01]  /*ccb0*/  LDL.LU.64 R2, [R1+0xe0] ;  /* 0x0000e00001027983 */ /* 0x001f220000300a00 */
[----:B--2---:R-:W-:-:S05]  /*ccc0*/  @!P0 IMAD R5, R5, R17, R4 ;  /* 0x0000001105058224 */ /* 0x004fca00078e0204 */
[----:B------:R0:W-:Y:S04]  /*ccd0*/  @!P0 STG.E.U8 desc[UR36][R20.64+0x1], R5 ;  /* 0x0000010514008986 */ /* 0x0001e8000c101124 */
[----:B0-----:R-:W2:Y:S01]  /*cce0*/  LDL.LU R5, [R1+0xe8] ;  /* 0x0000e80001057983 */ /* 0x001ea20000300800 */
[----:B---3--:R-:W-:-:S03]  /*ccf0*/  IADD3 R6, P0, P3, R10, R236, R6 ;  /* 0x000000ec0a067210 */ /* 0x008fc60007b1e006 */
[----:B------:R0:W5:Y:S01]  /*cd00*/  LDL.LU.64 R10, [R1+0x128] ;  /* 0x00012800010a7983 */ /* 0x0001620000300a00 */
[----:B----4-:R-:W-:-:S03]  /*cd10*/  IMAD.IADD R7, R8, 0x1, R7 ;  /* 0x0000000108077824 */ /* 0x010fc600078e0207 */
[----:B------:R0:W5:Y:S02]  /*cd20*/  LDL.LU R8, [R1+0x120] ;  /* 0x0001200001087983 */ /* 0x0001640000300800 */
[----:B------:R-:W-:Y:S02]  /*cd30*/  IADD3.X R7, R3, R237, R7, P0, P3 ;  /* 0x000000ed03077210 */ /* 0x000fe400007e6407 */
[----:B------:R0:W5:Y:S01]  /*cd40*/  LDL.LU.64 R2, [R1+0x118] ;  /* 0x0001180001027983 */ /* 0x0001620000300a00 */
[----:B------:R-:W-:Y:S01]  /*cd50*/  BSSY B1, `(.L_x_66) ;  /* 0x0000009000017945 */ /* 0x000fe20003800000 */
[----:B--2---:R-:W-:-:S04]  /*cd60*/  ISETP.GE.AND P0, PT, R5, 0x109, PT ;  /* 0x000001090500780c */ /* 0x004fc80003f06270 */
[----:B------:R-:W-:-:S13]  /*cd70*/  ISETP.LT.OR P3, PT, R0, 0x1, !P0 ;  /* 0x000000010000780c */ /* 0x000fda0004761670 */
[----:B------:R-:W-:-:S04]  /*cd80*/  @!P3 IADD3 R236, P4, R20, UR39, RZ ;  /* 0x0000002714ecbc10 */ /* 0x000fc8000ff9e0ff */
[----:B------:R-:W-:Y:S01]  /*cd90*/  @!P3 IADD3.X R237, R21, UR38, RZ, P4, !PT ;  /* 0x0000002615edbc10 */ /* 0x000fe2000a7fe4ff */
[----:B0-----:R-:W-:Y:S08]  /*cda0*/  @P3 BRA `(.L_x_67) ;  /* 0x00000000000c3947 */ /* 0x001ff00003800000 */
[----:B------:R-:W2:Y:S02]  /*cdb0*/  LDG.E.U8 R16, desc[UR36][R6.64] ;  /* 0x0000002406107981 */ /* 0x000ea4000c1e1100 */
[----:B--2---:R-:W-:-:S05]  /*cdc0*/  PRMT R4, R16, 0x8880, RZ ;  /* 0x0000888010047816 */ /* 0x004fca00000000ff */
[----:B------:R-:W-:-:S07]  /*cdd0*/  IMAD R4, R4, R18, RZ ;  /* 0x0000001204047224 */ /* 0x000fce00078e02ff */
.L_x_67:
[----:B------:R-:W-:Y:S05]  /*cde0*/  BSYNC B1 ;  /* 0x0000000000017941 */ /* 0x000fea0003800000 */
.L_x_66:
[----:B------:R-:W2:Y:S01]  /*cdf0*/  LDL.LU R5, [R1+0x88] ;  /* 0x0000880001057983 */ /* 0x000ea20000300800 */
[----:B------:R-:W-:Y:S01]  /*ce00*/  BSSY B1, `(.L_x_68) ;  /* 0x000000a000017945 */ /* 0x000fe20003800000 */
[----:B--2---:R-:W-:-:S05]  /*ce10*/  @!P3 IMAD R5, R5, R17, R4 ;  /* 0x000000110505b224 */ /* 0x004fca00078e0204 */
[----:B------:R0:W-:Y:S01]  /*ce20*/  @!P3 STG.E.U8 desc[UR36][R236.64], R5 ;  /* 0x00000005ec00b986 */ /* 0x0001e2000c101124 */
[----:B------:R-:W-:-:S13]  /*ce30*/  ISETP.LT.OR P3, PT, R0, 0x2, !P0 ;  /* 0x000000020000780c */ /* 0x000fda0004761670 */
[----:B0-----:R-:W-:-:S04]  /*ce40*/  @!P3 IADD3 R236, P4, R20, UR39, RZ ;  /* 0x0000002714ecbc10 */ /* 0x001fc8000ff9e0ff */
[----:B------:R-:W-:Y:S01]  /*ce50*/  @!P3 IADD3.X R237, R21, UR38, RZ, P4, !PT ;  /* 0x0000002615edbc10 */ /* 0x000fe2000a7fe4ff */
[----:B------:R-:W-:Y:S08]  /*ce60*/  @P3 BRA `(.L_x_69) ;  /* 0x00000000000c3947 */ /* 0x000ff00003800000 */
[----:B------:R-:W2:Y:S02]  /*ce70*/  LDG.E.U8 R16, desc[UR36][R6.64+0x1] ;  /* 0x0000012406107981 */ /* 0x000ea4000c1e1100 */
[----:B--2---:R-:W-:-:S05]  /*ce80*/  PRMT R4, R16, 0x8880, RZ ;  /* 0x0000888010047816 */ /* 0x004fca00000000ff */
[----:B------:R-:W-:-:S07]  /*ce90*/  IMAD R4, R4, R18, RZ ;  /* 0x0000001204047224 */ /* 0x000fce00078e02ff */
.L_x_69:
[----:B------:R-:W-:Y:S05]  /*cea0*/  BSYNC B1 ;  /* 0x0000000000017941 */ /* 0x000fea0003800000 */
.L_x_68:
[----:B------:R-:W2:Y:S01]  /*ceb0*/  LDL.LU R5, [R1+0x8c] ;  /* 0x00008c0001057983 */ /* 0x000ea20000300800 */
[----:B------:R-:W-:Y:S01]  /*cec0*/  BSSY B1, `(.L_x_70) ;  /* 0x0000008000017945 */ /* 0x000fe20003800000 */
[----:B--2---:R-:W-:-:S05]  /*ced0*/  @!P3 IMAD R5, R5, R17, R4 ;  /* 0x000000110505b224 */ /* 0x004fca00078e0204 */
[----:B------:R0:W-:Y:S01]  /*cee0*/  @!P3 STG.E.U8 desc[UR36][R236.64+0x1], R5 ;  /* 0x00000105ec00b986 */ /* 0x0001e2000c101124 */
[----:B------:R-:W-:-:S13]  /*cef0*/  ISETP.LT.OR P3, PT, R0, 0x9, !P1 ;  /* 0x000000090000780c */ /* 0x000fda0004f61670 */
[----:B0-----:R-:W-:Y:S05]  /*cf00*/  @P3 BRA `(.L_x_71) ;  /* 0x00000000000c3947 */ /* 0x001fea0003800000 */
[----:B-----5:R-:W2:Y:S02]  /*cf10*/  LDG.E.U8 R16, desc[UR36][R8.64+0x8] ;  /* 0x0000082408107981 */ /* 0x020ea4000c1e1100 */
[----:B--2---:R-:W-:-:S05]  /*cf20*/  PRMT R4, R16, 0x8880, RZ ;  /* 0x0000888010047816 */ /* 0x004fca00000000ff */
[----:B------:R-:W-:-:S07]  /*cf30*/  IMAD R4, R4, R18, RZ ;  /* 0x0000001204047224 */ /* 0x000fce00078e02ff */
.L_x_71:
[----:B------:R-:W-:Y:S05]  /*cf40*/  BSYNC B1 ;  /* 0x0000000000017941 */ /* 0x000fea0003800000 */
.L_x_70:
        /* <DEDUP_REMOVED lines=9> */
.L_x_73:
[----:B------:R-:W-:Y:S05]  /*cfe0*/  BSYNC B1 ;  /* 0x0000000000017941 */ /* 0x000fea0003800000 */
.L_x_72:
[----:B------:R-:W2:Y:S01]  /*cff0*/  LDL.LU R5, [R1+0x94] ;  /* 0x0000940001057983 */ /* 0x000ea20000300800 */
[----:B------:R-:W-:Y:S01]  /*d000*/  BSSY B1, `(.L_x_74) ;  /* 0x0000008000017945 */ /* 0x000fe20003800000 */
[----:B--2---:R-:W-:-:S05]  /*d010*/  @!P3 IMAD R5, R5, R17, R4 ;  /* 0x000000110505b224 */ /* 0x004fca00078e0204 */
[----:B------:R0:W-:Y:S01]  /*d020*/  @!P3 STG.E.U8 desc[UR36][R20.64+0x9], R5 ;  /* 0x000009051400b986 */ /* 0x0001e2000c101124 */
[----:B------:R-:W-:-:S13]  /*d030*/  ISETP.LT.OR P3, PT, R0, 0x9, !P0 ;  /* 0x000000090000780c */ /* 0x000fda0004761670 */
[----:B0-----:R-:W-:Y:S05]  /*d040*/  @P3 BRA `(.L_x_75) ;  /* 0x00000000000c3947 */ /* 0x001fea0003800000 */
[----:B------:R-:W2:Y:S02]  /*d050*/  LDG.E.U8 R16, desc[UR36][R6.64+0x8] ;  /* 0x0000082406107981 */ /* 0x000ea4000c1e1100 */
[----:B--2---:R-:W-:-:S05]  /*d060*/  PRMT R4, R16, 0x8880, RZ ;  /* 0x0000888010047816 */ /* 0x004fca00000000ff */
[----:B------:R-:W-:-:S07]  /*d070*/  IMAD R4, R4, R18, RZ ;  /* 0x0000001204047224 */ /* 0x000fce00078e02ff */
.L_x_75:
[----:B------:R-:W-:Y:S05]  /*d080*/  BSYNC B1 ;  /* 0x0000000000017941 */ /* 0x000fea0003800000 */
.L_x_74:
[----:B------:R-:W-:Y:S01]  /*d090*/  R2UR UR5, R235 ;  /* 0x00000000eb0572ca */ /* 0x000fe200000e0000 */
[----:B------:R-:W-:Y:S01]  /*d0a0*/  IMAD.U32 R5, RZ, RZ, UR39 ;  /* 0x00000027ff057e24 */ /* 0x000fe2000f8e00ff */
[----:B------:R-:W-:Y:S01]  /*d0b0*/  ISETP.LT.OR P4, PT, R0, 0xa, !P0 ;  /* 0x0000000a0000780c */ /* 0x000fe20004781670 */
[----:B------:R0:W-:Y:S01]  /*d0c0*/  STL.64 [R1+0x118], R6 ;  /* 0x0001180601007387 */ /* 0x0001e20000100a00 */
[----:B------:R-:W-:Y:S01]  /*d0d0*/  R2UR UR4, R234 ;  /* 0x00000000ea0472ca */ /* 0x000fe200000e0000 */
[----:B------:R-:W-:-:S10]  /*d0e0*/  IMAD.U32 R236, RZ, RZ, UR38 ;  /* 0x00000026ffec7e24 */ /* 0x000fd4000f8e00ff */
[----:B0----5:R-:W-:Y:S02]  /*d0f0*/  @!P4 IADD3 R6, P5, P6, R5, UR5, R2 ;  /* 0x000000050506cc10 */ /* 0x021fe4000febe002 */
[----:B------:R-:W2:Y:S02]  /*d100*/  LDL.LU R5, [R1+0x98] ;  /* 0x0000980001057983 */ /* 0x000ea40000300800 */
[----:B------:R-:W-:-:S05]  /*d110*/  @!P4 IADD3.X R7, R236, UR4, R3, P5, P6 ;  /* 0x00000004ec07cc10 */ /* 0x000fca000afec403 */
[----:B------:R0:W-:Y:S04]  /*d120*/  @!P4 STL.64 [R1+0x80], R6 ;  /* 0x000080060100c387 */ /* 0x0001e80000100a00 */
[----:B0-----:R0:W5:Y:S01]  /*d130*/  LDL.LU.64 R6, [R1+0x118] ;  /* 0x0001180001067983 */ /* 0x0011620000300a00 */
[----:B------:R-:W-:Y:S01]  /*d140*/  @!P3 IADD3 R236, P5, R20, UR39, RZ ;  /* 0x0000002714ecbc10 */ /* 0x000fe2000ffbe0ff */
[----:B------:R-:W-:Y:S03]  /*d150*/  BSSY B1, `(.L_x_76) ;  /* 0x0000008000017945 */ /* 0x000fe60003800000 */
[----:B------:R-:W-:Y:S01]  /*d160*/  @!P3 IADD3.X R237, R21, UR38, RZ, P5, !PT ;  /* 0x0000002615edbc10 */ /* 0x000fe2000affe4ff */
[----:B--2---:R-:W-:-:S05]  /*d170*/  @!P3 IMAD R5, R5, R17, R4 ;  /* 0x000000110505b224 */ /* 0x004fca00078e0204 */
[----:B------:R0:W-:Y:S01]  /*d180*/  @!P3 STG.E.U8 desc[UR36][R236.64+0x8], R5 ;  /* 0x00000805ec00b986 */ /* 0x0001e2000c101124 */
[----:B------:R-:W-:Y:S05]  /*d190*/  @P4 BRA `(.L_x_77) ;  /* 0x00000000000c4947 */ /* 0x000fea0003800000 */
[----:B-----5:R-:W2:Y:S02]  /*d1a0*/  LDG.E.U8 R16, desc[UR36][R6.64+0x9] ;  /* 0x0000092406107981 */ /* 0x020ea4000c1e1100 */
[----:B--2---:R-:W-:-:S05]  /*d1b0*/  PRMT R4, R16, 0x8880, RZ ;  /* 0x0000888010047816 */ /* 0x004fca00000000ff */
[----:B------:R-:W-:-:S07]  /*d1c0*/  IMAD R4, R4, R18, RZ ;  /* 0x0000001204047224 */ /* 0x000fce00078e02ff */
.L_x_77:
[----:B------:R-:W-:Y:S05]  /*d1d0*/  BSYNC B1 ;  /* 0x0000000000017941 */ /* 0x000fea0003800000 */
.L_x_76:
[----:B0-----:R-:W2:Y:S04]  /*d1e0*/  LDL.LU R5, [R1+0x9c] ;  /* 0x00009c0001057983 */ /* 0x001ea80000300800 */
[----:B------:R0:W-:Y:S04]  /*d1f0*/  STL.64 [R1+0x118], R2 ;  /* 0x0001180201007387 */ /* 0x0001e80000100a00 */
[----:B0-----:R-:W3:Y:S01]  /*d200*/  LDL.LU.64 R2, [R1+0x80] ;  /* 0x0000800001027983 */ /* 0x001ee20000300a00 */
[----:B--2---:R-:W-:-:S05]  /*d210*/  @!P4 IMAD R5, R5, R17, R4 ;  /* 0x000000110505c224 */ /* 0x004fca00078e0204 */
[----:B---3--:R0:W-:Y:S04]  /*d220*/  @!P4 STG.E.U8 desc[UR36][R2.64+0x9], R5 ;  /* 0x000009050200c986 */ /* 0x0081e8000c101124 */
[----:B0-----:R0:W5:Y:S01]  /*d230*/  LDL.LU.64 R2, [R1+0x118] ;  /* 0x0001180001027983 */ /* 0x0011620000300a00 */
[----:B------:R-:W-:Y:S01]  /*d240*/  ISETP.LT.OR P3, PT, R0, 0x11, !P2 ;  /* 0x000000110000780c */ /* 0x000fe20005761670 */
[----:B------:R-:W-:-:S12]  /*d250*/  BSSY B1, `(.L_x_78) ;  /* 0x0000005000017945 */ /* 0x000fd80003800000 */
[----:B0-----:R-:W-:Y:S05]  /*d260*/  @P3 BRA `(.L_x_79) ;  /* 0x00000000000c3947 */ /* 0x001fea0003800000 */
[----:B------:R-:W2:Y:S02]  /*d270*/  LDG.E.U8 R16, desc[UR36][R22.64+0x10] ;  /* 0x0000102416107981 */ /* 0x000ea4000c1e1100 */
[----:B--2---:R-:W-:-:S05]  /*d280*/  PRMT R4, R16, 0x8880, RZ ;  /* 0x0000888010047816 */ /* 0x004fca00000000ff */
[----:B------:R-:W-:-:S07]  /*d290*/  IMAD R4, R4, R18, RZ ;  /* 0x0000001204047224 */ /* 0x000fce00078e02ff */
.L_x_79:
[----:B------:R-:W-:Y:S05]  /*d2a0*/  BSYNC B1 ;  /* 0x0000000000017941 */ /* 0x000fea0003800000 */
.L_x_78:
[----:B------:R-:W2:Y:S01]  /*d2b0*/  LDL.LU R5, [R1+0x60] ;  /* 0x0000600001057983 */ /* 0x000ea20000300800 */
[----:B------:R-:W-:Y:S01]  /*d2c0*/  ISETP.LT.OR P4, PT, R0, 0x12, !P2 ;  /* 0x000000120000780c */ /* 0x000fe20005781670 */
[----:B------:R-:W-:Y:S01]  /*d2d0*/  BSSY B1, `(.L_x_80) ;  /* 0x0000007000017945 */ /* 0x000fe20003800000 */
[----:B--2---:R-:W-:-:S05]  /*d2e0*/  @!P3 IMAD R5, R5, R17, R4 ;  /* 0x000000110505b224 */ /* 0x004fca00078e0204 */
[----:B-----5:R0:W-:Y:S06]  /*d2f0*/  @!P3 STG.E.U8 desc[UR36][R2.64+0x10], R5 ;  /* 0x000010050200b986 */ /* 0x0201ec000c101124 */
[----:B------:R-:W-:Y:S05]  /*d300*/  @P4 BRA `(.L_x_81) ;  /* 0x00000000000c4947 */ /* 0x000fea0003800000 */
[----:B------:R-:W2:Y:S02]  /*d310*/  LDG.E.U8 R16, desc[UR36][R22.64+0x11] ;  /* 0x0000112416107981 */ /* 0x000ea4000c1e1100 */
[----:B--2---:R-:W-:-:S05]  /*d320*/  PRMT R4, R16, 0x8880, RZ ;  /* 0x0000888010047816 */ /* 0x004fca00000000ff */
[----:B------:R-:W-:-:S07]  /*d330*/  IMAD R4, R4, R18, RZ ;  /* 0x0000001204047224 */ /* 0x000fce00078e02ff */
.L_x_81:
[----:B------:R-:W-:Y:S05]  /*d340*/  BSYNC B1 ;  /* 0x0000000000017941 */ /* 0x000fea0003800000 */
.L_x_80:
[----:B------:R2:W-:Y:S01]  /*d350*/  STL.64 [R1+0x118], R6 ;  /* 0x0001180601007387 */ /* 0x0005e20000100a00 */
[----:B------:R-:W-:-:S03]  /*d360*/  LOP3.LUT P6, RZ, R19, 0x1, RZ, 0xc0, !PT ;  /* 0x0000000113ff7812 */ /* 0x000fc600078cc0ff */
[----:B0-----:R-:W3:Y:S01]  /*d370*/  LDL.LU R5, [R1+0x64] ;  /* 0x0000640001057983 */ /* 0x001ee20000300800 */
[----:B------:R-:W-:-:S13]  /*d380*/  ISETP.LT.OR P3, PT, R0, 0x11, !P6 ;  /* 0x000000110000780c */ /* 0x000fda0007761670 */
[----:B--2---:R-:W-:-:S04]  /*d390*/  @!P3 IADD3 R6, P5, R2, UR39, RZ ;  /* 0x000000270206bc10 */ /* 0x004fc8000ffbe0ff */
[----:B------:R-:W-:-:S05]  /*d3a0*/  @!P3 IADD3.X R7, R3, UR38, RZ, P5, !PT ;  /* 0x000000260307bc10 */ /* 0x000fca000affe4ff */
[----:B------:R0:W-:Y:S04]  /*d3b0*/  @!P3 STL.64 [R1+0x80], R6 ;  /* 0x000080060100b387 */ /* 0x0001e80000100a00 */
[----:B0-----:R0:W5:Y:S01]  /*d3c0*/  LDL.LU.64 R6, [R1+0x118] ;  /* 0x0001180001067983 */ /* 0x0011620000300a00 */
[----:B------:R-:W-:Y:S01]  /*d3d0*/  BSSY B1, `(.L_x_82) ;  /* 0x0000007000017945 */ /* 0x000fe20003800000 */
[----:B---3--:R-:W-:-:S05]  /*d3e0*/  @!P4 IMAD R5, R5, R17, R4 ;  /* 0x000000110505c224 */ /* 0x008fca00078e0204 */
[----:B------:R0:W-:Y:S01]  /*d3f0*/  @!P4 STG.E.U8 desc[UR36][R2.64+0x11], R5 ;  /* 0x000011050200c986 */ /* 0x0001e2000c101124 */
[----:B------:R-:W-:Y:S05]  /*d400*/  @P3 BRA `(.L_x_83) ;  /* 0x00000000000c3947 */ /* 0x000fea0003800000 */
[----:B------:R-:W2:Y:S02]  /*d410*/  LDG.E.U8 R16, desc[UR36][R14.64+0x10] ;  /* 0x000010240e107981 */ /* 0x000ea4000c1e1100 */
[----:B--2---:R-:W-:-:S05]  /*d420*/  PRMT R4, R16, 0x8880, RZ ;  /* 0x0000888010047816 */ /* 0x004fca00000000ff */
[----:B------:R-:W-:-:S07]  /*d430*/  IMAD R4, R4, R18, RZ ;  /* 0x0000001204047224 */ /* 0x000fce00078e02ff */
.L_x_83:
[----:B------:R-:W-:Y:S05]  /*d440*/  BSYNC B1 ;  /* 0x0000000000017941 */ /* 0x000fea0003800000 */
.L_x_82:
[----:B0-----:R-:W2:Y:S04]  /*d450*/  LDL.LU R5, [R1+0x68] ;  /* 0x0000680001057983 */ /* 0x001ea80000300800 */
[----:B-----5:R0:W-:Y:S04]  /*d460*/  STL.64 [R1+0x118], R6 ;  /* 0x0001180601007387 */ /* 0x0201e80000100a00 */
[----:B0-----:R-:W3:Y:S01]  /*d470*/  LDL.LU.64 R6, [R1+0x80] ;  /* 0x0000800001067983 */ /* 0x001ee20000300a00 */
[----:B------:R-:W-:Y:S01]  /*d480*/  ISETP.LT.OR P4, PT, R0, 0x12, !P6 ;  /* 0x000000120000780c */ /* 0x000fe20007781670 */
[----:B------:R-:W-:-:S12]  /*d490*/  BSSY B1, `(.L_x_84) ;  /* 0x000000a000017945 */ /* 0x000fd80003800000 */
[----:B------:R-:W-:-:S04]  /*d4a0*/  @!P4 IADD3 R236, P5, R2, UR39, RZ ;  /* 0x0000002702eccc10 */ /* 0x000fc8000ffbe0ff */
[----:B------:R-:W-:Y:S01]  /*d4b0*/  @!P4 IADD3.X R237, R3, UR38, RZ, P5, !PT ;  /* 0x0000002603edcc10 */ /* 0x000fe2000affe4ff */
[----:B--2---:R-:W-:-:S05]  /*d4c0*/  @!P3 IMAD R5, R5, R17, R4 ;  /* 0x000000110505b224 */ /* 0x004fca00078e0204 */
[----:B---3--:R0:W-:Y:S04]  /*d4d0*/  @!P3 STG.E.U8 desc[UR36][R6.64+0x10], R5 ;  /* 0x000010050600b986 */ /* 0x0081e8000c101124 */
[----:B0-----:R0:W5:Y:S01]  /*d4e0*/  LDL.LU.64 R6, [R1+0x118] ;  /* 0x0001180001067983 */ /* 0x0011620000300a00 */
[----:B------:R-:W-:Y:S05]  /*d4f0*/  @P4 BRA `(.L_x_85) ;  /* 0x00000000000c4947 */ /* 0x000fea0003800000 */
[----:B------:R-:W2:Y:S02]  /*d500*/  LDG.E.U8 R16, desc[UR36][R14.64+0x11] ;  /* 0x000011240e107981 */ /* 0x000ea4000c1e1100 */
[----:B--2---:R-:W-:-:S05]  /*d510*/  PRMT R4, R16, 0x8880, RZ ;  /* 0x0000888010047816 */ /* 0x004fca00000000ff */
[----:B------:R-:W-:-:S07]  /*d520*/  IMAD R4, R4, R18, RZ ;  /* 0x0000001204047224 */ /* 0x000fce00078e02ff */
.L_x_85:
[----:B------:R-:W-:Y:S05]  /*d530*/  BSYNC B1 ;  /* 0x0000000000017941 */ /* 0x000fea0003800000 */
.L_x_84:
[----:B------:R-:W2:Y:S01]  /*d540*/  LDL.LU R5, [R1+0x6c] ;  /* 0x00006c0001057983 */ /* 0x000ea20000300800 */
[----:B------:R-:W-:Y:S01]  /*d550*/  ISETP.LT.OR P3, PT, R0, 0x19, !P2 ;  /* 0x000000190000780c */ /* 0x000fe20005761670 */
[----:B------:R-:W-:Y:S01]  /*d560*/  BSSY B1, `(.L_x_86) ;  /* 0x0000007000017945 */ /* 0x000fe20003800000 */
[----:B--2---:R-:W-:-:S05]  /*d570*/  @!P4 IMAD R5, R5, R17, R4 ;  /* 0x000000110505c224 */ /* 0x004fca00078e0204 */
[----:B------:R2:W-:Y:S06]  /*d580*/  @!P4 STG.E.U8 desc[UR36][R236.64+0x11], R5 ;  /* 0x00001105ec00c986 */ /* 0x0005ec000c101124 */
[----:B------:R-:W-:Y:S05]  /*d590*/  @P3 BRA `(.L_x_87) ;  /* 0x00000000000c3947 */ /* 0x000fea0003800000 */
[----:B------:R-:W3:Y:S02]  /*d5a0*/  LDG.E.U8 R16, desc[UR36][R22.64+0x18] ;  /* 0x0000182416107981 */ /* 0x000ee4000c1e1100 */
[----:B---3--:R-:W-:-:S05]  /*d5b0*/  PRMT R4, R16, 0x8880, RZ ;  /* 0x0000888010047816 */ /* 0x008fca00000000ff */
[----:B------:R-:W-:-:S07]  /*d5c0*/  IMAD R4, R4, R18, RZ ;  /* 0x0000001204047224 */ /* 0x000fce00078e02ff */
.L_x_87:
[----:B------:R-:W-:Y:S05]  /*d5d0*/  BSYNC B1 ;  /* 0x0000000000017941 */ /* 0x000fea0003800000 */
.L_x_86:
[----:B--2---:R-:W2:Y:S01]  /*d5e0*/  LDL.LU R5, [R1+0x70] ;  /* 0x0000700001057983 */ /* 0x004ea20000300800 */
        /* <DEDUP_REMOVED lines=8> */
.L_x_89:
[----:B------:R-:W-:Y:S05]  /*d670*/  BSYNC B1 ;  /* 0x0000000000017941 */ /* 0x000fea0003800000 */
.L_x_88:
[----:B-----5:R3:W-:Y:S04]  /*d680*/  STL.64 [R1+0x118], R6 ;  /* 0x0001180601007387 */ /* 0x0207e80000100a00 */
[----:B--2---:R-:W2:Y:S01]  /*d690*/  LDL.LU R5, [R1+0x74] ;  /* 0x0000740001057983 */ /* 0x004ea20000300800 */
[----:B------:R-:W-:-:S13]  /*d6a0*/  ISETP.LT.OR P3, PT, R0, 0x19, !P6 ;  /* 0x000000190000780c */ /* 0x000fda0007761670 */
[----:B---3--:R-:W-:-:S04]  /*d6b0*/  @!P3 IADD3 R6, P5, R2, UR39, RZ ;  /* 0x000000270206bc10 */ /* 0x008fc8000ffbe0ff */
[----:B------:R-:W-:-:S05]  /*d6c0*/  @!P3 IADD3.X R7, R3, UR38, RZ, P5, !PT ;  /* 0x000000260307bc10 */ /* 0x000fca000affe4ff */
[----:B------:R3:W-:Y:S04]  /*d6d0*/  @!P3 STL.64 [R1+0x60], R6 ;  /* 0x000060060100b387 */ /* 0x0007e80000100a00 */
[----:B---3--:R3:W5:Y:S01]  /*d6e0*/  LDL.LU.64 R6, [R1+0x118] ;  /* 0x0001180001067983 */ /* 0x0087620000300a00 */
[----:B------:R-:W-:Y:S01]  /*d6f0*/  BSSY B1, `(.L_x_90) ;  /* 0x0000007000017945 */ /* 0x000fe20003800000 */
[----:B--2---:R-:W-:-:S05]  /*d700*/  @!P4 IMAD R5, R5, R17, R4 ;  /* 0x000000110505c224 */ /* 0x004fca00078e0204 */
[----:B------:R3:W-:Y:S01]  /*d710*/  @!P4 STG.E.U8 desc[UR36][R2.64+0x19], R5 ;  /* 0x000019050200c986 */ /* 0x0007e2000c101124 */
[----:B------:R-:W-:Y:S05]  /*d720*/  @P3 BRA `(.L_x_91) ;  /* 0x00000000000c3947 */ /* 0x000fea0003800000 */
[----:B------:R-:W2:Y:S02]  /*d730*/  LDG.E.U8 R16, desc[UR36][R14.64+0x18] ;  /* 0x000018240e107981 */ /* 0x000ea4000c1e1100 */
[----:B--2---:R-:W-:-:S05]  /*d740*/  PRMT R4, R16, 0x8880, RZ ;  /* 0x0000888010047816 */ /* 0x004fca00000000ff */
[----:B------:R-:W-:-:S07]  /*d750*/  IMAD R4, R4, R18, RZ ;  /* 0x0000001204047224 */ /* 0x000fce00078e02ff */
.L_x_91:
[----:B------:R-:W-:Y:S05]  /*d760*/  BSYNC B1 ;  /* 0x0000000000017941 */ /* 0x000fea0003800000 */
.L_x_90:
[----:B---3--:R-:W2:Y:S04]  /*d770*/  LDL.LU R5, [R1+0x78] ;  /* 0x0000780001057983 */ /* 0x008ea80000300800 */
[----:B-----5:R3:W-:Y:S04]  /*d780*/  STL.64 [R1+0x118], R6 ;  /* 0x0001180601007387 */ /* 0x0207e80000100a00 */
[----:B---3--:R-:W3:Y:S01]  /*d790*/  LDL.LU.64 R6, [R1+0x60] ;  /* 0x0000600001067983 */ /* 0x008ee20000300a00 */
[----:B------:R-:W-:Y:S01]  /*d7a0*/  ISETP.LT.OR P4, PT, R0, 0x1a, !P6 ;  /* 0x0000001a0000780c */ /* 0x000fe20007781670 */
[----:B------:R-:W-:-:S12]  /*d7b0*/  BSSY B1, `(.L_x_92) ;  /* 0x000000a000017945 */ /* 0x000fd80003800000 */
[----:B------:R-:W-:-:S04]  /*d7c0*/  @!P4 IADD3 R236, P5, R2, UR39, RZ ;  /* 0x0000002702eccc10 */ /* 0x000fc8000ffbe0ff */
[----:B------:R-:W-:Y:S01]  /*d7d0*/  @!P4 IADD3.X R237, R3, UR38, RZ, P5, !PT ;  /* 0x0000002603edcc10 */ /* 0x000fe2000affe4ff */
[----:B--2---:R-:W-:-:S05]  /*d7e0*/  @!P3 IMAD R5, R5, R17, R4 ;  /* 0x000000110505b224 */ /* 0x004fca00078e0204 */
[----:B---3--:R2:W-:Y:S04]  /*d7f0*/  @!P3 STG.E.U8 desc[UR36][R6.64+0x18], R5 ;  /* 0x000018050600b986 */ /* 0x0085e8000c101124 */
[----:B--2---:R2:W5:Y:S01]  /*d800*/  LDL.LU.64 R6, [R1+0x118] ;  /* 0x0001180001067983 */ /* 0x0045620000300a00 */
[----:B------:R-:W-:Y:S05]  /*d810*/  @P4 BRA `(.L_x_93) ;  /* 0x00000000000c4947 */ /* 0x000fea0003800000 */
[----:B------:R-:W3:Y:S02]  /*d820*/  LDG.E.U8 R16, desc[UR36][R14.64+0x19] ;  /* 0x000019240e107981 */ /* 0x000ee4000c1e1100 */
[----:B---3--:R-:W-:-:S05]  /*d830*/  PRMT R4, R16, 0x8880, RZ ;  /* 0x0000888010047816 */ /* 0x008fca00000000ff */
[----:B------:R-:W-:-:S07]  /*d840*/  IMAD R4, R4, R18, RZ ;  /* 0x0000001204047224 */ /* 0x000fce00078e02ff */
.L_x_93:
[----:B------:R-:W-:Y:S05]  /*d850*/  BSYNC B1 ;  /* 0x0000000000017941 */ /* 0x000fea0003800000 */
.L_x_92:
[----:B------:R-:W3:Y:S01]  /*d860*/  LDL.LU R5, [R1+0x7c] ;  /* 0x00007c0001057983 */ /* 0x000ee20000300800 */
[----:B------:R-:W-:Y:S01]  /*d870*/  LOP3.LUT P5, RZ, R19, 0x4, RZ, 0xc0, !PT ;  /* 0x0000000413ff7812 */ /* 0x000fe200078ac0ff */
[----:B------:R-:W-:Y:S03]  /*d880*/  BSSY B1, `(.L_x_94) ;  /* 0x0000008000017945 */ /* 0x000fe60003800000 */
[----:B------:R-:W-:Y:S01]  /*d890*/  ISETP.LT.OR P3, PT, R0, 0x11, !P5 ;  /* 0x000000110000780c */ /* 0x000fe20006f61670 */
[----:B---3--:R-:W-:-:S05]  /*d8a0*/  @!P4 IMAD R5, R5, R17, R4 ;  /* 0x000000110505c224 */ /* 0x008fca00078e0204 */
[----:B------:R3:W-:Y:S07]  /*d8b0*/  @!P4 STG.E.U8 desc[UR36][R236.64+0x19], R5 ;  /* 0x00001905ec00c986 */ /* 0x0007ee000c101124 */
[----:B------:R-:W-:Y:S05]  /*d8c0*/  @P3 BRA `(.L_x_95) ;  /* 0x00000000000c3947 */ /* 0x000fea0003800000 */
[----:B------:R-:W4:Y:S02]  /*d8d0*/  LDG.E.U8 R16, desc[UR36][R12.64+0x10] ;  /* 0x000010240c107981 */ /* 0x000f24000c1e1100 */
[----:B----4-:R-:W-:-:S05]  /*d8e0*/  PRMT R4, R16, 0x8880, RZ ;  /* 0x0000888010047816 */ /* 0x010fca00000000ff */
[----:B------:R-:W-:-:S07]  /*d8f0*/  IMAD R4, R4, R18, RZ ;  /* 0x0000001204047224 */ /* 0x000fce00078e02ff */
.L_x_95:
[----:B------:R-:W-:Y:S05]  /*d900*/  BSYNC B1 ;  /* 0x0000000000017941 */ /* 0x000fea0003800000 */
.L_x_94:
[----:B---3--:R-:W3:Y:S01]  /*d910*/  LDL.LU R5, [R1+0x40] ;  /* 0x0000400001057983 */ /* 0x008ee20000300800 */
[----:B------:R-:W-:Y:S01]  /*d920*/  ISETP.LT.OR P4, PT, R0, 0x12, !P5 ;  /* 0x000000120000780c */ /* 0x000fe20006f81670 */
[----:B------:R-:W-:Y:S01]  /*d930*/  BSSY B1, `(.L_x_96) ;  /* 0x0000009000017945 */ /* 0x000fe20003800000 */
[----:B------:R-:W-:Y:S02]  /*d940*/  IMAD.U32 R236, RZ, RZ, UR38 ;  /* 0x00000026ffec7e24 */ /* 0x000fe4000f8e00ff */
[----:B---3--:R-:W-:-:S05]  /*d950*/  @!P3 IMAD R5, R5, R17, R4 ;  /* 0x000000110505b224 */ /* 0x008fca00078e0204 */
[----:B------:R3:W-:Y:S02]  /*d960*/  @!P3 STG.E.U8 desc[UR36][R232.64+0x10], R5 ;  /* 0x00001005e800b986 */ /* 0x0007e4000c101124 */
[----:B---3--:R-:W-:Y:S02]  /*d970*/  IMAD.U32 R5, RZ, RZ, UR39 ;  /* 0x00000027ff057e24 */ /* 0x008fe4000f8e00ff */
[----:B------:R-:W-:Y:S05]  /*d980*/  @P4 BRA `(.L_x_97) ;  /* 0x00000000000c4947 */ /* 0x000fea0003800000 */
[----:B------:R-:W3:Y:S02]  /*d990*/  LDG.E.U8 R16, desc[UR36][R12.64+0x11] ;  /* 0x000011240c107981 */ /* 0x000ee4000c1e1100 */
[----:B---3--:R-:W-:-:S05]  /*d9a0*/  PRMT R4, R16, 0x8880, RZ ;  /* 0x0000888010047816 */ /* 0x008fca00000000ff */
[----:B------:R-:W-:-:S07]  /*d9b0*/  IMAD R4, R4, R18, RZ ;  /* 0x0000001204047224 */ /* 0x000fce00078e02ff */
.L_x_97:
[----:B------:R-:W-:Y:S05]  /*d9c0*/  BSYNC B1 ;  /* 0x0000000000017941 */ /* 0x000fea0003800000 */
.L_x_96:
[----:B------:R-:W-:Y:S01]  /*d9d0*/  LOP3.LUT P3, RZ, R19, 0x2, RZ, 0xc0, !PT ;  /* 0x0000000213ff7812 */ /* 0x000fe2000786c0ff */
[----:B-----5:R3:W-:Y:S03]  /*d9e0*/  STL.64 [R1+0x118], R6 ;  /* 0x0001180601007387 */ /* 0x0207e60000100a00 */
[----:B------:R-:W-:-:S13]  /*d9f0*/  ISETP.LT.OR P3, PT, R0, 0x11, !P3 ;  /* 0x000000110000780c */ /* 0x000fda0005f61670 */
[----:B---3--:R-:W-:Y:S02]  /*da00*/  @!P3 IADD3 R6, P5, P6, R5, UR61, R2 ;  /* 0x0000003d0506bc10 */ /* 0x008fe4000febe002 */
[----:B------:R-:W3:Y:S02]  /*da10*/  LDL.LU R5, [R1+0x44] ;  /* 0x0000440001057983 */ /* 0x000ee40000300800 */
[----:B------:R-:W-:-:S05]  /*da20*/  @!P3 IADD3.X R7, R236, UR60, R3, P5, P6 ;  /* 0x0000003cec07bc10 */ /* 0x000fca000afec403 */
[----:B------:R4:W-:Y:S04]  /*da30*/  @!P3 STL.64 [R1+0x60], R6 ;  /* 0x000060060100b387 */ /* 0x0009e80000100a00 */
[----:B----4-:R4:W5:Y:S01]  /*da40*/  LDL.LU.64 R6, [R1+0x118] ;  /* 0x0001180001067983 */ /* 0x0109620000300a00 */
[----:B------:R-:W-:Y:S01]  /*da50*/  BSSY B1, `(.L_x_98) ;  /* 0x0000009000017945 */ /* 0x000fe20003800000 */
[----:B------:R-:W-:Y:S02]  /*da60*/  IMAD.U32 R236, RZ, RZ, UR39 ;  /* 0x00000027ffec7e24 */ /* 0x000fe4000f8e00ff */
[----:B---3--:R-:W-:-:S05]  /*da70*/  @!P4 IMAD R5, R5, R17, R4 ;  /* 0x000000110505c224 */ /* 0x008fca00078e0204 */
[----:B------:R3:W-:Y:S02]  /*da80*/  @!P4 STG.E.U8 desc[UR36][R232.64+0x11], R5 ;  /* 0x00001105e800c986 */ /* 0x0007e4000c101124 */
[----:B---3--:R-:W-:Y:S01]  /*da90*/  IMAD.U32 R5, RZ, RZ, UR38 ;  /* 0x00000026ff057e24 */ /* 0x008fe2000f8e00ff */
[----:B----4-:R-:W-:Y:S06]  /*daa0*/  @P3 BRA `(.L_x_99) ;  /* 0x00000000000c3947 */ /* 0x010fec0003800000 */
[----:B------:R-:W3:Y:S02]  /*dab0*/  LDG.E.U8 R16, desc[UR36][R10.64+0x10] ;  /* 0x000010240a107981 */ /* 0x000ee4000c1e1100 */
[----:B---3--:R-:W-:-:S05]  /*dac0*/  PRMT R4, R16, 0x8880, RZ ;  /* 0x0000888010047816 */ /* 0x008fca00000000ff */
[----:B------:R-:W-:-:S07]  /*dad0*/  IMAD R4, R4, R18, RZ ;  /* 0x0000001204047224 */ /* 0x000fce00078e02ff */
.L_x_99:
[----:B------:R-:W-:Y:S05]  /*dae0*/  BSYNC B1 ;  /* 0x0000000000017941 */ /* 0x000fea0003800000 */
.L_x_98:
[----:B------:R-:W-:Y:S01]  /*daf0*/  LOP3.LUT P4, RZ, R19, 0x2, RZ, 0xc0, !PT ;  /* 0x0000000213ff7812 */ /* 0x000fe2000788c0ff */
[----:B-----5:R3:W-:Y:S03]  /*db00*/  STL.64 [R1+0x118], R6 ;  /* 0x0001180601007387 */ /* 0x0207e60000100a00 */
[----:B------:R-:W-:Y:S01]  /*db10*/  ISETP.LT.OR P4, PT, R0, 0x12, !P4 ;  /* 0x000000120000780c */ /* 0x000fe20006781670 */
[----:B---3--:R-:W3:-:S12]  /*db20*/  LDL.LU.64 R6, [R1+0x60] ;  /* 0x0000600001067983 */ /* 0x008ed80000300a00 */
[----:B------:R-:W-:-:S04]  /*db30*/  @!P4 IADD3 R236, P5, P6, R236, UR61, R2 ;  /* 0x0000003dececcc10 */ /* 0x000fc8000febe002 */
[----:B------:R-:W-:Y:S02]  /*db40*/  @!P4 IADD3.X R237, R5, UR60, R3, P5, P6 ;  /* 0x0000003c05edcc10 */ /* 0x000fe4000afec403 */
[----:B------:R-:W4:Y:S01]  /*db50*/  LDL.LU R5, [R1+0x48] ;  /* 0x0000480001057983 */ /* 0x000f220000300800 */
[----:B------:R-:W-:Y:S01]  /*db60*/  BSSY B1, `(.L_x_100) ;  /* 0x0000008000017945 */ /* 0x000fe20003800000 */
[----:B----4-:R-:W-:-:S05]  /*db70*/  @!P3 IMAD R5, R5, R17, R4 ;  /* 0x000000110505b224 */ /* 0x010fca00078e0204 */
[----:B---3--:R3:W-:Y:S04]  /*db80*/  @!P3 STG.E.U8 desc[UR36][R6.64+0x10], R5 ;  /* 0x000010050600b986 */ /* 0x0087e8000c101124 */
[----:B---3--:R3:W5:Y:S01]  /*db90*/  LDL.LU.64 R6, [R1+0x118] ;  /* 0x0001180001067983 */ /* 0x0087620000300a00 */
[----:B------:R-:W-:Y:S05]  /*dba0*/  @P4 BRA `(.L_x_101) ;  /* 0x00000000000c4947 */ /* 0x000fea0003800000 */
[----:B------:R-:W4:Y:S02]  /*dbb0*/  LDG.E.U8 R16, desc[UR36][R10.64+0x11] ;  /* 0x000011240a107981 */ /* 0x000f24000c1e1100 */
[----:B----4-:R-:W-:-:S05]  /*dbc0*/  PRMT R4, R16, 0x8880, RZ ;  /* 0x0000888010047816 */ /* 0x010fca00000000ff */
[----:B------:R-:W-:-:S07]  /*dbd0*/  IMAD R4, R4, R18, RZ ;  /* 0x0000001204047224 */ /* 0x000fce00078e02ff */
.L_x_101:
[----:B------:R-:W-:Y:S05]  /*dbe0*/  BSYNC B1 ;  /* 0x0000000000017941 */ /* 0x000fea0003800000 */
.L_x_100:
[----:B------:R-:W4:Y:S01]  /*dbf0*/  LDL.LU R5, [R1+0x4c] ;  /* 0x00004c0001057983 */ /* 0x000f220000300800 */
[----:B------:R-:W-:Y:S01]  /*dc00*/  LOP3.LUT P5, RZ, R19, 0x4, RZ, 0xc0, !PT ;  /* 0x0000000413ff7812 */ /* 0x000fe200078ac0ff */
[----:B------:R-:W-:Y:S03]  /*dc10*/  BSSY B1, `(.L_x_102) ;  /* 0x0000008000017945 */ /* 0x000fe60003800000 */
[----:B------:R-:W-:Y:S01]  /*dc20*/  ISETP.LT.OR P3, PT, R0, 0x19, !P5 ;  /* 0x000000190000780c */ /* 0x000fe20006f61670 */
[----:B----4-:R-:W-:-:S05]  /*dc30*/  @!P4 IMAD R5, R5, R17, R4 ;  /* 0x000000110505c224 */ /* 0x010fca00078e0204 */
[----:B------:R4:W-:Y:S07]  /*dc40*/  @!P4 STG.E.U8 desc[UR36][R236.64+0x11], R5 ;  /* 0x00001105ec00c986 */ /* 0x0009ee000c101124 */
[----:B------:R-:W-:Y:S05]  /*dc50*/  @P3 BRA `(.L_x_103) ;  /* 0x00000000000c3947 */ /* 0x000fea0003800000 */
[----:B------:R-:W2:Y:S02]  /*dc60*/  LDG.E.U8 R16, desc[UR36][R12.64+0x18] ;  /* 0x000018240c107981 */ /* 0x000ea4000c1e1100 */
[----:B--2---:R-:W-:-:S05]  /*dc70*/  PRMT R4, R16, 0x8880, RZ ;  /* 0x0000888010047816 */ /* 0x004fca00000000ff */
[----:B------:R-:W-:-:S07]  /*dc80*/  IMAD R4, R4, R18, RZ ;  /* 0x0000001204047224 */ /* 0x000fce00078e02ff */
.L_x_103:
[----:B------:R-:W-:Y:S05]  /*dc90*/  BSYNC B1 ;  /* 0x0000000000017941 */ /* 0x000fea0003800000 */
.L_x_102:
[----:B----4-:R-:W4:Y:S01]  /*dca0*/  LDL.LU R5, [R1+0x50] ;  /* 0x0000500001057983 */ /* 0x010f220000300800 */
[----:B------:R-:W-:Y:S01]  /*dcb0*/  ISETP.LT.OR P4, PT, R0, 0x1a, !P5 ;  /* 0x0000001a0000780c */ /* 0x000fe20006f81670 */
[----:B------:R-:W-:Y:S01]  /*dcc0*/  BSSY B1, `(.L_x_104) ;  /* 0x0000009000017945 */ /* 0x000fe20003800000 */
[----:B------:R-:W-:Y:S02]  /*dcd0*/  IMAD.U32 R236, RZ, RZ, UR38 ;  /* 0x00000026ffec7e24 */ /* 0x000fe4000f8e00ff */
[----:B----4-:R-:W-:-:S05]  /*dce0*/  @!P3 IMAD R5, R5, R17, R4 ;  /* 0x000000110505b224 */ /* 0x010fca00078e0204 */
[----:B------:R4:W-:Y:S02]  /*dcf0*/  @!P3 STG.E.U8 desc[UR36][R232.64+0x18], R5 ;  /* 0x00001805e800b986 */ /* 0x0009e4000c101124 */
[----:B----4-:R-:W-:Y:S02]  /*dd00*/  IMAD.U32 R5, RZ, RZ, UR39 ;  /* 0x00000027ff057e24 */ /* 0x010fe4000f8e00ff */
[----:B------:R-:W-:Y:S05]  /*dd10*/  @P4 BRA `(.L_x_105) ;  /* 0x00000000000c4947 */ /* 0x000fea0003800000 */
[----:B------:R-:W4:Y:S02]  /*dd20*/  LDG.E.U8 R16, desc[UR36][R12.64+0x19] ;  /* 0x000019240c107981 */ /* 0x000f24000c1e1100 */
[----:B----4-:R-:W-:-:S05]  /*dd30*/  PRMT R4, R16, 0x8880, RZ ;  /* 0x0000888010047816 */ /* 0x010fca00000000ff */
[----:B------:R-:W-:-:S07]  /*dd40*/  IMAD R4, R4, R18, RZ ;  /* 0x0000001204047224 */ /* 0x000fce00078e02ff */
.L_x_105:
[----:B------:R-:W-:Y:S05]  /*dd50*/  BSYNC B1 ;  /* 0x0000000000017941 */ /* 0x000fea0003800000 */
.L_x_104:
[----:B------:R-:W-:Y:S01]  /*dd60*/  LOP3.LUT P3, RZ, R19, 0x2, RZ, 0xc0, !PT ;  /* 0x0000000213ff7812 */ /* 0x000fe2000786c0ff */
[----:B-----5:R4:W-:Y:S03]  /*dd70*/  STL.64 [R1+0x118], R6 ;  /* 0x0001180601007387 */ /* 0x0209e60000100a00 */
[----:B------:R-:W-:-:S13]  /*dd80*/  ISETP.LT.OR P3, PT, R0, 0x19, !P3 ;  /* 0x000000190000780c */ /* 0x000fda0005f61670 */
[----:B----4-:R-:W-:Y:S02]  /*dd90*/  @!P3 IADD3 R6, P5, P6, R5, UR61, R2 ;  /* 0x0000003d0506bc10 */ /* 0x010fe4000febe002 */
[----:B------:R-:W4:Y:S02]  /*dda0*/  LDL.LU R5, [R1+0x54] ;  /* 0x0000540001057983 */ /* 0x000f240000300800 */
[----:B------:R-:W-:-:S05]  /*ddb0*/  @!P3 IADD3.X R7, R236, UR60, R3, P5, P6 ;  /* 0x0000003cec07bc10 */ /* 0x000fca000afec403 */
[----:B------:R0:W-:Y:S04]  /*ddc0*/  @!P3 STL.64 [R1+0x40], R6 ;  /* 0x000040060100b387 */ /* 0x0001e80000100a00 */
[----:B0-----:R0:W5:Y:S01]  /*ddd0*/  LDL.LU.64 R6, [R1+0x118] ;  /* 0x0001180001067983 */ /* 0x0011620000300a00 */
[----:B------:R-:W-:Y:S01]  /*dde0*/  BSSY B1, `(.L_x_106) ;  /* 0x0000009000017945 */ /* 0x000fe20003800000 */
[----:B------:R-:W-:Y:S02]  /*ddf0*/  IMAD.U32 R236, RZ, RZ, UR39 ;  /* 0x00000027ffec7e24 */ /* 0x000fe4000f8e00ff */
[----:B----4-:R-:W-:-:S05]  /*de00*/  @!P4 IMAD R5, R5, R17, R4 ;  /* 0x000000110505c224 */ /* 0x010fca00078e0204 */
[----:B------:R4:W-:Y:S02]  /*de10*/  @!P4 STG.E.U8 desc[UR36][R232.64+0x19], R5 ;  /* 0x00001905e800c986 */ /* 0x0009e4000c101124 */
[----:B----4-:R-:W-:Y:S01]  /*de20*/  IMAD.U32 R5, RZ, RZ, UR38 ;  /* 0x00000026ff057e24 */ /* 0x010fe2000f8e00ff */
[----:B0-----:R-:W-:Y:S06]  /*de30*/  @P3 BRA `(.L_x_107) ;  /* 0x00000000000c3947 */ /* 0x001fec0003800000 */
[----:B------:R-:W4:Y:S02]  /*de40*/  LDG.E.U8 R16, desc[UR36][R10.64+0x18] ;  /* 0x000018240a107981 */ /* 0x000f24000c1e1100 */
[----:B----4-:R-:W-:-:S05]  /*de50*/  PRMT R4, R16, 0x8880, RZ ;  /* 0x0000888010047816 */ /* 0x010fca00000000ff */
[----:B------:R-:W-:-:S07]  /*de60*/  IMAD R4, R4, R18, RZ ;  /* 0x0000001204047224 */ /* 0x000fce00078e02ff */
.L_x_107:
[----:B------:R-:W-:Y:S05]  /*de70*/  BSYNC B1 ;  /* 0x0000000000017941 */ /* 0x000fea0003800000 */
.L_x_106:
[----:B------:R-:W-:Y:S01]  /*de80*/  LOP3.LUT P4, RZ, R19, 0x2, RZ, 0xc0, !PT ;  /* 0x0000000213ff7812 */ /* 0x000fe2000788c0ff */
[----:B-----5:R0:W-:Y:S03]  /*de90*/  STL.64 [R1+0x118], R6 ;  /* 0x0001180601007387 */ /* 0x0201e60000100a00 */
[----:B------:R-:W-:Y:S01]  /*dea0*/  ISETP.LT.OR P4, PT, R0, 0x1a, !P4 ;  /* 0x0000001a0000780c */ /* 0x000fe20006781670 */
[----:B0-----:R-:W4:-:S12]  /*deb0*/  LDL.LU.64 R6, [R1+0x40] ;  /* 0x0000400001067983 */ /* 0x001f180000300a00 */
[----:B------:R-:W-:-:S04]  /*dec0*/  @!P4 IADD3 R236, P5, P6, R236, UR61, R2 ;  /* 0x0000003dececcc10 */ /* 0x000fc8000febe002 */
[----:B------:R-:W-:Y:S02]  /*ded0*/  @!P4 IADD3.X R237, R5, UR60, R3, P5, P6 ;  /* 0x0000003c05edcc10 */ /* 0x000fe4000afec403 */
[----:B------:R-:W2:Y:S01]  /*dee0*/  LDL.LU R5, [R1+0x58] ;  /* 0x0000580001057983 */ /* 0x000ea20000300800 */
[----:B------:R-:W-:Y:S01]  /*def0*/  BSSY B1, `(.L_x_108) ;  /* 0x0000008000017945 */ /* 0x000fe20003800000 */
[----:B--2---:R-:W-:-:S05]  /*df00*/  @!P3 IMAD R5, R5, R17, R4 ;  /* 0x000000110505b224 */ /* 0x004fca00078e0204 */
[----:B----4-:R0:W-:Y:S04]  /*df10*/  @!P3 STG.E.U8 desc[UR36][R6.64+0x18], R5 ;  /* 0x000018050600b986 */ /* 0x0101e8000c101124 */
[----:B0-----:R0:W5:Y:S01]  /*df20*/  LDL.LU.64 R6, [R1+0x118] ;  /* 0x0001180001067983 */ /* 0x0011620000300a00 */
[----:B------:R-:W-:Y:S05]  /*df30*/  @P4 BRA `(.L_x_109) ;  /* 0x00000000000c4947 */ /* 0x000fea0003800000 */
[----:B------:R-:W2:Y:S02]  /*df40*/  LDG.E.U8 R16, desc[UR36][R10.64+0x19] ;  /* 0x000019240a107981 */ /* 0x000ea4000c1e1100 */
[----:B--2---:R-:W-:-:S05]  /*df50*/  PRMT R4, R16, 0x8880, RZ ;  /* 0x0000888010047816 */ /* 0x004fca00000000ff */
[----:B------:R-:W-:-:S07]  /*df60*/  IMAD R4, R4, R18, RZ ;  /* 0x0000001204047224 */ /* 0x000fce00078e02ff */
.L_x_109:
[----:B------:R-:W-:Y:S05]  /*df70*/  BSYNC B1 ;  /* 0x0000000000017941 */ /* 0x000fea0003800000 */
.L_x_108:
[----:B------:R-:W2:Y:S01]  /*df80*/  LDL.LU R5, [R1+0x5c] ;  /* 0x00005c0001057983 */ /* 0x000ea20000300800 */
[----:B------:R-:W-:Y:S01]  /*df90*/  ISETP.LT.OR P3, PT, R0, 0x11, !P1 ;  /* 0x000000110000780c */ /* 0x000fe20004f61670 */
[----:B------:R-:W-:Y:S01]  /*dfa0*/  BSSY B1, `(.L_x_110) ;  /* 0x0000007000017945 */ /* 0x000fe20003800000 */
[----:B--2---:R-:W-:-:S05]  /*dfb0*/  @!P4 IMAD R5, R5, R17, R4 ;  /* 0x000000110505c224 */ /* 0x004fca00078e0204 */
[----:B------:R2:W-:Y:S06]  /*dfc0*/  @!P4 STG.E.U8 desc[UR36][R236.64+0x19], R5 ;  /* 0x00001905ec00c986 */ /* 0x0005ec000c101124 */
[----:B------:R-:W-:Y:S05]  /*dfd0*/  @P3 BRA `(.L_x_111) ;  /* 0x00000000000c3947 */ /* 0x000fea0003800000 */
[----:B------:R-:W4:Y:S02]  /*dfe0*/  LDG.E.U8 R16, desc[UR36][R8.64+0x10] ;  /* 0x0000102408107981 */ /* 0x000f24000c1e1100 */
[----:B----4-:R-:W-:-:S05]  /*dff0*/  PRMT R4, R16, 0x8880, RZ ;  /* 0x0000888010047816 */ /* 0x010fca00000000ff */
[----:B------:R-:W-:-:S07]  /*e000*/  IMAD R4, R4, R18, RZ ;  /* 0x0000001204047224 */ /* 0x000fce00078e02ff */
.L_x_111:
[----:B------:R-:W-:Y:S05]  /*e010*/  BSYNC B1 ;  /* 0x0000000000017941 */ /* 0x000fea0003800000 */
.L_x_110:
[----:B--2---:R-:W2:Y:S01]  /*e020*/  LDL.LU R5, [R1+0x20] ;  /* 0x0000200001057983 */ /* 0x004ea20000300800 */
[----:B------:R-:W-:Y:S01]  /*e030*/  ISETP.LT.OR P4, PT, R0, 0x12, !P1 ;  /* 0x000000120000780c */ /* 0x000fe20004f81670 */
[----:B------:R-:W-:Y:S01]  /*e040*/  BSSY B1, `(.L_x_112) ;  /* 0x0000009000017945 */ /* 0x000fe20003800000 */
[----:B------:R-:W-:Y:S02]  /*e050*/  IMAD.U32 R236, RZ, RZ, UR38 ;  /* 0x00000026ffec7e24 */ /* 0x000fe4000f8e00ff */
[----:B--2---:R-:W-:-:S05]  /*e060*/  @!P3 IMAD R5, R5, R17, R4 ;  /* 0x000000110505b224 */ /* 0x004fca00078e0204 */
[----:B------:R2:W-:Y:S02]  /*e070*/  @!P3 STG.E.U8 desc[UR36][R20.64+0x10], R5 ;  /* 0x000010051400b986 */ /* 0x0005e4000c101124 */
[----:B--2---:R-:W-:Y:S02]  /*e080*/  IMAD.U32 R5, RZ, RZ, UR39 ;  /* 0x00000027ff057e24 */ /* 0x004fe4000f8e00ff */
[----:B------:R-:W-:Y:S05]  /*e090*/  @P4 BRA `(.L_x_113) ;  /* 0x00000000000c4947 */ /* 0x000fea0003800000 */
[----:B------:R-:W2:Y:S02]  /*e0a0*/  LDG.E.U8 R16, desc[UR36][R8.64+0x11] ;  /* 0x0000112408107981 */ /* 0x000ea4000c1e1100 */
[----:B--2---:R-:W-:-:S05]  /*e0b0*/  PRMT R4, R16, 0x8880, RZ ;  /* 0x0000888010047816 */ /* 0x004fca00000000ff */
[----:B------:R-:W-:-:S07]  /*e0c0*/  IMAD R4, R4, R18, RZ ;  /* 0x0000001204047224 */ /* 0x000fce00078e02ff */
.L_x_113:
[----:B------:R-:W-:Y:S05]  /*e0d0*/  BSYNC B1 ;  /* 0x0000000000017941 */ /* 0x000fea0003800000 */
.L_x_112:
[----:B------:R-:W-:Y:S01]  /*e0e0*/  R2UR UR5, R235 ;  /* 0x00000000eb0572ca */ /* 0x000fe200000e0000 */
[----:B-----5:R2:W-:Y:S01]  /*e0f0*/  STL.64 [R1+0x118], R6 ;  /* 0x0001180601007387 */ /* 0x0205e20000100a00 */
[----:B------:R-:W-:Y:S02]  /*e100*/  ISETP.LT.OR P3, PT, R0, 0x11, !P0 ;  /* 0x000000110000780c */ /* 0x000fe40004761670 */
[----:B------:R-:W-:-:S11]  /*e110*/  R2UR UR4, R234 ;  /* 0x00000000ea0472ca */ /* 0x000fd600000e0000 */
[----:B--2---:R-:W-:Y:S02]  /*e120*/  @!P3 IADD3 R6, P5, P6, R5, UR5, R2 ;  /* 0x000000050506bc10 */ /* 0x004fe4000febe002 */
[----:B------:R-:W2:Y:S02]  /*e130*/  LDL.LU R5, [R1+0x24] ;  /* 0x0000240001057983 */ /* 0x000ea40000300800 */
[----:B------:R-:W-:-:S05]  /*e140*/  @!P3 IADD3.X R7, R236, UR4, R3, P5, P6 ;  /* 0x00000004ec07bc10 */ /* 0x000fca000afec403 */
[----:B------:R4:W-:Y:S04]  /*e150*/  @!P3 STL.64 [R1+0x40], R6 ;  /* 0x000040060100b387 */ /* 0x0009e80000100a00 */
[----:B----4-:R4:W5:Y:S01]  /*e160*/  LDL.LU.64 R6, [R1+0x118] ;  /* 0x0001180001067983 */ /* 0x0109620000300a00 */
[----:B------:R-:W-:Y:S01]  /*e170*/  BSSY B1, `(.L_x_114) ;  /* 0x0000009000017945 */ /* 0x000fe20003800000 */
[----:B------:R-:W-:Y:S02]  /*e180*/  IMAD.U32 R236, RZ, RZ, UR39 ;  /* 0x00000027ffec7e24 */ /* 0x000fe4000f8e00ff */
[----:B--2---:R-:W-:-:S05]  /*e190*/  @!P4 IMAD R5, R5, R17, R4 ;  /* 0x000000110505c224 */ /* 0x004fca00078e0204 */
[----:B------:R2:W-:Y:S02]  /*e1a0*/  @!P4 STG.E.U8 desc[UR36][R20.64+0x11], R5 ;  /* 0x000011051400c986 */ /* 0x0005e4000c101124 */
[----:B--2---:R-:W-:Y:S01]  /*e1b0*/  IMAD.U32 R5, RZ, RZ, UR38 ;  /* 0x00000026ff057e24 */ /* 0x004fe2000f8e00ff */
[----:B----4-:R-:W-:Y:S06]  /*e1c0*/  @P3 BRA `(.L_x_115) ;  /* 0x00000000000c3947 */ /* 0x010fec0003800000 */
[----:B-----5:R-:W2:Y:S02]  /*e1d0*/  LDG.E.U8 R16, desc[UR36][R6.64+0x10] ;  /* 0x0000102406107981 */ /* 0x020ea4000c1e1100 */
[----:B--2---:R-:W-:-:S05]  /*e1e0*/  PRMT R4, R16, 0x8880, RZ ;  /* 0x0000888010047816 */ /* 0x004fca00000000ff */
[----:B------:R-:W-:-:S07]  /*e1f0*/  IMAD R4, R4, R18, RZ ;  /* 0x0000001204047224 */ /* 0x000fce00078e02ff */
.L_x_115:
[----:B------:R-:W-:Y:S05]  /*e200*/  BSYNC B1 ;  /* 0x0000000000017941 */ /* 0x000fea0003800000 */
.L_x_114:
[----:B------:R-:W-:Y:S01]  /*e210*/  R2UR UR5, R235 ;  /* 0x00000000eb0572ca */ /* 0x000fe200000e0000 */
[----:B-----5:R2:W-:Y:S01]  /*e220*/  STL.64 [R1+0x118], R6 ;  /* 0x0001180601007387 */ /* 0x0205e20000100a00 */
[----:B------:R-:W-:Y:S02]  /*e230*/  ISETP.LT.OR P4, PT, R0, 0x12, !P0 ;  /* 0x000000120000780c */ /* 0x000fe40004781670 */
[----:B------:R-:W-:Y:S01]  /*e240*/  R2UR UR4, R234 ;  /* 0x00000000ea0472ca */ /* 0x000fe200000e0000 */
[----:B--2---:R-:W2:Y:S10]  /*e250*/  LDL.LU.64 R6, [R1+0x40] ;  /* 0x0000400001067983 */ /* 0x004eb40000300a00 */
[----:B------:R-:W-:-:S04]  /*e260*/  @!P4 IADD3 R236, P5, P6, R236, UR5, R2 ;  /* 0x00000005ececcc10 */ /* 0x000fc8000febe002 */
[----:B------:R-:W-:Y:S02]  /*e270*/  @!P4 IADD3.X R237, R5, UR4, R3, P5, P6 ;  /* 0x0000000405edcc10 */ /* 0x000fe4000afec403 */
[----:B------:R-:W4:Y:S01]  /*e280*/  LDL.LU R5, [R1+0x28] ;  /* 0x0000280001057983 */ /* 0x000f220000300800 */
[----:B------:R-:W-:Y:S01]  /*e290*/  BSSY B1, `(.L_x_116) ;  /* 0x0000008000017945 */ /* 0x000fe20003800000 */
[----:B----4-:R-:W-:-:S05]  /*e2a0*/  @!P3 IMAD R5, R5, R17, R4 ;  /* 0x000000110505b224 */ /* 0x010fca00078e0204 */
[----:B--2---:R2:W-:Y:S04]  /*e2b0*/  @!P3 STG.E.U8 desc[UR36][R6.64+0x10], R5 ;  /* 0x000010050600b986 */ /* 0x0045e8000c101124 */
[----:B--2---:R2:W5:Y:S01]  /*e2c0*/  LDL.LU.64 R6, [R1+0x118] ;  /* 0x0001180001067983 */ /* 0x0045620000300a00 */
[----:B------:R-:W-:Y:S05]  /*e2d0*/  @P4 BRA `(.L_x_117) ;  /* 0x00000000000c4947 */ /* 0x000fea0003800000 */
[----:B-----5:R-:W4:Y:S02]  /*e2e0*/  LDG.E.U8 R16, desc[UR36][R6.64+0x11] ;  /* 0x0000112406107981 */ /* 0x020f24000c1e1100 */
[----:B----4-:R-:W-:-:S05]  /*e2f0*/  PRMT R4, R16, 0x8880, RZ ;  /* 0x0000888010047816 */ /* 0x010fca00000000ff */
[----:B------:R-:W-:-:S07]  /*e300*/  IMAD R4, R4, R18, RZ ;  /* 0x0000001204047224 */ /* 0x000fce00078e02ff */
.L_x_117:
[----:B------:R-:W-:Y:S05]  /*e310*/  BSYNC B1 ;  /* 0x0000000000017941 */ /* 0x000fea0003800000 */
.L_x_116:
[----:B------:R-:W4:Y:S01]  /*e320*/  LDL.LU R5, [R1+0x2c] ;  /* 0x00002c0001057983 */ /* 0x000f220000300800 */
[----:B------:R-:W-:Y:S01]  /*e330*/  ISETP.LT.OR P3, PT, R0, 0x19, !P1 ;  /* 0x000000190000780c */ /* 0x000fe20004f61670 */
[----:B------:R-:W-:Y:S01]  /*e340*/  BSSY B1, `(.L_x_118) ;  /* 0x0000007000017945 */ /* 0x000fe20003800000 */
[----:B----4-:R-:W-:-:S05]  /*e350*/  @!P4 IMAD R5, R5, R17, R4 ;  /* 0x000000110505c224 */ /* 0x010fca00078e0204 */
[----:B------:R4:W-:Y:S06]  /*e360*/  @!P4 STG.E.U8 desc[UR36][R236.64+0x11], R5 ;  /* 0x00001105ec00c986 */ /* 0x0009ec000c101124 */
[----:B------:R-:W-:Y:S05]  /*e370*/  @P3 BRA `(.L_x_119) ;  /* 0x00000000000c3947 */ /* 0x000fea0003800000 */
[----:B------:R-:W2:Y:S02]  /*e380*/  LDG.E.U8 R16, desc[UR36][R8.64+0x18] ;  /* 0x0000182408107981 */ /* 0x000ea4000c1e1100 */
[----:B--2---:R-:W-:-:S05]  /*e390*/  PRMT R4, R16, 0x8880, RZ ;  /* 0x0000888010047816 */ /* 0x004fca00000000ff */
[----:B------:R-:W-:-:S07]  /*e3a0*/  IMAD R4, R4, R18, RZ ;  /* 0x0000001204047224 */ /* 0x000fce00078e02ff */
.L_x_119:
[----:B------:R-:W-:Y:S05]  /*e3b0*/  BSYNC B1 ;  /* 0x0000000000017941 */ /* 0x000fea0003800000 */
.L_x_118:
        /* <DEDUP_REMOVED lines=11> */
.L_x_121:
[----:B------:R-:W-:Y:S05]  /*e470*/  BSYNC B1 ;  /* 0x0000000000017941 */ /* 0x000fea0003800000 */
.L_x_120:
[----:B------:R-:W-:Y:S01]  /*e480*/  R2UR UR5, R235 ;  /* 0x00000000eb0572ca */ /* 0x000fe200000e0000 */
[----:B-----5:R4:W-:Y:S01]  /*e490*/  STL.64 [R1+0x118], R6 ;  /* 0x0001180601007387 */ /* 0x0209e20000100a00 */
[----:B------:R-:W-:Y:S02]  /*e4a0*/  ISETP.LT.OR P3, PT, R0, 0x19, !P0 ;  /* 0x000000190000780c */ /* 0x000fe40004761670 */
[----:B------:R-:W-:-:S11]  /*e4b0*/  R2UR UR4, R234 ;  /* 0x00000000ea0472ca */ /* 0x000fd600000e0000 */
        /* <DEDUP_REMOVED lines=11> */
[----:B-----5:R-:W4:Y:S02]  /*e570*/  LDG.E.U8 R16, desc[UR36][R6.64+0x18] ;  /* 0x0000182406107981 */ /* 0x020f24000c1e1100 */
[----:B----4-:R-:W-:-:S05]  /*e580*/  PRMT R4, R16, 0x8880, RZ ;  /* 0x0000888010047816 */ /* 0x010fca00000000ff */
[----:B------:R-:W-:-:S07]  /*e590*/  IMAD R4, R4, R18, RZ ;  /* 0x0000001204047224 */ /* 0x000fce00078e02ff */
.L_x_123:
[----:B------:R-:W-:Y:S05]  /*e5a0*/  BSYNC B1 ;  /* 0x0000000000017941 */ /* 0x000fea0003800000 */
.L_x_122:
[----:B------:R-:W-:Y:S01]  /*e5b0*/  R2UR UR5, R235 ;  /* 0x00000000eb0572ca */ /* 0x000fe200000e0000 */
[----:B-----5:R0:W-:Y:S01]  /*e5c0*/  STL.64 [R1+0x118], R6 ;  /* 0x0001180601007387 */ /* 0x0201e20000100a00 */
[----:B------:R-:W-:Y:S02]  /*e5d0*/  ISETP.LT.OR P4, PT, R0, 0x1a, !P0 ;  /* 0x0000001a0000780c */ /* 0x000fe40004781670 */
[----:B------:R-:W-:Y:S01]  /*e5e0*/  R2UR UR4, R234 ;  /* 0x00000000ea0472ca */ /* 0x000fe200000e0000 */
[----:B0-----:R-:W4:Y:S10]  /*e5f0*/  LDL.LU.64 R6, [R1+0x20] ;  /* 0x0000200001067983 */ /* 0x001f340000300a00 */
        /* <DEDUP_REMOVED lines=8> */
[----:B-----5:R-:W2:Y:S02]  /*e680*/  LDG.E.U8 R16, desc[UR36][R6.64+0x19] ;  /* 0x0000192406107981 */ /* 0x020ea4000c1e1100 */
[----:B--2---:R-:W-:-:S05]  /*e690*/  PRMT R4, R16, 0x8880, RZ ;  /* 0x0000888010047816 */ /* 0x004fca00000000ff */
[----:B------:R-:W-:-:S07]  /*e6a0*/  IMAD R4, R4, R18, RZ ;  /* 0x0000001204047224 */ /* 0x000fce00078e02ff */
.L_x_125:
[----:B------:R-:W-:Y:S05]  /*e6b0*/  BSYNC B1 ;  /* 0x0000000000017941 */ /* 0x000fea0003800000 */
.L_x_124:
        /* <DEDUP_REMOVED lines=9> */
.L_x_127:
[----:B------:R-:W-:Y:S05]  /*e750*/  BSYNC B1 ;  /* 0x0000000000017941 */ /* 0x000fea0003800000 */
.L_x_126:
[----:B--2---:R-:W2:Y:S01]  /*e760*/  LDL.LU R5, [R1] ;  /* 0x0000000001057983 */ /* 0x004ea20000300800 */
        /* <DEDUP_REMOVED lines=8> */
.L_x_129:
[----:B------:R-:W-:Y:S05]  /*e7f0*/  BSYNC B1 ;  /* 0x0000000000017941 */ /* 0x000fea0003800000 */
.L_x_128:
[----:B-----5:R4:W-:Y:S01]  /*e800*/  STL.64 [R1+0x118], R6 ;  /* 0x0001180601007387 */ /* 0x0209e20000100a00 */
[----:B------:R-:W-:-:S03]  /*e810*/  LOP3.LUT P6, RZ, R19, 0x1, RZ, 0xc0, !PT ;  /* 0x0000000113ff7812 */ /* 0x000fc600078cc0ff */
[----:B--2---:R-:W2:Y:S01]  /*e820*/  LDL.LU R5, [R1+0x4] ;  /* 0x0000040001057983 */ /* 0x004ea20000300800 */
[----:B------:R-:W-:-:S13]  /*e830*/  ISETP.LT.OR P3, PT, R0, 0x21, !P6 ;  /* 0x000000210000780c */ /* 0x000fda0007761670 */
[----:B----4-:R-:W-:-:S04]  /*e840*/  @!P3 IADD3 R6, P5, R2, UR39, RZ ;  /* 0x000000270206bc10 */ /* 0x010fc8000ffbe0ff */
[----:B------:R-:W-:-:S05]  /*e850*/  @!P3 IADD3.X R7, R3, UR38, RZ, P5, !PT ;  /* 0x000000260307bc10 */ /* 0x000fca000affe4ff */
[----:B------:R4:W-:Y:S04]  /*e860*/  @!P3 STL.64 [R1+0x20], R6 ;  /* 0x000020060100b387 */ /* 0x0009e80000100a00 */
[----:B----4-:R4:W5:Y:S01]  /*e870*/  LDL.LU.64 R6, [R1+0x118] ;  /* 0x0001180001067983 */ /* 0x0109620000300a00 */
[----:B------:R-:W-:Y:S01]  /*e880*/  BSSY B1, `(.L_x_130) ;  /* 0x0000007000017945 */ /* 0x000fe20003800000 */
[----:B--2---:R-:W-:-:S05]  /*e890*/  @!P4 IMAD R5, R5, R17, R4 ;  /* 0x000000110505c224 */ /* 0x004fca00078e0204 */
[----:B------:R4:W-:Y:S01]  /*e8a0*/  @!P4 STG.E.U8 desc[UR36][R2.64+0x21], R5 ;  /* 0x000021050200c986 */ /* 0x0009e2000c101124 */
[----:B------:R-:W-:Y:S05]  /*e8b0*/  @P3 BRA `(.L_x_131) ;  /* 0x00000000000c3947 */ /* 0x000fea0003800000 */
[----:B------:R-:W2:Y:S02]  /*e8c0*/  LDG.E.U8 R16, desc[UR36][R14.64+0x20] ;  /* 0x000020240e107981 */ /* 0x000ea4000c1e1100 */
[----:B--2---:R-:W-:-:S05]  /*e8d0*/  PRMT R4, R16, 0x8880, RZ ;  /* 0x0000888010047816 */ /* 0x004fca00000000ff */
[----:B------:R-:W-:-:S07]  /*e8e0*/  IMAD R4, R4, R18, RZ ;  /* 0x0000001204047224 */ /* 0x000fce00078e02ff */
.L_x_131:
[----:B------:R-:W-:Y:S05]  /*e8f0*/  BSYNC B1 ;  /* 0x0000000000017941 */ /* 0x000fea0003800000 */
.L_x_130:
[----:B----4-:R-:W2:Y:S04]  /*e900*/  LDL.LU R5, [R1+0x8] ;  /* 0x0000080001057983 */ /* 0x010ea80000300800 */
[----:B-----5:R4:W-:Y:S04]  /*e910*/  STL.64 [R1+0x118], R6 ;  /* 0x0001180601007387 */ /* 0x0209e80000100a00 */
[----:B----4-:R-:W4:Y:S01]  /*e920*/  LDL.LU.64 R6, [R1+0x20] ;  /* 0x0000200001067983 */ /* 0x010f220000300a00 */
[----:B------:R-:W-:Y:S01]  /*e930*/  ISETP.LT.OR P4, PT, R0, 0x22, !P6 ;  /* 0x000000220000780c */ /* 0x000fe20007781670 */
[----:B------:R-:W-:-:S12]  /*e940*/  BSSY B1, `(.L_x_132) ;  /* 0x000000a000017945 */ /* 0x000fd80003800000 */
[----:B------:R-:W-:-:S04]  /*e950*/  @!P4 IADD3 R236, P5, R2, UR39, RZ ;  /* 0x0000002702eccc10 */ /* 0x000fc8000ffbe0ff */
[----:B------:R-:W-:Y:S01]  /*e960*/  @!P4 IADD3.X R237, R3, UR38, RZ, P5, !PT ;  /* 0x0000002603edcc10 */ /* 0x000fe2000affe4ff */
[----:B--2---:R-:W-:-:S05]  /*e970*/  @!P3 IMAD R5, R5, R17, R4 ;  /* 0x000000110505b224 */ /* 0x004fca00078e0204 */
[----:B----4-:R2:W-:Y:S04]  /*e980*/  @!P3 STG.E.U8 desc[UR36][R6.64+0x20], R5 ;  /* 0x000020050600b986 */ /* 0x0105e8000c101124 */
[----:B--2---:R2:W5:Y:S01]  /*e990*/  LDL.LU.64 R6, [R1+0x118] ;  /* 0x0001180001067983 */ /* 0x0045620000300a00 */
[----:B------:R-:W-:Y:S05]  /*e9a0*/  @P4 BRA `(.L_x_133) ;  /* 0x00000000000c4947 */ /* 0x000fea0003800000 */
[----:B------:R-:W4:Y:S02]  /*e9b0*/  LDG.E.U8 R16, desc[UR36][R14.64+0x21] ;  /* 0x000021240e107981 */ /* 0x000f24000c1e1100 */
[----:B----4-:R-:W-:-:S05]  /*e9c0*/  PRMT R4, R16, 0x8880, RZ ;  /* 0x0000888010047816 */ /* 0x010fca00000000ff */
[----:B------:R-:W-:-:S07]  /*e9d0*/  IMAD R4, R4, R18, RZ ;  /* 0x0000001204047224 */ /* 0x000fce00078e02ff */
.L_x_133:
[----:B------:R-:W-:Y:S05]  /*e9e0*/  BSYNC B1 ;  /* 0x0000000000017941 */ /* 0x000fea0003800000 */
.L_x_132:
        /* <DEDUP_REMOVED lines=9> */
.L_x_135:
[----:B------:R-:W-:Y:S05]  /*ea80*/  BSYNC B1 ;  /* 0x0000000000017941 */ /* 0x000fea0003800000 */
.L_x_134:
[----:B----4-:R-:W4:Y:S01]  /*ea90*/  LDL.LU R5, [R1+0x10] ;  /* 0x0000100001057983 */ /* 0x010f220000300800 */
        /* <DEDUP_REMOVED lines=8> */
.L_x_137:
[----:B------:R-:W-:Y:S05]  /*eb20*/  BSYNC B1 ;  /* 0x0000000000017941 */ /* 0x000fea0003800000 */
.L_x_136:
[----:B-----5:R0:W-:Y:S04]  /*eb30*/  STL.64 [R1+0x118], R6 ;  /* 0x0001180601007387 */ /* 0x0201e80000100a00 */
[----:B----4-:R-:W4:Y:S01]  /*eb40*/  LDL.LU R5, [R1+0x14] ;  /* 0x0000140001057983 */ /* 0x010f220000300800 */
[----:B------:R-:W-:-:S13]  /*eb50*/  ISETP.LT.OR P3, PT, R0, 0x29, !P6 ;  /* 0x000000290000780c */ /* 0x000fda0007761670 */
[----:B0-----:R-:W-:-:S04]  /*eb60*/  @!P3 IADD3 R6, P5, R2, UR39, RZ ;  /* 0x000000270206bc10 */ /* 0x001fc8000ffbe0ff */
[----:B------:R-:W-:-:S05]  /*eb70*/  @!P3 IADD3.X R7, R3, UR38, RZ, P5, !PT ;  /* 0x000000260307bc10 */ /* 0x000fca000affe4ff */
[----:B------:R0:W-:Y:S04]  /*eb80*/  @!P3 STL.64 [R1], R6 ;  /* 0x000000060100b387 */ /* 0x0001e80000100a00 */
[----:B0-----:R0:W5:Y:S01]  /*eb90*/  LDL.LU.64 R6, [R1+0x118] ;  /* 0x0001180001067983 */ /* 0x0011620000300a00 */
[----:B------:R-:W-:Y:S01]  /*eba0*/  BSSY B1, `(.L_x_138) ;  /* 0x0000007000017945 */ /* 0x000fe20003800000 */
[----:B----4-:R-:W-:-:S05]  /*ebb0*/  @!P4 IMAD R5, R5, R17, R4 ;  /* 0x000000110505c224 */ /* 0x010fca00078e0204 */
[----:B------:R0:W-:Y:S01]  /*ebc0*/  @!P4 STG.E.U8 desc[UR36][R2.64+0x29], R5 ;  /* 0x000029050200c986 */ /* 0x0001e2000c101124 */
[----:B------:R-:W-:Y:S05]  /*ebd0*/  @P3 BRA `(.L_x_139) ;  /* 0x00000000000c3947 */ /* 0x000fea0003800000 */
[----:B------:R-:W4:Y:S02]  /*ebe0*/  LDG.E.U8 R16, desc[UR36][R14.64+0x28] ;  /* 0x000028240e107981 */ /* 0x000f24000c1e1100 */
[----:B----4-:R-:W-:-:S05]  /*ebf0*/  PRMT R4, R16, 0x8880, RZ ;  /* 0x0000888010047816 */ /* 0x010fca00000000ff */
[----:B------:R-:W-:-:S07]  /*ec00*/  IMAD R4, R4, R18, RZ ;  /* 0x0000001204047224 */ /* 0x000fce00078e02ff */
.L_x_139:
[----:B------:R-:W-:Y:S05]  /*ec10*/  BSYNC B1 ;  /* 0x0000000000017941 */ /* 0x000fea0003800000 */
.L_x_138:
[----:B0-----:R-:W4:Y:S04]  /*ec20*/  LDL.LU R5, [R1+0x18] ;  /* 0x0000180001057983 */ /* 0x001f280000300800 */
[----:B-----5:R0:W-:Y:S04]  /*ec30*/  STL.64 [R1+0x118], R6 ;  /* 0x0001180601007387 */ /* 0x0201e80000100a00 */
[----:B0-----:R-:W2:Y:S01]  /*ec40*/  LDL.LU.64 R6, [R1] ;  /* 0x0000000001067983 */ /* 0x001ea20000300a00 */
[----:B------:R-:W-:Y:S01]  /*ec50*/  ISETP.LT.OR P4, PT, R0, 0x2a, !P6 ;  /* 0x0000002a0000780c */ /* 0x000fe20007781670 */
[----:B------:R-:W-:-:S12]  /*ec60*/  BSSY B1, `(.L_x_140) ;  /* 0x000000a000017945 */ /* 0x000fd80003800000 */
[----:B------:R-:W-:-:S04]  /*ec70*/  @!P4 IADD3 R236, P5, R2, UR39, RZ ;  /* 0x0000002702eccc10 */ /* 0x000fc8000ffbe0ff */
[----:B------:R-:W-:Y:S01]  /*ec80*/  @!P4 IADD3.X R237, R3, UR38, RZ, P5, !PT ;  /* 0x0000002603edcc10 */ /* 0x000fe2000affe4ff */
[----:B----4-:R-:W-:-:S05]  /*ec90*/  @!P3 IMAD R5, R5, R17, R4 ;  /* 0x000000110505b224 */ /* 0x010fca00078e0204 */
[----:B--2---:R0:W-:Y:S04]  /*eca0*/  @!P3 STG.E.U8 desc[UR36][R6.64+0x28], R5 ;  /* 0x000028050600b986 */ /* 0x0041e8000c101124 */
[----:B0-----:R0:W5:Y:S01]  /*ecb0*/  LDL.LU.64 R6, [R1+0x118] ;  /* 0x0001180001067983 */ /* 0x0011620000300a00 */
[----:B------:R-:W-:Y:S05]  /*ecc0*/  @P4 BRA `(.L_x_141) ;  /* 0x00000000000c4947 */ /* 0x000fea0003800000 */
[----:B------:R-:W2:Y:S02]  /*ecd0*/  LDG.E.U8 R16, desc[UR36][R14.64+0x29] ;  /* 0x000029240e107981 */ /* 0x000ea4000c1e1100 */
[----:B--2---:R-:W-:-:S05]  /*ece0*/  PRMT R4, R16, 0x8880, RZ ;  /* 0x0000888010047816 */ /* 0x004fca00000000ff */
[----:B------:R-:W-:-:S07]  /*ecf0*/  IMAD R4, R4, R18, RZ ;  /* 0x0000001204047224 */ /* 0x000fce00078e02ff */
.L_x_141:
[----:B------:R-:W-:Y:S05]  /*ed00*/  BSYNC B1 ;  /* 0x0000000000017941 */ /* 0x000fea0003800000 */
.L_x_140:
[----:B------:R-:W2:Y:S01]  /*ed10*/  LDL.LU R5, [R1+0x1c] ;  /* 0x00001c0001057983 */ /* 0x000ea20000300800 */
[----:B------:R-:W-:Y:S01]  /*ed20*/  LOP3.LUT P5, RZ, R19, 0x4, RZ, 0xc0, !PT ;  /* 0x0000000413ff7812 */ /* 0x000fe200078ac0ff */
[----:B------:R-:W-:Y:S03]  /*ed30*/  BSSY B1, `(.L_x_142) ;  /* 0x0000008000017945 */ /* 0x000fe60003800000 */
[----:B------:R-:W-:Y:S01]  /*ed40*/  ISETP.LT.OR P3, PT, R0, 0x21, !P5 ;  /* 0x000000210000780c */ /* 0x000fe20006f61670 */
[----:B--2---:R-:W-:-:S05]  /*ed50*/  @!P4 IMAD R5, R5, R17, R4 ;  /* 0x000000110505c224 */ /* 0x004fca00078e0204 */
[----:B------:R2:W-:Y:S07]  /*ed60*/  @!P4 STG.E.U8 desc[UR36][R236.64+0x29], R5 ;  /* 0x00002905ec00c986 */ /* 0x0005ee000c101124 */
[----:B------:R-:W-:Y:S05]  /*ed70*/  @P3 BRA `(.L_x_143) ;  /* 0x00000000000c3947 */ /* 0x000fea0003800000 */
[----:B------:R-:W4:Y:S02]  /*ed80*/  LDG.E.U8 R16, desc[UR36][R12.64+0x20] ;  /* 0x000020240c107981 */ /* 0x000f24000c1e1100 */
[----:B----4-:R-:W-:-:S05]  /*ed90*/  PRMT R4, R16, 0x8880, RZ ;  /* 0x0000888010047816 */ /* 0x010fca00000000ff */
[----:B------:R-:W-:-:S07]  /*eda0*/  IMAD R4, R4, R18, RZ ;  /* 0x0000001204047224 */ /* 0x000fce00078e02ff */
.L_x_143:
[----:B------:R-:W-:Y:S05]  /*edb0*/  BSYNC B1 ;  /* 0x0000000000017941 */ /* 0x000fea0003800000 */
.L_x_142:
[----:B------:R-:W-:Y:S01]  /*edc0*/  @!P3 IMAD R224, R224, R17, R4 ;  /* 0x00000011e0e0b224 */ /* 0x000fe200078e0204 */
[----:B------:R-:W-:Y:S01]  /*edd0*/  ISETP.LT.OR P4, PT, R0, 0x22, !P5 ;  /* 0x000000220000780c */ /* 0x000fe20006f81670 */
[----:B------:R-:W-:Y:S01]  /*ede0*/  BSSY B1, `(.L_x_144) ;  /* 0x0000008000017945 */ /* 0x000fe20003800000 */
[----:B--2---:R-:W-:Y:S02]  /*edf0*/  IMAD.U32 R236, RZ, RZ, UR39 ;  /* 0x00000027ffec7e24 */ /* 0x004fe4000f8e00ff */
[----:B------:R2:W-:Y:S01]  /*ee00*/  @!P3 STG.E.U8 desc[UR36][R232.64+0x20], R224 ;  /* 0x000020e0e800b986 */ /* 0x0005e2000c101124 */
[----:B------:R-:W-:-:S08]  /*ee10*/  IMAD.U32 R5, RZ, RZ, UR38 ;  /* 0x00000026ff057e24 */ /* 0x000fd0000f8e00ff */
[----:B------:R-:W-:Y:S05]  /*ee20*/  @P4 BRA `(.L_x_145) ;  /* 0x00000000000c4947 */ /* 0x000fea0003800000 */
[----:B------:R-:W4:Y:S02]  /*ee30*/  LDG.E.U8 R16, desc[UR36][R12.64+0x21] ;  /* 0x000021240c107981 */ /* 0x000f24000c1e1100 */
[----:B----4-:R-:W-:-:S05]  /*ee40*/  PRMT R4, R16, 0x8880, RZ ;  /* 0x0000888010047816 */ /* 0x010fca00000000ff */
[----:B------:R-:W-:-:S07]  /*ee50*/  IMAD R4, R4, R18, RZ ;  /* 0x0000001204047224 */ /* 0x000fce00078e02ff */
.L_x_145:
[----:B------:R-:W-:Y:S05]  /*ee60*/  BSYNC B1 ;  /* 0x0000000000017941 */ /* 0x000fea0003800000 */
.L_x_144:
[----:B------:R-:W-:Y:S01]  /*ee70*/  @!P4 IMAD R225, R225, R17, R4 ;  /* 0x00000011e1e1c224 */ /* 0x000fe200078e0204 */
[----:B------:R-:W-:Y:S01]  /*ee80*/  LOP3.LUT P3, RZ, R19, 0x2, RZ, 0xc0, !PT ;  /* 0x0000000213ff7812 */ /* 0x000fe2000786c0ff */
[----:B------:R-:W-:Y:S01]  /*ee90*/  BSSY B1, `(.L_x_146) ;  /* 0x000000b000017945 */ /* 0x000fe20003800000 */
[----:B--2---:R-:W-:Y:S02]  /*eea0*/  IMAD.U32 R224, RZ, RZ, UR39 ;  /* 0x00000027ffe07e24 */ /* 0x004fe4000f8e00ff */
[----:B------:R2:W-:Y:S01]  /*eeb0*/  @!P4 STG.E.U8 desc[UR36][R232.64+0x21], R225 ;  /* 0x000021e1e800c986 */ /* 0x0005e2000c101124 */
[----:B------:R-:W-:-:S13]  /*eec0*/  ISETP.LT.OR P3, PT, R0, 0x21, !P3 ;  /* 0x000000210000780c */ /* 0x000fda0005f61670 */
[----:B------:R-:W-:-:S04]  /*eed0*/  @!P3 IADD3 R236, P5, P6, R236, UR61, R2 ;  /* 0x0000003dececbc10 */ /* 0x000fc8000febe002 */
[----:B------:R-:W-:Y:S01]  /*eee0*/  @!P3 IADD3.X R237, R5, UR60, R3, P5, P6 ;  /* 0x0000003c05edbc10 */ /* 0x000fe2000afec403 */
[----:B------:R-:W-:Y:S01]  /*eef0*/  IMAD.U32 R5, RZ, RZ, UR38 ;  /* 0x00000026ff057e24 */ /* 0x000fe2000f8e00ff */
[----:B--2---:R-:W-:Y:S07]  /*ef00*/  @P3 BRA `(.L_x_147) ;  /* 0x00000000000c3947 */ /* 0x004fee0003800000 */
[----:B------:R-:W2:Y:S02]  /*ef10*/  LDG.E.U8 R16, desc[UR36][R10.64+0x20] ;  /* 0x000020240a107981 */ /* 0x000ea4000c1e1100 */
[----:B--2---:R-:W-:-:S05]  /*ef20*/  PRMT R4, R16, 0x8880, RZ ;  /* 0x0000888010047816 */ /* 0x004fca00000000ff */
[----:B------:R-:W-:-:S07]  /*ef30*/  IMAD R4, R4, R18, RZ ;  /* 0x0000001204047224 */ /* 0x000fce00078e02ff */
.L_x_147:
[----:B------:R-:W-:Y:S05]  /*ef40*/  BSYNC B1 ;  /* 0x0000000000017941 */ /* 0x000fea0003800000 */
.L_x_146:
[----:B------:R-:W-:Y:S01]  /*ef50*/  @!P3 IMAD R226, R226, R17, R4 ;  /* 0x00000011e2e2b224 */ /* 0x000fe200078e0204 */
[----:B------:R-:W-:Y:S01]  /*ef60*/  LOP3.LUT P4, RZ, R19, 0x2, RZ, 0xc0, !PT ;  /* 0x0000000213ff7812 */ /* 0x000fe2000788c0ff */
[----:B------:R-:W-:Y:S03]  /*ef70*/  BSSY B1, `(.L_x_148) ;  /* 0x0000009000017945 */ /* 0x000fe60003800000 */
[----:B------:R2:W-:Y:S01]  /*ef80*/  @!P3 STG.E.U8 desc[UR36][R236.64+0x20], R226 ;  /* 0x000020e2ec00b986 */ /* 0x0005e2000c101124 */
[----:B------:R-:W-:-:S13]  /*ef90*/  ISETP.LT.OR P4, PT, R0, 0x22, !P4 ;  /* 0x000000220000780c */ /* 0x000fda0006781670 */
[----:B------:R-:W-:-:S04]  /*efa0*/  @!P4 IADD3 R224, P5, P6, R224, UR61, R2 ;  /* 0x0000003de0e0cc10 */ /* 0x000fc8000febe002 */
[----:B------:R-:W-:Y:S01]  /*efb0*/  @!P4 IADD3.X R225, R5, UR60, R3, P5, P6 ;  /* 0x0000003c05e1cc10 */ /* 0x000fe2000afec403 */
[----:B--2---:R-:W-:Y:S08]  /*efc0*/  @P4 BRA `(.L_x_149) ;  /* 0x00000000000c4947 */ /* 0x004ff00003800000 */
[----:B------:R-:W2:Y:S02]  /*efd0*/  LDG.E.U8 R16, desc[UR36][R10.64+0x21] ;  /* 0x000021240a107981 */ /* 0x000ea4000c1e1100 */
[----:B--2---:R-:W-:-:S05]  /*efe0*/  PRMT R4, R16, 0x8880, RZ ;  /* 0x0000888010047816 */ /* 0x004fca00000000ff */
[----:B------:R-:W-:-:S07]  /*eff0*/  IMAD R4, R4, R18, RZ ;  /* 0x0000001204047224 */ /* 0x000fce00078e02ff */
.L_x_149:
[----:B------:R-:W-:Y:S05]  /*f000*/  BSYNC B1 ;  /* 0x0000000000017941 */ /* 0x000fea0003800000 */
.L_x_148:
[----:B------:R-:W-:Y:S01]  /*f010*/  @!P4 IMAD R227, R227, R17, R4 ;  /* 0x00000011e3e3c224 */ /* 0x000fe200078e0204 */
[----:B------:R-:W-:Y:S01]  /*f020*/  LOP3.LUT P5, RZ, R19, 0x4, RZ, 0xc0, !PT ;  /* 0x0000000413ff7812 */ /* 0x000fe200078ac0ff */
[----:B------:R-:W-:Y:S03]  /*f030*/  BSSY B1, `(.L_x_150) ;  /* 0x0000007000017945 */ /* 0x000fe60003800000 */
[----:B------:R2:W-:Y:S01]  /*f040*/  @!P4 STG.E.U8 desc[UR36][R224.64+0x21], R227 ;  /* 0x000021e3e000c986 */ /* 0x0005e2000c101124 */
[----:B------:R-:W-:-:S13]  /*f050*/  ISETP.LT.OR P3, PT, R0, 0x29, !P5 ;  /* 0x000000290000780c */ /* 0x000fda0006f61670 */
[----:B--2---:R-:W-:Y:S05]  /*f060*/  @P3 BRA `(.L_x_151) ;  /* 0x00000000000c3947 */ /* 0x004fea0003800000 */
[----:B------:R-:W2:Y:S02]  /*f070*/  LDG.E.U8 R16, desc[UR36][R12.64+0x28] ;  /* 0x000028240c107981 */ /* 0x000ea4000c1e1100 */
[----:B--2---:R-:W-:-:S05]  /*f080*/  PRMT R4, R16, 0x8880, RZ ;  /* 0x0000888010047816 */ /* 0x004fca00000000ff */
[----:B------:R-:W-:-:S07]  /*f090*/  IMAD R4, R4, R18, RZ ;  /* 0x0000001204047224 */ /* 0x000fce00078e02ff */
.L_x_151:
[----:B------:R-:W-:Y:S05]  /*f0a0*/  BSYNC B1 ;  /* 0x0000000000017941 */ /* 0x000fea0003800000 */
.L_x_150:
[----:B------:R-:W-:Y:S01]  /*f0b0*/  @!P3 IMAD R228, R228, R17, R4 ;  /* 0x00000011e4e4b224 */ /* 0x000fe200078e0204 */
[----:B------:R-:W-:Y:S01]  /*f0c0*/  ISETP.LT.OR P4, PT, R0, 0x2a, !P5 ;  /* 0x0000002a0000780c */ /* 0x000fe20006f81670 */
[----:B------:R-:W-:Y:S01]  /*f0d0*/  BSSY B1, `(.L_x_152) ;  /* 0x0000008000017945 */ /* 0x000fe20003800000 */
[----:B------:R-:W-:Y:S02]  /*f0e0*/  IMAD.U32 R226, RZ, RZ, UR39 ;  /* 0x00000027ffe27e24 */ /* 0x000fe4000f8e00ff */
[----:B------:R2:W-:Y:S01]  /*f0f0*/  @!P3 STG.E.U8 desc[UR36][R232.64+0x28], R228 ;  /* 0x000028e4e800b986 */ /* 0x0005e2000c101124 */
[----:B------:R-:W-:-:S08]  /*f100*/  IMAD.U32 R5, RZ, RZ, UR38 ;  /* 0x00000026ff057e24 */ /* 0x000fd0000f8e00ff */
[----:B------:R-:W-:Y:S05]  /*f110*/  @P4 BRA `(.L_x_153) ;  /* 0x00000000000c4947 */ /* 0x000fea0003800000 */
[----:B------:R-:W4:Y:S02]  /*f120*/  LDG.E.U8 R16, desc[UR36][R12.64+0x29] ;  /* 0x000029240c107981 */ /* 0x000f24000c1e1100 */
[----:B----4-:R-:W-:-:S05]  /*f130*/  PRMT R4, R16, 0x8880, RZ ;  /* 0x0000888010047816 */ /* 0x010fca00000000ff */
[----:B------:R-:W-:-:S07]  /*f140*/  IMAD R4, R4, R18, RZ ;  /* 0x0000001204047224 */ /* 0x000fce00078e02ff */
.L_x_153:
[----:B------:R-:W-:Y:S05]  /*f150*/  BSYNC B1 ;  /* 0x0000000000017941 */ /* 0x000fea0003800000 */
.L_x_152:
[----:B------:R-:W-:Y:S01]  /*f160*/  @!P4 IMAD R229, R229, R17, R4 ;  /* 0x00000011e5e5c224 */ /* 0x000fe200078e0204 */
[----:B------:R-:W-:Y:S01]  /*f170*/  LOP3.LUT P3, RZ, R19, 0x2, RZ, 0xc0, !PT ;  /* 0x0000000213ff7812 */ /* 0x000fe2000786c0ff */
[----:B------:R-:W-:Y:S01]  /*f180*/  BSSY B1, `(.L_x_154) ;  /* 0x000000b000017945 */ /* 0x000fe20003800000 */
[----:B------:R-:W-:Y:S02]  /*f190*/  IMAD.U32 R224, RZ, RZ, UR39 ;  /* 0x00000027ffe07e24 */ /* 0x000fe4000f8e00ff */
[----:B------:R4:W-:Y:S01]  /*f1a0*/  @!P4 STG.E.U8 desc[UR36][R232.64+0x29], R229 ;  /* 0x000029e5e800c986 */ /* 0x0009e2000c101124 */
[----:B------:R-:W-:-:S13]  /*f1b0*/  ISETP.LT.OR P3, PT, R0, 0x29, !P3 ;  /* 0x000000290000780c */ /* 0x000fda0005f61670 */
[----:B------:R-:W-:-:S04]  /*f1c0*/  @!P3 IADD3 R226, P5, P6, R226, UR61, R2 ;  /* 0x0000003de2e2bc10 */ /* 0x000fc8000febe002 */
[----:B------:R-:W-:Y:S01]  /*f1d0*/  @!P3 IADD3.X R227, R5, UR60, R3, P5, P6 ;  /* 0x0000003c05e3bc10 */ /* 0x000fe2000afec403 */
[----:B------:R-:W-:Y:S01]  /*f1e0*/  IMAD.U32 R5, RZ, RZ, UR38 ;  /* 0x00000026ff057e24 */ /* 0x000fe2000f8e00ff */
[----:B----4-:R-:W-:Y:S07]  /*f1f0*/  @P3 BRA `(.L_x_155) ;  /* 0x00000000000c3947 */ /* 0x010fee0003800000 */
[----:B------:R-:W4:Y:S02]  /*f200*/  LDG.E.U8 R16, desc[UR36][R10.64+0x28] ;  /* 0x000028240a107981 */ /* 0x000f24000c1e1100 */
[----:B----4-:R-:W-:-:S05]  /*f210*/  PRMT R4, R16, 0x8880, RZ ;  /* 0x0000888010047816 */ /* 0x010fca00000000ff */
[----:B------:R-:W-:-:S07]  /*f220*/  IMAD R4, R4, R18, RZ ;  /* 0x0000001204047224 */ /* 0x000fce00078e02ff */
.L_x_155:
[----:B------:R-:W-:Y:S05]  /*f230*/  BSYNC B1 ;  /* 0x0000000000017941 */ /* 0x000fea0003800000 */
.L_x_154:
[----:B------:R-:W-:Y:S01]  /*f240*/  @!P3 IMAD R230, R230, R17, R4 ;  /* 0x00000011e6e6b224 */ /* 0x000fe200078e0204 */
[----:B------:R-:W-:Y:S01]  /*f250*/  LOP3.LUT P4, RZ, R19, 0x2, RZ, 0xc0, !PT ;  /* 0x0000000213ff7812 */ /* 0x000fe2000788c0ff */
[----:B------:R-:W-:Y:S03]  /*f260*/  BSSY B1, `(.L_x_156) ;  /* 0x0000009000017945 */ /* 0x000fe60003800000 */
[----:B------:R4:W-:Y:S01]  /*f270*/  @!P3 STG.E.U8 desc[UR36][R226.64+0x28], R230 ;  /* 0x000028e6e200b986 */ /* 0x0009e2000c101124 */
[----:B------:R-:W-:-:S13]  /*f280*/  ISETP.LT.OR P4, PT, R0, 0x2a, !P4 ;  /* 0x0000002a0000780c */ /* 0x000fda0006781670 */
[----:B------:R-:W-:-:S04]  /*f290*/  @!P4 IADD3 R224, P5, P6, R224, UR61, R2 ;  /* 0x0000003de0e0cc10 */ /* 0x000fc8000febe002 */
[----:B------:R-:W-:Y:S01]  /*f2a0*/  @!P4 IADD3.X R225, R5, UR60, R3, P5, P6 ;  /* 0x0000003c05e1cc10 */ /* 0x000fe2000afec403 */
[----:B----4-:R-:W-:Y:S08]  /*f2b0*/  @P4 BRA `(.L_x_157) ;  /* 0x00000000000c4947 */ /* 0x010ff00003800000 */
[----:B------:R-:W4:Y:S02]  /*f2c0*/  LDG.E.U8 R16, desc[UR36][R10.64+0x29] ;  /* 0x000029240a107981 */ /* 0x000f24000c1e1100 */
[----:B----4-:R-:W-:-:S05]  /*f2d0*/  PRMT R4, R16, 0x8880, RZ ;  /* 0x0000888010047816 */ /* 0x010fca00000000ff */
[----:B------:R-:W-:-:S07]  /*f2e0*/  IMAD R4, R4, R18, RZ ;  /* 0x0000001204047224 */ /* 0x000fce00078e02ff */
.L_x_157:
[----:B------:R-:W-:Y:S05]  /*f2f0*/  BSYNC B1 ;  /* 0x0000000000017941 */ /* 0x000fea0003800000 */
.L_x_156:
[----:B------:R-:W-:Y:S01]  /*f300*/  @!P4 IMAD R231, R231, R17, R4 ;  /* 0x00000011e7e7c224 */ /* 0x000fe200078e0204 */
[----:B------:R-:W-:Y:S01]  /*f310*/  ISETP.LT.OR P3, PT, R0, 0x21, !P1 ;  /* 0x000000210000780c */ /* 0x000fe20004f61670 */
[----:B------:R-:W-:Y:S03]  /*f320*/  BSSY B1, `(.L_x_158) ;  /* 0x0000006000017945 */ /* 0x000fe60003800000 */
[----:B------:R4:W-:Y:S09]  /*f330*/  @!P4 STG.E.U8 desc[UR36][R224.64+0x29], R231 ;  /* 0x000029e7e000c986 */ /* 0x0009f2000c101124 */
[----:B------:R-:W-:Y:S05]  /*f340*/  @P3 BRA `(.L_x_159) ;  /* 0x00000000000c3947 */ /* 0x000fea0003800000 */
[----:B------:R-:W2:Y:S02]  /*f350*/  LDG.E.U8 R16, desc[UR36][R8.64+0x20] ;  /* 0x0000202408107981 */ /* 0x000ea4000c1e1100 */
[----:B--2---:R-:W-:-:S05]  /*f360*/  PRMT R5, R16, 0x8880, RZ ;  /* 0x0000888010057816 */ /* 0x004fca00000000ff */
[----:B------:R-:W-:-:S07]  /*f370*/  IMAD R4, R5, R18, RZ ;  /* 0x0000001205047224 */ /* 0x000fce00078e02ff */
.L_x_159:
[----:B------:R-:W-:Y:S05]  /*f380*/  BSYNC B1 ;  /* 0x0000000000017941 */ /* 0x000fea0003800000 */
.L_x_158:
[----:B------:R-:W-:Y:S01]  /*f390*/  @!P3 IMAD R227, R216, R17, R4 ;  /* 0x00000011d8e3b224 */ /* 0x000fe200078e0204 */
[----:B------:R-:W-:Y:S01]  /*f3a0*/  ISETP.LT.OR P4, PT, R0, 0x22, !P1 ;  /* 0x000000220000780c */ /* 0x000fe20004f81670 */
[----:B------:R-:W-:Y:S01]  /*f3b0*/  BSSY B1, `(.L_x_160) ;  /* 0x0000008000017945 */ /* 0x000fe20003800000 */
[----:B----4-:R-:W-:Y:S02]  /*f3c0*/  IMAD.U32 R225, RZ, RZ, UR39 ;  /* 0x00000027ffe17e24 */ /* 0x010fe4000f8e00ff */
[----:B------:R4:W-:Y:S01]  /*f3d0*/  @!P3 STG.E.U8 desc[UR36][R20.64+0x20], R227 ;  /* 0x000020e31400b986 */ /* 0x0009e2000c101124 */
[----:B------:R-:W-:-:S08]  /*f3e0*/  IMAD.U32 R5, RZ, RZ, UR38 ;  /* 0x00000026ff057e24 */ /* 0x000fd0000f8e00ff */
[----:B------:R-:W-:Y:S05]  /*f3f0*/  @P4 BRA `(.L_x_161) ;  /* 0x00000000000c4947 */ /* 0x000fea0003800000 */
[----:B------:R-:W4:Y:S02]  /*f400*/  LDG.E.U8 R16, desc[UR36][R8.64+0x21] ;  /* 0x0000212408107981 */ /* 0x000f24000c1e1100 */
[----:B----4-:R-:W-:-:S05]  /*f410*/  PRMT R227, R16, 0x8880, RZ ;  /* 0x0000888010e37816 */ /* 0x010fca00000000ff */
[----:B------:R-:W-:-:S07]  /*f420*/  IMAD R4, R227, R18, RZ ;  /* 0x00000012e3047224 */ /* 0x000fce00078e02ff */
.L_x_161:
[----:B------:R-:W-:Y:S05]  /*f430*/  BSYNC B1 ;  /* 0x0000000000017941 */ /* 0x000fea0003800000 */
.L_x_160:
[----:B----4-:R-:W-:Y:S01]  /*f440*/  @!P4 IMAD R227, R217, R17, R4 ;  /* 0x00000011d9e3c224 */ /* 0x010fe200078e0204 */
[----:B------:R-:W-:Y:S01]  /*f450*/  R2UR UR5, R235 ;  /* 0x00000000eb0572ca */ /* 0x000fe200000e0000 */
[----:B------:R-:W-:Y:S01]  /*f460*/  BSSY B1, `(.L_x_162) ;  /* 0x000000c000017945 */ /* 0x000fe20003800000 */
[----:B------:R-:W-:Y:S01]  /*f470*/  ISETP.LT.OR P3, PT, R0, 0x21, !P0 ;  /* 0x000000210000780c */ /* 0x000fe20004761670 */
[----:B------:R-:W-:Y:S01]  /*f480*/  IMAD.U32 R217, RZ, RZ, UR39 ;  /* 0x00000027ffd97e24 */ /* 0x000fe2000f8e00ff */
[----:B------:R4:W-:Y:S01]  /*f490*/  @!P4 STG.E.U8 desc[UR36][R20.64+0x21], R227 ;  /* 0x000021e31400c986 */ /* 0x0009e2000c101124 */
[----:B------:R-:W-:-:S10]  /*f4a0*/  R2UR UR4, R234 ;  /* 0x00000000ea0472ca */ /* 0x000fd400000e0000 */
[----:B------:R-:W-:-:S04]  /*f4b0*/  @!P3 IADD3 R224, P5, P6, R225, UR5, R2 ;  /* 0x00000005e1e0bc10 */ /* 0x000fc8000febe002 */
[----:B------:R-:W-:Y:S01]  /*f4c0*/  @!P3 IADD3.X R225, R5, UR4, R3, P5, P6 ;  /* 0x0000000405e1bc10 */ /* 0x000fe2000afec403 */
[----:B------:R-:W-:Y:S01]  /*f4d0*/  IMAD.U32 R5, RZ, RZ, UR38 ;  /* 0x00000026ff057e24 */ /* 0x000fe2000f8e00ff */
[----:B----4-:R-:W-:Y:S07]  /*f4e0*/  @P3 BRA `(.L_x_163) ;  /* 0x00000000000c3947 */ /* 0x010fee0003800000 */
[----:B-----5:R-:W4:Y:S02]  /*f4f0*/  LDG.E.U8 R16, desc[UR36][R6.64+0x20] ;  /* 0x0000202406107981 */ /* 0x020f24000c1e1100 */
[----:B----4-:R-:W-:-:S05]  /*f500*/  PRMT R227, R16, 0x8880, RZ ;  /* 0x0000888010e37816 */ /* 0x010fca00000000ff */
[----:B------:R-:W-:-:S07]  /*f510*/  IMAD R4, R227, R18, RZ ;  /* 0x00000012e3047224 */ /* 0x000fce00078e02ff */
.L_x_163:
[----:B------:R-:W-:Y:S05]  /*f520*/  BSYNC B1 ;  /* 0x0000000000017941 */ /* 0x000fea0003800000 */
.L_x_162:
[----:B------:R-:W-:Y:S01]  /*f530*/  R2UR UR5, R235 ;  /* 0x00000000eb0572ca */ /* 0x000fe200000e0000 */
[----:B------:R-:W-:Y:S01]  /*f540*/  BSSY B1, `(.L_x_164) ;  /* 0x000000b000017945 */ /* 0x000fe20003800000 */
[----:B------:R-:W-:Y:S02]  /*f550*/  ISETP.LT.OR P4, PT, R0, 0x22, !P0 ;  /* 0x000000220000780c */ /* 0x000fe40004781670 */
[----:B------:R-:W-:-:S11]  /*f560*/  R2UR UR4, R234 ;  /* 0x00000000ea0472ca */ /* 0x000fd600000e0000 */
[----:B------:R-:W-:-:S04]  /*f570*/  @!P4 IADD3 R216, P5, P6, R217, UR5, R2 ;  /* 0x00000005d9d8cc10 */ /* 0x000fc8000febe002 */
[----:B------:R-:W-:Y:S01]  /*f580*/  @!P4 IADD3.X R217, R5, UR4, R3, P5, P6 ;  /* 0x0000000405d9cc10 */ /* 0x000fe2000afec403 */
[----:B------:R-:W-:-:S05]  /*f590*/  @!P3 IMAD R5, R218, R17, R4 ;  /* 0x00000011da05b224 */ /* 0x000fca00078e0204 */
[----:B------:R4:W-:Y:S01]  /*f5a0*/  @!P3 STG.E.U8 desc[UR36][R224.64+0x20], R5 ;  /* 0x00002005e000b986 */ /* 0x0009e2000c101124 */
[----:B------:R-:W-:Y:S05]  /*f5b0*/  @P4 BRA `(.L_x_165) ;  /* 0x00000000000c4947 */ /* 0x000fea0003800000 */
[----:B-----5:R-:W4:Y:S02]  /*f5c0*/  LDG.E.U8 R16, desc[UR36][R6.64+0x21] ;  /* 0x0000212406107981 */ /* 0x020f24000c1e1100 */
[----:B----4-:R-:W-:-:S05]  /*f5d0*/  PRMT R5, R16, 0x8880, RZ ;  /* 0x0000888010057816 */ /* 0x010fca00000000ff */
[----:B------:R-:W-:-:S07]  /*f5e0*/  IMAD R4, R5, R18, RZ ;  /* 0x0000001205047224 */ /* 0x000fce00078e02ff */
.L_x_165:
[----:B------:R-:W-:Y:S05]  /*f5f0*/  BSYNC B1 ;  /* 0x0000000000017941 */ /* 0x000fea0003800000 */
.L_x_164:
[----:B------:R-:W-:Y:S01]  /*f600*/  @!P4 IMAD R219, R219, R17, R4 ;  /* 0x00000011dbdbc224 */ /* 0x000fe200078e0204 */
[----:B------:R-:W-:Y:S01]  /*f610*/  ISETP.LT.OR P3, PT, R0, 0x29, !P1 ;  /* 0x000000290000780c */ /* 0x000fe20004f61670 */
[----:B------:R-:W-:Y:S03]  /*f620*/  BSSY B1, `(.L_x_166) ;  /* 0x0000006000017945 */ /* 0x000fe60003800000 */
[----:B------:R0:W-:Y:S09]  /*f630*/  @!P4 STG.E.U8 desc[UR36][R216.64+0x21], R219 ;  /* 0x000021dbd800c986 */ /* 0x0001f2000c101124 */
[----:B------:R-:W-:Y:S05]  /*f640*/  @P3 BRA `(.L_x_167) ;  /* 0x00000000000c3947 */ /* 0x000fea0003800000 */
[----:B------:R-:W4:Y:S02]  /*f650*/  LDG.E.U8 R16, desc[UR36][R8.64+0x28] ;  /* 0x0000282408107981 */ /* 0x000f24000c1e1100 */
[----:B----4-:R-:W-:-:S05]  /*f660*/  PRMT R5, R16, 0x8880, RZ ;  /* 0x0000888010057816 */ /* 0x010fca00000000ff */
[----:B------:R-:W-:-:S07]  /*f670*/  IMAD R4, R5, R18, RZ ;  /* 0x0000001205047224 */ /* 0x000fce00078e02ff */
.L_x_167:
[----:B------:R-:W-:Y:S05]  /*f680*/  BSYNC B1 ;  /* 0x0000000000017941 */ /* 0x000fea0003800000 */
.L_x_166:
[----:B----4-:R-:W-:Y:S01]  /*f690*/  @!P3 IMAD R5, R220, R17, R4 ;  /* 0x00000011dc05b224 */ /* 0x010fe200078e0204 */
[----:B------:R-:W-:Y:S01]  /*f6a0*/  ISETP.LT.OR P4, PT, R0, 0x2a, !P1 ;  /* 0x0000002a0000780c */ /* 0x000fe20004f81670 */
[----:B------:R-:W-:Y:S01]  /*f6b0*/  BSSY B1, `(.L_x_168) ;  /* 0x0000008000017945 */ /* 0x000fe20003800000 */
[----:B0-----:R-:W-:Y:S02]  /*f6c0*/  IMAD.U32 R217, RZ, RZ, UR39 ;  /* 0x00000027ffd97e24 */ /* 0x001fe4000f8e00ff */
[----:B------:R0:W-:Y:S01]  /*f6d0*/  @!P3 STG.E.U8 desc[UR36][R20.64+0x28], R5 ;  /* 0x000028051400b986 */ /* 0x0001e2000c101124 */
[----:B------:R-:W-:-:S08]  /*f6e0*/  IMAD.U32 R219, RZ, RZ, UR38 ;  /* 0x00000026ffdb7e24 */ /* 0x000fd0000f8e00ff */
[----:B------:R-:W-:Y:S05]  /*f6f0*/  @P4 BRA `(.L_x_169) ;  /* 0x00000000000c4947 */ /* 0x000fea0003800000 */
[----:B------:R-:W0:Y:S02]  /*f700*/  LDG.E.U8 R16, desc[UR36][R8.64+0x29] ;  /* 0x0000292408107981 */ /* 0x000e24000c1e1100 */
[----:B0-----:R-:W-:-:S05]  /*f710*/  PRMT R5, R16, 0x8880, RZ ;  /* 0x0000888010057816 */ /* 0x001fca00000000ff */
[----:B------:R-:W-:-:S07]  /*f720*/  IMAD R4, R5, R18, RZ ;  /* 0x0000001205047224 */ /* 0x000fce00078e02ff */
.L_x_169:
[----:B------:R-:W-:Y:S05]  /*f730*/  BSYNC B1 ;  /* 0x0000000000017941 */ /* 0x000fea0003800000 */
.L_x_168:
[----:B------:R-:W-:Y:S01]  /*f740*/  @!P4 IMAD R221, R221, R17, R4 ;  /* 0x00000011ddddc224 */ /* 0x000fe200078e0204 */
        /* <DEDUP_REMOVED lines=10> */
[----:B-----5:R-:W0:Y:S02]  /*f7f0*/  LDG.E.U8 R16, desc[UR36][R6.64+0x28] ;  /* 0x0000282406107981 */ /* 0x020e24000c1e1100 */
[----:B0-----:R-:W-:-:S05]  /*f800*/  PRMT R5, R16, 0x8880, RZ ;  /* 0x0000888010057816 */ /* 0x001fca00000000ff */
[----:B------:R-:W-:-:S07]  /*f810*/  IMAD R4, R5, R18, RZ ;  /* 0x0000001205047224 */ /* 0x000fce00078e02ff */
.L_x_171:
[----:B------:R-:W-:Y:S05]  /*f820*/  BSYNC B1 ;  /* 0x0000000000017941 */ /* 0x000fea0003800000 */
.L_x_170:
[----:B0-----:R-:W-:Y:S01]  /*f830*/  @!P3 IMAD R5, R222, R17, R4 ;  /* 0x00000011de05b224 */ /* 0x001fe200078e0204 */
[----:B------:R-:W-:Y:S01]  /*f840*/  R2UR UR5, R235 ;  /* 0x00000000eb0572ca */ /* 0x000fe200000e0000 */
[----:B------:R-:W-:Y:S01]  /*f850*/  BSSY B1, `(.L_x_172) ;  /* 0x000000a000017945 */ /* 0x000fe20003800000 */
[----:B------:R-:W-:Y:S02]  /*f860*/  ISETP.LT.OR P4, PT, R0, 0x2a, !P0 ;  /* 0x0000002a0000780c */ /* 0x000fe40004781670 */
[----:B------:R0:W-:Y:S01]  /*f870*/  @!P3 STG.E.U8 desc[UR36][R216.64+0x28], R5 ;  /* 0x00002805d800b986 */ /* 0x0001e2000c101124 */
[----:B------:R-:W-:-:S10]  /*f880*/  R2UR UR4, R234 ;  /* 0x00000000ea0472ca */ /* 0x000fd400000e0000 */
[----:B------:R-:W-:-:S04]  /*f890*/  @!P4 IADD3 R218, P5, P6, R219, UR5, R2 ;  /* 0x00000005dbdacc10 */ /* 0x000fc8000febe002 */
[----:B------:R-:W-:Y:S01]  /*f8a0*/  @!P4 IADD3.X R219, R225, UR4, R3, P5, P6 ;  /* 0x00000004e1dbcc10 */ /* 0x000fe2000afec403 */
[----:B0-----:R-:W-:Y:S08]  /*f8b0*/  @P4 BRA `(.L_x_173) ;  /* 0x00000000000c4947 */ /* 0x001ff00003800000 */
[----:B-----5:R-:W4:Y:S02]  /*f8c0*/  LDG.E.U8 R16, desc[UR36][R6.64+0x29] ;  /* 0x0000292406107981 */ /* 0x020f24000c1e1100 */
[----:B----4-:R-:W-:-:S05]  /*f8d0*/  PRMT R5, R16, 0x8880, RZ ;  /* 0x0000888010057816 */ /* 0x010fca00000000ff */
[----:B------:R-:W-:-:S07]  /*f8e0*/  IMAD R4, R5, R18, RZ ;  /* 0x0000001205047224 */ /* 0x000fce00078e02ff */
.L_x_173:
[----:B------:R-:W-:Y:S05]  /*f8f0*/  BSYNC B1 ;  /* 0x0000000000017941 */ /* 0x000fea0003800000 */
.L_x_172:
        /* <DEDUP_REMOVED lines=8> */
.L_x_175:
[----:B------:R-:W-:Y:S05]  /*f980*/  BSYNC B1 ;  /* 0x0000000000017941 */ /* 0x000fea0003800000 */
.L_x_174:
        /* <DEDUP_REMOVED lines=8> */
.L_x_177:
[----:B------:R-:W-:Y:S05]  /*fa10*/  BSYNC B1 ;  /* 0x0000000000017941 */ /* 0x000fea0003800000 */
.L_x_176:
[----:B------:R-:W-:Y:S01]  /*fa20*/  @!P4 IMAD R209, R209, R17, R4 ;  /* 0x00000011d1d1c224 */ /* 0x000fe200078e0204 */
[----:B------:R-:W-:Y:S01]  /*fa30*/  LOP3.LUT P6, RZ, R19, 0x1, RZ, 0xc0, !PT ;  /* 0x0000000113ff7812 */ /* 0x000fe200078cc0ff */
[----:B------:R-:W-:Y:S03]  /*fa40*/  BSSY B1, `(.L_x_178) ;  /* 0x0000009000017945 */ /* 0x000fe60003800000 */
[----:B------:R0:W-:Y:S01]  /*fa50*/  @!P4 STG.E.U8 desc[UR36][R2.64+0x31], R209 ;  /* 0x000031d10200c986 */ /* 0x0001e2000c101124 */
[----:B------:R-:W-:-:S13]  /*fa60*/  ISETP.LT.OR P3, PT, R0, 0x31, !P6 ;  /* 0x000000310000780c */ /* 0x000fda0007761670 */
[----:B------:R-:W-:-:S04]  /*fa70*/  @!P3 IADD3 R216, P5, R2, UR39, RZ ;  /* 0x0000002702d8bc10 */ /* 0x000fc8000ffbe0ff */
[----:B------:R-:W-:Y:S01]  /*fa80*/  @!P3 IADD3.X R217, R3, UR38, RZ, P5, !PT ;  /* 0x0000002603d9bc10 */ /* 0x000fe2000affe4ff */
[----:B0-----:R-:W-:Y:S08]  /*fa90*/  @P3 BRA `(.L_x_179) ;  /* 0x00000000000c3947 */ /* 0x001ff00003800000 */
[----:B------:R-:W4:Y:S02]  /*faa0*/  LDG.E.U8 R16, desc[UR36][R14.64+0x30] ;  /* 0x000030240e107981 */ /* 0x000f24000c1e1100 */
[----:B----4-:R-:W-:-:S05]  /*fab0*/  PRMT R5, R16, 0x8880, RZ ;  /* 0x0000888010057816 */ /* 0x010fca00000000ff */
[----:B------:R-:W-:-:S07]  /*fac0*/  IMAD R4, R5, R18, RZ ;  /* 0x0000001205047224 */ /* 0x000fce00078e02ff */
.L_x_179:
[----:B------:R-:W-:Y:S05]  /*fad0*/  BSYNC B1 ;  /* 0x0000000000017941 */ /* 0x000fea0003800000 */
.L_x_178:
[----:B----4-:R-:W-:Y:S01]  /*fae0*/  @!P3 IMAD R5, R210, R17, R4 ;  /* 0x00000011d205b224 */ /* 0x010fe200078e0204 */
[----:B------:R-:W-:Y:S01]  /*faf0*/  ISETP.LT.OR P4, PT, R0, 0x32, !P6 ;  /* 0x000000320000780c */ /* 0x000fe20007781670 */
[----:B------:R-:W-:Y:S03]  /*fb00*/  BSSY B1, `(.L_x_180) ;  /* 0x0000008000017945 */ /* 0x000fe60003800000 */
[----:B------:R0:W-:Y:S09]  /*fb10*/  @!P3 STG.E.U8 desc[UR36][R216.64+0x30], R5 ;  /* 0x00003005d800b986 */ /* 0x0001f2000c101124 */
[----:B------:R-:W-:-:S04]  /*fb20*/  @!P4 IADD3 R208, P5, R2, UR39, RZ ;  /* 0x0000002702d0cc10 */ /* 0x000fc8000ffbe0ff */
[----:B------:R-:W-:Y:S01]  /*fb30*/  @!P4 IADD3.X R209, R3, UR38, RZ, P5, !PT ;  /* 0x0000002603d1cc10 */ /* 0x000fe2000affe4ff */
[----:B0-----:R-:W-:Y:S08]  /*fb40*/  @P4 BRA `(.L_x_181) ;  /* 0x00000000000c4947 */ /* 0x001ff00003800000 */
[----:B------:R-:W4:Y:S02]  /*fb50*/  LDG.E.U8 R16, desc[UR36][R14.64+0x31] ;  /* 0x000031240e107981 */ /* 0x000f24000c1e1100 */
[----:B----4-:R-:W-:-:S05]  /*fb60*/  PRMT R5, R16, 0x8880, RZ ;  /* 0x0000888010057816 */ /* 0x010fca00000000ff */
[----:B------:R-:W-:-:S07]  /*fb70*/  IMAD R4, R5, R18, RZ ;  /* 0x0000001205047224 */ /* 0x000fce00078e02ff */
.L_x_181:
[----:B------:R-:W-:Y:S05]  /*fb80*/  BSYNC B1 ;  /* 0x0000000000017941 */ /* 0x000fea0003800000 */
.L_x_180:
        /* <DEDUP_REMOVED lines=8> */
.L_x_183:
[----:B------:R-:W-:Y:S05]  /*fc10*/  BSYNC B1 ;  /* 0x0000000000017941 */ /* 0x000fea0003800000 */
.L_x_182:
        /* <DEDUP_REMOVED lines=8> */
.L_x_185:
[----:B------:R-:W-:Y:S05]  /*fca0*/  BSYNC B1 ;  /* 0x0000000000017941 */ /* 0x000fea0003800000 */
.L_x_184:
[----:B------:R-:W-:Y:S01]  /*fcb0*/  @!P4 IMAD R213, R213, R17, R4 ;  /* 0x00000011d5d5c224 */ /* 0x000fe200078e0204 */
[----:B------:R-:W-:Y:S01]  /*fcc0*/  ISETP.LT.OR P3, PT, R0, 0x39, !P6 ;  /* 0x000000390000780c */ /* 0x000fe20007761670 */
[----:B------:R-:W-:Y:S03]  /*fcd0*/  BSSY B1, `(.L_x_186) ;  /* 0x0000008000017945 */ /* 0x000fe60003800000 */
[----:B------:R1:W-:Y:S09]  /*fce0*/  @!P4 STG.E.U8 desc[UR36][R2.64+0x39], R213 ;  /* 0x000039d50200c986 */ /* 0x0003f2000c101124 */
[----:B0-----:R-:W-:-:S04]  /*fcf0*/  @!P3 IADD3 R208, P5, R2, UR39, RZ ;  /* 0x0000002702d0bc10 */ /* 0x001fc8000ffbe0ff */
[----:B------:R-:W-:Y:S01]  /*fd00*/  @!P3 IADD3.X R209, R3, UR38, RZ, P5, !PT ;  /* 0x0000002603d1bc10 */ /* 0x000fe2000affe4ff */
[----:B-1----:R-:W-:Y:S08]  /*fd10*/  @P3 BRA `(.L_x_187) ;  /* 0x00000000000c3947 */ /* 0x002ff00003800000 */
[----:B------:R-:W4:Y:S02]  /*fd20*/  LDG.E.U8 R16, desc[UR36][R14.64+0x38] ;  /* 0x000038240e107981 */ /* 0x000f24000c1e1100 */
[----:B----4-:R-:W-:-:S05]  /*fd30*/  PRMT R5, R16, 0x8880, RZ ;  /* 0x0000888010057816 */ /* 0x010fca00000000ff */
[----:B------:R-:W-:-:S07]  /*fd40*/  IMAD R4, R5, R18, RZ ;  /* 0x0000001205047224 */ /* 0x000fce00078e02ff */
.L_x_187:
[----:B------:R-:W-:Y:S05]  /*fd50*/  BSYNC B1 ;  /* 0x0000000000017941 */ /* 0x000fea0003800000 */
.L_x_186:
        /* <DEDUP_REMOVED lines=10> */
.L_x_189:
[----:B------:R-:W-:Y:S05]  /*fe00*/  BSYNC B1 ;  /* 0x0000000000017941 */ /* 0x000fea0003800000 */
.L_x_188:
[----:B------:R-:W-:Y:S01]  /*fe10*/  @!P4 IMAD R215, R215, R17, R4 ;  /* 0x00000011d7d7c224 */ /* 0x000fe200078e0204 */
[----:B------:R-:W-:Y:S01]  /*fe20*/  LOP3.LUT P5, RZ, R19, 0x4, RZ, 0xc0, !PT ;  /* 0x0000000413ff7812 */ /* 0x000fe200078ac0ff */
[----:B------:R-:W-:Y:S03]  /*fe30*/  BSSY B1, `(.L_x_190) ;  /* 0x0000007000017945 */ /* 0x000fe60003800000 */
[----:B------:R0:W-:Y:S01]  /*fe40*/  @!P4 STG.E.U8 desc[UR36][R210.64+0x39], R215 ;  /* 0x000039d7d200c986 */ /* 0x0001e2000c101124 */
[----:B------:R-:W-:-:S13]  /*fe50*/  ISETP.LT.OR P3, PT, R0, 0x31, !P5 ;  /* 0x000000310000780c */ /* 0x000fda0006f61670 */
[----:B0-----:R-:W-:Y:S05]  /*fe60*/  @P3 BRA `(.L_x_191) ;  /* 0x00000000000c3947 */ /* 0x001fea0003800000 */
[----:B------:R-:W4:Y:S02]  /*fe70*/  LDG.E.U8 R16, desc[UR36][R12.64+0x30] ;  /* 0x000030240c107981 */ /* 0x000f24000c1e1100 */
[----:B----4-:R-:W-:-:S05]  /*fe80*/  PRMT R5, R16, 0x8880, RZ ;  /* 0x0000888010057816 */ /* 0x010fca00000000ff */
[----:B------:R-:W-:-:S07]  /*fe90*/  IMAD R4, R5, R18, RZ ;  /* 0x0000001205047224 */ /* 0x000fce00078e02ff */
.L_x_191:
[----:B------:R-:W-:Y:S05]  /*fea0*/  BSYNC B1 ;  /* 0x0000000000017941 */ /* 0x000fea0003800000 */
.L_x_190:
[----:B------:R-:W-:Y:S01]  /*feb0*/  @!P3 IMAD R5, R200, R17, R4 ;  /* 0x00000011c805b224 */ /* 0x000fe200078e0204 */
[----:B------:R-:W-:Y:S01]  /*fec0*/  ISETP.LT.OR P4, PT, R0, 0x32, !P5 ;  /* 0x000000320000780c */ /* 0x000fe20006f81670 */
[----:B------:R-:W-:Y:S01]  /*fed0*/  BSSY B1, `(.L_x_192) ;  /* 0x0000008000017945 */ /* 0x000fe20003800000 */
[----:B------:R-:W-:Y:S02]  /*fee0*/  IMAD.U32 R209, RZ, RZ, UR39 ;  /* 0x00000027ffd17e24 */ /* 0x000fe4000f8e00ff */
[----:B------:R0:W-:Y:S01]  /*fef0*/  @!P3 STG.E.U8 desc[UR36][R232.64+0x30], R5 ;  /* 0x00003005e800b986 */ /* 0x0001e2000c101124 */
[----:B------:R-:W-:-:S08]  /*ff00*/  IMAD.U32 R211, RZ, RZ, UR38 ;  /* 0x00000026ffd37e24 */ /* 0x000fd0000f8e00ff */
[----:B------:R-:W-:Y:S05]  /*ff10*/  @P4 BRA `(.L_x_193) ;  /* 0x00000000000c4947 */ /* 0x000fea0003800000 */
[----:B------:R-:W0:Y:S02]  /*ff20*/  LDG.E.U8 R16, desc[UR36][R12.64+0x31] ;  /* 0x000031240c107981 */ /* 0x000e24000c1e1100 */
[----:B0-----:R-:W-:-:S05]  /*ff30*/  PRMT R5, R16, 0x8880, RZ ;  /* 0x0000888010057816 */ /* 0x001fca00000000ff */
[----:B------:R-:W-:-:S07]  /*ff40*/  IMAD R4, R5, R18, RZ ;  /* 0x0000001205047224 */ /* 0x000fce00078e02ff */
.L_x_193:
[----:B------:R-:W-:Y:S05]  /*ff50*/  BSYNC B1 ;  /* 0x0000000000017941 */ /* 0x000fea0003800000 */
.L_x_192:
        /* <DEDUP_REMOVED lines=9> */
[----:B-1----:R-:W-:Y:S07]  /*fff0*/  @P3 BRA `(.L_x_195) ;  /* 0x00000000000c3947 */ /* 0x002fee0003800000 */
[----:B------:R-:W0:Y:S02]  /*10000*/  LDG.E.U8 R16, desc[UR36][R10.64+0x30] ;  /* 0x000030240a107981 */ /* 0x000e24000c1e1100 */
[----:B0-----:R-:W-:-:S05]  /*10010*/  PRMT R5, R16, 0x8880, RZ ;  /* 0x0000888010057816 */ /* 0x001fca00000000ff */
[----:B------:R-:W-:-:S07]  /*10020*/  IMAD R4, R5, R18, RZ ;  /* 0x0000001205047224 */ /* 0x000fce00078e02ff */
.L_x_195:
[----:B------:R-:W-:Y:S05]  /*10030*/  BSYNC B1 ;  /* 0x0000000000017941 */ /* 0x000fea0003800000 */
.L_x_194:
[----:B0-----:R-:W-:Y:S01]  /*10040*/  @!P3 IMAD R5, R202, R17, R4 ;  /* 0x00000011ca05b224 */ /* 0x001fe200078e0204 */
[----:B------:R-:W-:Y:S01]  /*10050*/  LOP3.LUT P4, RZ, R19, 0x2, RZ, 0xc0, !PT ;  /* 0x0000000213ff7812 */ /* 0x000fe2000788c0ff */
[----:B------:R-:W-:Y:S03]  /*10060*/  BSSY B1, `(.L_x_196) ;  /* 0x0000009000017945 */ /* 0x000fe60003800000 */
[----:B------:R0:W-:Y:S01]  /*10070*/  @!P3 STG.E.U8 desc[UR36][R208.64+0x30], R5 ;  /* 0x00003005d000b986 */ /* 0x0001e2000c101124 */
[----:B------:R-:W-:-:S13]  /*10080*/  ISETP.LT.OR P4, PT, R0, 0x32, !P4 ;  /* 0x000000320000780c */ /* 0x000fda0006781670 */
[----:B------:R-:W-:-:S04]  /*10090*/  @!P4 IADD3 R200, P5, P6, R211, UR61, R2 ;  /* 0x0000003dd3c8cc10 */ /* 0x000fc8000febe002 */
[----:B------:R-:W-:Y:S01]  /*100a0*/  @!P4 IADD3.X R201, R213, UR60, R3, P5, P6 ;  /* 0x0000003cd5c9cc10 */ /* 0x000fe2000afec403 */
[----:B0-----:R-:W-:Y:S08]  /*100b0*/  @P4 BRA `(.L_x_197) ;  /* 0x00000000000c4947 */ /* 0x001ff00003800000 */
[----:B------:R-:W4:Y:S02]  /*100c0*/  LDG.E.U8 R16, desc[UR36][R10.64+0x31] ;  /* 0x000031240a107981 */ /* 0x000f24000c1e1100 */
[----:B----4-:R-:W-:-:S05]  /*100d0*/  PRMT R5, R16, 0x8880, RZ ;  /* 0x0000888010057816 */ /* 0x010fca00000000ff */
[----:B------:R-:W-:-:S07]  /*100e0*/  IMAD R4, R5, R18, RZ ;  /* 0x0000001205047224 */ /* 0x000fce00078e02ff */
.L_x_197:
[----:B------:R-:W-:Y:S05]  /*100f0*/  BSYNC B1 ;  /* 0x0000000000017941 */ /* 0x000fea0003800000 */
.L_x_196:
        /* <DEDUP_REMOVED lines=9> */
.L_x_199:
[----:B------:R-:W-:Y:S05]  /*10190*/  BSYNC B1 ;  /* 0x0000000000017941 */ /* 0x000fea0003800000 */
.L_x_198:
        /* <DEDUP_REMOVED lines=10> */
.L_x_201:
[----:B------:R-:W-:Y:S05]  /*10240*/  BSYNC B1 ;  /* 0x0000000000017941 */ /* 0x000fea0003800000 */
.L_x_200:
        /* <DEDUP_REMOVED lines=13> */
.L_x_203:
[----:B------:R-:W-:Y:S05]  /*10320*/  BSYNC B1 ;  /* 0x0000000000017941 */ /* 0x000fea0003800000 */
.L_x_202:
        /* <DEDUP_REMOVED lines=11> */
.L_x_205:
[----:B------:R-:W-:Y:S05]  /*103e0*/  BSYNC B1 ;  /* 0x0000000000017941 */ /* 0x000fea0003800000 */
.L_x_204:
        /* <DEDUP_REMOVED lines=8> */
.L_x_207:
[----:B------:R-:W-:Y:S05]  /*10470*/  BSYNC B1 ;  /* 0x0000000000017941 */ /* 0x000fea0003800000 */
.L_x_206:
[----:B------:R-:W-:Y:S01]  /*10480*/  @!P3 IMAD R5, R192, R17, R4 ;  /* 0x00000011c005b224 */ /* 0x000fe200078e0204 */
[----:B------:R-:W-:Y:S01]  /*10490*/  ISETP.LT.OR P4, PT, R0, 0x32, !P1 ;  /* 0x000000320000780c */ /* 0x000fe20004f81670 */
[----:B------:R-:W-:Y:S01]  /*104a0*/  BSSY B1, `(.L_x_208) ;  /* 0x0000008000017945 */ /* 0x000fe20003800000 */
[----:B------:R-:W-:Y:S02]  /*104b0*/  IMAD.U32 R201, RZ, RZ, UR39 ;  /* 0x00000027ffc97e24 */ /* 0x000fe4000f8e00ff */
[----:B------:R1:W-:Y:S01]  /*104c0*/  @!P3 STG.E.U8 desc[UR36][R20.64+0x30], R5 ;  /* 0x000030051400b986 */ /* 0x0003e2000c101124 */
[----:B0-----:R-:W-:-:S08]  /*104d0*/  IMAD.U32 R203, RZ, RZ, UR38 ;  /* 0x00000026ffcb7e24 */ /* 0x001fd0000f8e00ff */
[----:B------:R-:W-:Y:S05]  /*104e0*/  @P4 BRA `(.L_x_209) ;  /* 0x00000000000c4947 */ /* 0x000fea0003800000 */
[----:B------:R-:W1:Y:S02]  /*104f0*/  LDG.E.U8 R16, desc[UR36][R8.64+0x31] ;  /* 0x0000312408107981 */ /* 0x000e64000c1e1100 */
[----:B-1----:R-:W-:-:S05]  /*10500*/  PRMT R5, R16, 0x8880, RZ ;  /* 0x0000888010057816 */ /* 0x002fca00000000ff */
[----:B------:R-:W-:-:S07]  /*10510*/  IMAD R4, R5, R18, RZ ;  /* 0x0000001205047224 */ /* 0x000fce00078e02ff */
.L_x_209:
[----:B------:R-:W-:Y:S05]  /*10520*/  BSYNC B1 ;  /* 0x0000000000017941 */ /* 0x000fea0003800000 */
.L_x_208:
        /* <DEDUP_REMOVED lines=10> */
[----:B0-----:R-:W-:Y:S07]  /*105d0*/  @P3 BRA `(.L_x_211) ;  /* 0x00000000000c3947 */ /* 0x001fee0003800000 */
[----:B-----5:R-:W1:Y:S02]  /*105e0*/  LDG.E.U8 R16, desc[UR36][R6.64+0x30] ;  /* 0x0000302406107981 */ /* 0x020e64000c1e1100 */
[----:B-1----:R-:W-:-:S05]  /*105f0*/  PRMT R5, R16, 0x8880, RZ ;  /* 0x0000888010057816 */ /* 0x002fca00000000ff */
[----:B------:R-:W-:-:S07]  /*10600*/  IMAD R4, R5, R18, RZ ;  /* 0x0000001205047224 */ /* 0x000fce00078e02ff */
.L_x_211:
[----:B------:R-:W-:Y:S05]  /*10610*/  BSYNC B1 ;  /* 0x0000000000017941 */ /* 0x000fea0003800000 */
.L_x_210:
[----:B-1----:R-:W-:Y:S01]  /*10620*/  @!P3 IMAD R5, R194, R17, R4 ;  /* 0x00000011c205b224 */ /* 0x002fe200078e0204 */
        /* <DEDUP_REMOVED lines=11> */
.L_x_213:
[----:B------:R-:W-:Y:S05]  /*106e0*/  BSYNC B1 ;  /* 0x0000000000017941 */ /* 0x000fea0003800000 */
.L_x_212:
        /* <DEDUP_REMOVED lines=8> */
.L_x_215:
[----:B------:R-:W-:Y:S05]  /*10770*/  BSYNC B1 ;  /* 0x0000000000017941 */ /* 0x000fea0003800000 */
.L_x_214:
[----:B------:R-:W-:Y:S01]  /*10780*/  @!P3 IMAD R5, R196, R17, R4 ;  /* 0x00000011c405b224 */ /* 0x000fe200078e0204 */
        /* <DEDUP_REMOVED lines=9> */
.L_x_217:
[----:B------:R-:W-:Y:S05]  /*10820*/  BSYNC B1 ;  /* 0x0000000000017941 */ /* 0x000fea0003800000 */
.L_x_216:
        /* <DEDUP_REMOVED lines=10> */
[----:B-1----:R-:W-:Y:S07]  /*108d0*/  @P3 BRA `(.L_x_219) ;  /* 0x00000000000c3947 */ /* 0x002fee0003800000 */
[----:B-----5:R-:W0:Y:S02]  /*108e0*/  LDG.E.U8 R16, desc[UR36][R6.64+0x38] ;  /* 0x0000382406107981 */ /* 0x020e24000c1e1100 */
[----:B0-----:R-:W-:-:S05]  /*108f0*/  PRMT R5, R16, 0x8880, RZ ;  /* 0x0000888010057816 */ /* 0x001fca00000000ff */
[----:B------:R-:W-:-:S07]  /*10900*/  IMAD R4, R5, R18, RZ ;  /* 0x0000001205047224 */ /* 0x000fce00078e02ff */
.L_x_219:
[----:B------:R-:W-:Y:S05]  /*10910*/  BSYNC B1 ;  /* 0x0000000000017941 */ /* 0x000fea0003800000 */
.L_x_218:
        /* <DEDUP_REMOVED lines=12> */
.L_x_221:
[----:B------:R-:W-:Y:S05]  /*109e0*/  BSYNC B1 ;  /* 0x0000000000017941 */ /* 0x000fea0003800000 */
.L_x_220:
        /* <DEDUP_REMOVED lines=8> */
.L_x_223:
[----:B------:R-:W-:Y:S05]  /*10a70*/  BSYNC B1 ;  /* 0x0000000000017941 */ /* 0x000fea0003800000 */
.L_x_222:
[----:B------:R-:W-:Y:S01]  /*10a80*/  @!P3 IMAD R5, R184, R17, R4 ;  /* 0x00000011b805b224 */ /* 0x000fe200078e0204 */
[----:B------:R-:W-:Y:S01]  /*10a90*/  ISETP.LT.OR P4, PT, R0, 0x42, !P2 ;  /* 0x000000420000780c */ /* 0x000fe20005781670 */
[----:B------:R-:W-:Y:S03]  /*10aa0*/  BSSY B1, `(.L_x_224) ;  /* 0x0000006000017945 */ /* 0x000fe60003800000 */
[----:B------:R1:W-:Y:S09]  /*10ab0*/  @!P3 STG.E.U8 desc[UR36][R2.64+0x40], R5 ;  /* 0x000040050200b986 */ /* 0x0003f2000c101124 */
[----:B------:R-:W-:Y:S05]  /*10ac0*/  @P4 BRA `(.L_x_225) ;  /* 0x00000000000c4947 */ /* 0x000fea0003800000 */
[----:B------:R-:W1:Y:S02]  /*10ad0*/  LDG.E.U8 R16, desc[UR36][R22.64+0x41] ;  /* 0x0000412416107981 */ /* 0x000e64000c1e1100 */
[----:B-1----:R-:W-:-:S05]  /*10ae0*/  PRMT R5, R16, 0x8880, RZ ;  /* 0x0000888010057816 */ /* 0x002fca00000000ff */
[----:B------:R-:W-:-:S07]  /*10af0*/  IMAD R4, R5, R18, RZ ;  /* 0x0000001205047224 */ /* 0x000fce00078e02ff */
.L_x_225:
[----:B------:R-:W-:Y:S05]  /*10b00*/  BSYNC B1 ;  /* 0x0000000000017941 */ /* 0x000fea0003800000 */
.L_x_224:
[----:B------:R-:W-:Y:S01]  /*10b10*/  @!P4 IMAD R185, R185, R17, R4 ;  /* 0x00000011b9b9c224 */ /* 0x000fe200078e0204 */
[----:B------:R-:W-:Y:S01]  /*10b20*/  LOP3.LUT P6, RZ, R19, 0x1, RZ, 0xc0, !PT ;  /* 0x0000000113ff7812 */ /* 0x000fe200078cc0ff */
[----:B------:R-:W-:Y:S03]  /*10b30*/  BSSY B1, `(.L_x_226) ;  /* 0x0000009000017945 */ /* 0x000fe60003800000 */
[----:B------:R4:W-:Y:S01]  /*10b40*/  @!P4 STG.E.U8 desc[UR36][R2.64+0x41], R185 ;  /* 0x000041b90200c986 */ /* 0x0009e2000c101124 */
[----:B------:R-:W-:-:S13]  /*10b50*/  ISETP.LT.OR P3, PT, R0, 0x41, !P6 ;  /* 0x000000410000780c */ /* 0x000fda0007761670 */
[----:B------:R-:W-:-:S04]  /*10b60*/  @!P3 IADD3 R192, P5, R2, UR39, RZ ;  /* 0x0000002702c0bc10 */ /* 0x000fc8000ffbe0ff */
[----:B------:R-:W-:Y:S01]  /*10b70*/  @!P3 IADD3.X R193, R3, UR38, RZ, P5, !PT ;  /* 0x0000002603c1bc10 */ /* 0x000fe2000affe4ff */
[----:B----4-:R-:W-:Y:S08]  /*10b80*/  @P3 BRA `(.L_x_227) ;  /* 0x00000000000c3947 */ /* 0x010ff00003800000 */
[----:B------:R-:W1:Y:S02]  /*10b90*/  LDG.E.U8 R16, desc[UR36][R14.64+0x40] ;  /* 0x000040240e107981 */ /* 0x000e64000c1e1100 */
[----:B-1----:R-:W-:-:S05]  /*10ba0*/  PRMT R5, R16, 0x8880, RZ ;  /* 0x0000888010057816 */ /* 0x002fca00000000ff */
[----:B------:R-:W-:-:S07]  /*10bb0*/  IMAD R4, R5, R18, RZ ;  /* 0x0000001205047224 */ /* 0x000fce00078e02ff */
.L_x_227:
[----:B------:R-:W-:Y:S05]  /*10bc0*/  BSYNC B1 ;  /* 0x0000000000017941 */ /* 0x000fea0003800000 */
.L_x_226:
[----:B-1----:R-:W-:Y:S01]  /*10bd0*/  @!P3 IMAD R5, R186, R17, R4 ;  /* 0x00000011ba05b224 */ /* 0x002fe200078e0204 */
[----:B------:R-:W-:Y:S01]  /*10be0*/  ISETP.LT.OR P4, PT, R0, 0x42, !P6 ;  /* 0x000000420000780c */ /* 0x000fe20007781670 */
[----:B------:R-:W-:Y:S03]  /*10bf0*/  BSSY B1, `(.L_x_228) ;  /* 0x0000008000017945 */ /* 0x000fe60003800000 */
[----:B------:R1:W-:Y:S09]  /*10c00*/  @!P3 STG.E.U8 desc[UR36][R192.64+0x40], R5 ;  /* 0x00004005c000b986 */ /* 0x0003f2000c101124 */
[----:B------:R-:W-:-:S04]  /*10c10*/  @!P4 IADD3 R184, P5, R2, UR39, RZ ;  /* 0x0000002702b8cc10 */ /* 0x000fc8000ffbe0ff */
[----:B------:R-:W-:Y:S01]  /*10c20*/  @!P4 IADD3.X R185, R3, UR38, RZ, P5, !PT ;  /* 0x0000002603b9cc10 */ /* 0x000fe2000affe4ff */
[----:B-1----:R-:W-:Y:S08]  /*10c30*/  @P4 BRA `(.L_x_229) ;  /* 0x00000000000c4947 */ /* 0x002ff00003800000 */
[----:B------:R-:W4:Y:S02]  /*10c40*/  LDG.E.U8 R16, desc[UR36][R14.64+0x41] ;  /* 0x000041240e107981 */ /* 0x000f24000c1e1100 */
[----:B----4-:R-:W-:-:S05]  /*10c50*/  PRMT R5, R16, 0x8880, RZ ;  /* 0x0000888010057816 */ /* 0x010fca00000000ff */
[----:B------:R-:W-:-:S07]  /*10c60*/  IMAD R4, R5, R18, RZ ;  /* 0x0000001205047224 */ /* 0x000fce00078e02ff */
.L_x_229:
[----:B------:R-:W-:Y:S05]  /*10c70*/  BSYNC B1 ;  /* 0x0000000000017941 */ /* 0x000fea0003800000 */
.L_x_228:
        /* <DEDUP_REMOVED lines=8> */
.L_x_231:
[----:B------:R-:W-:Y:S05]  /*10d00*/  BSYNC B1 ;  /* 0x0000000000017941 */ /* 0x000fea0003800000 */
.L_x_230:
        /* <DEDUP_REMOVED lines=8> */
.L_x_233:
[----:B------:R-:W-:Y:S05]  /*10d90*/  BSYNC B1 ;  /* 0x0000000000017941 */ /* 0x000fea0003800000 */
.L_x_232:
[----:B------:R-:W-:Y:S01]  /*10da0*/  @!P4 IMAD R189, R189, R17, R4 ;  /* 0x00000011bdbdc224 */ /* 0x000fe200078e0204 */
[----:B------:R-:W-:Y:S01]  /*10db0*/  ISETP.LT.OR P3, PT, R0, 0x49, !P6 ;  /* 0x000000490000780c */ /* 0x000fe20007761670 */
[----:B------:R-:W-:Y:S03]  /*10dc0*/  BSSY B1, `(.L_x_234) ;  /* 0x0000008000017945 */ /* 0x000fe60003800000 */
[----:B------:R0:W-:Y:S09]  /*10dd0*/  @!P4 STG.E.U8 desc[UR36][R2.64+0x49], R189 ;  /* 0x000049bd0200c986 */ /* 0x0001f2000c101124 */
[----:B-1----:R-:W-:-:S04]  /*10de0*/  @!P3 IADD3 R184, P5, R2, UR39, RZ ;  /* 0x0000002702b8bc10 */ /* 0x002fc8000ffbe0ff */
[----:B------:R-:W-:Y:S01]  /*10df0*/  @!P3 IADD3.X R185, R3, UR38, RZ, P5, !PT ;  /* 0x0000002603b9bc10 */ /* 0x000fe2000affe4ff */
[----:B0-----:R-:W-:Y:S08]  /*10e00*/  @P3 BRA `(.L_x_235) ;  /* 0x00000000000c3947 */ /* 0x001ff00003800000 */
[----:B------:R-:W4:Y:S02]  /*10e10*/  LDG.E.U8 R16, desc[UR36][R14.64+0x48] ;  /* 0x000048240e107981 */ /* 0x000f24000c1e1100 */
[----:B----4-:R-:W-:-:S05]  /*10e20*/  PRMT R5, R16, 0x8880, RZ ;  /* 0x0000888010057816 */ /* 0x010fca00000000ff */
[----:B------:R-:W-:-:S07]  /*10e30*/  IMAD R4, R5, R18, RZ ;  /* 0x0000001205047224 */ /* 0x000fce00078e02ff */
.L_x_235:
[----:B------:R-:W-:Y:S05]  /*10e40*/  BSYNC B1 ;  /* 0x0000000000017941 */ /* 0x000fea0003800000 */
.L_x_234:
        /* <DEDUP_REMOVED lines=10> */
.L_x_237:
[----:B------:R-:W-:Y:S05]  /*10ef0*/  BSYNC B1 ;  /* 0x0000000000017941 */ /* 0x000fea0003800000 */
.L_x_236:
        /* <DEDUP_REMOVED lines=9> */
.L_x_239:
[----:B------:R-:W-:Y:S05]  /*10f90*/  BSYNC B1 ;  /* 0x0000000000017941 */ /* 0x000fea0003800000 */
.L_x_238:
        /* <DEDUP_REMOVED lines=10> */
.L_x_241:
[----:B------:R-:W-:Y:S05]  /*11040*/  BSYNC B1 ;  /* 0x0000000000017941 */ /* 0x000fea0003800000 */
.L_x_240:
        /* <DEDUP_REMOVED lines=13> */
.L_x_243:
[----:B------:R-:W-:Y:S05]  /*11120*/  BSYNC B1 ;  /* 0x0000000000017941 */ /* 0x000fea0003800000 */
.L_x_242:
        /* <DEDUP_REMOVED lines=11> */
.L_x_245:
[----:B------:R-:W-:Y:S05]  /*111e0*/  BSYNC B1 ;  /* 0x0000000000017941 */ /* 0x000fea0003800000 */
.L_x_244:
        /* <DEDUP_REMOVED lines=9> */
.L_x_247:
[----:B------:R-:W-:Y:S05]  /*11280*/  BSYNC B1 ;  /* 0x0000000000017941 */ /* 0x000fea0003800000 */
.L_x_246:
        /* <DEDUP_REMOVED lines=10> */
.L_x_249:
[----:B------:R-:W-:Y:S05]  /*11330*/  BSYNC B1 ;  /* 0x0000000000017941 */ /* 0x000fea0003800000 */
.L_x_248:
        /* <DEDUP_REMOVED lines=13> */
.L_x_251:
[----:B------:R-:W-:Y:S05]  /*11410*/  BSYNC B1 ;  /* 0x0000000000017941 */ /* 0x000fea0003800000 */
.L_x_250:
        /* <DEDUP_REMOVED lines=11> */
.L_x_253:
[----:B------:R-:W-:Y:S05]  /*114d0*/  BSYNC B1 ;  /* 0x0000000000017941 */ /* 0x000fea0003800000 */
.L_x_252:
        /* <DEDUP_REMOVED lines=8> */
.L_x_255:
[----:B------:R-:W-:Y:S05]  /*11560*/  BSYNC B1 ;  /* 0x0000000000017941 */ /* 0x000fea0003800000 */
.L_x_254:
        /* <DEDUP_REMOVED lines=10> */
.L_x_257:
[----:B------:R-:W-:Y:S05]  /*11610*/  BSYNC B1 ;  /* 0x0000000000017941 */ /* 0x000fea0003800000 */
.L_x_256:
        /* <DEDUP_REMOVED lines=14> */
.L_x_259:
[----:B------:R-:W-:Y:S05]  /*11700*/  BSYNC B1 ;  /* 0x0000000000017941 */ /* 0x000fea0003800000 */
.L_x_258:
        /* <DEDUP_REMOVED lines=12> */
.L_x_261:
[----:B------:R-:W-:Y:S05]  /*117d0*/  BSYNC B1 ;  /* 0x0000000000017941 */ /* 0x000fea0003800000 */
.L_x_260:
        /* <DEDUP_REMOVED lines=8> */
.L_x_263:
[----:B------:R-:W-:Y:S05]  /*11860*/  BSYNC B1 ;  /* 0x0000000000017941 */ /* 0x000fea0003800000 */
.L_x_262:
        /* <DEDUP_REMOVED lines=10> */
.L_x_265:
[----:B------:R-:W-:Y:S05]  /*11910*/  BSYNC B1 ;  /* 0x0000000000017941 */ /* 0x000fea0003800000 */
.L_x_264:
        /* <DEDUP_REMOVED lines=14> */
.L_x_267:
[----:B------:R-:W-:Y:S05]  /*11a00*/  BSYNC B1 ;  /* 0x0000000000017941 */ /* 0x000fea0003800000 */
.L_x_266:
        /* <DEDUP_REMOVED lines=12> */
.L_x_269:
[----:B------:R-:W-:Y:S05]  /*11ad0*/  BSYNC B1 ;  /* 0x0000000000017941 */ /* 0x000fea0003800000 */
.L_x_268:
        /* <DEDUP_REMOVED lines=8> */
.L_x_271:
[----:B------:R-:W-:Y:S05]  /*11b60*/  BSYNC B1 ;  /* 0x0000000000017941 */ /* 0x000fea0003800000 */
.L_x_270:
        /* <DEDUP_REMOVED lines=8> */
.L_x_273:
[----:B------:R-:W-:Y:S05]  /*11bf0*/  BSYNC B1 ;  /* 0x0000000000017941 */ /* 0x000fea0003800000 */
.L_x_272:
        /* <DEDUP_REMOVED lines=11> */
.L_x_275:
[----:B------:R-:W-:Y:S05]  /*11cb0*/  BSYNC B1 ;  /* 0x0000000000017941 */ /* 0x000fea0003800000 */
.L_x_274:
        /* <DEDUP_REMOVED lines=10> */
.L_x_277:
[----:B------:R-:W-:Y:S05]  /*11d60*/  BSYNC B1 ;  /* 0x0000000000017941 */ /* 0x000fea0003800000 */
.L_x_276:
        /* <DEDUP_REMOVED lines=8> */
.L_x_279:
[----:B------:R-:W-:Y:S05]  /*11df0*/  BSYNC B1 ;  /* 0x0000000000017941 */ /* 0x000fea0003800000 */
.L_x_278:
        /* <DEDUP_REMOVED lines=8> */
.L_x_281:
[----:B------:R-:W-:Y:S05]  /*11e80*/  BSYNC B1 ;  /* 0x0000000000017941 */ /* 0x000fea0003800000 */
.L_x_280:
        /* <DEDUP_REMOVED lines=10> */
.L_x_283:
[----:B------:R-:W-:Y:S05]  /*11f30*/  BSYNC B1 ;  /* 0x0000000000017941 */ /* 0x000fea0003800000 */
.L_x_282:
        /* <DEDUP_REMOVED lines=10> */
.L_x_285:
[----:B------:R-:W-:Y:S05]  /*11fe0*/  BSYNC B1 ;  /* 0x0000000000017941 */ /* 0x000fea0003800000 */
.L_x_284:
        /* <DEDUP_REMOVED lines=9> */
.L_x_287:
[----:B------:R-:W-:Y:S05]  /*12080*/  BSYNC B1 ;  /* 0x0000000000017941 */ /* 0x000fea0003800000 */
.L_x_286:
        /* <DEDUP_REMOVED lines=10> */
.L_x_289:
[----:B------:R-:W-:Y:S05]  /*12130*/  BSYNC B1 ;  /* 0x0000000000017941 */ /* 0x000fea0003800000 */
.L_x_288:
        /* <DEDUP_REMOVED lines=13> */
.L_x_291:
[----:B------:R-:W-:Y:S05]  /*12210*/  BSYNC B1 ;  /* 0x0000000000017941 */ /* 0x000fea0003800000 */
.L_x_290:
        /* <DEDUP_REMOVED lines=11> */
.L_x_293:
[----:B------:R-:W-:Y:S05]  /*122d0*/  BSYNC B1 ;  /* 0x0000000000017941 */ /* 0x000fea0003800000 */
.L_x_292:
        /* <DEDUP_REMOVED lines=9> */
.L_x_295:
[----:B------:R-:W-:Y:S05]  /*12370*/  BSYNC B1 ;  /* 0x0000000000017941 */ /* 0x000fea0003800000 */
.L_x_294:
        /* <DEDUP_REMOVED lines=10> */
.L_x_297:
[----:B------:R-:W-:Y:S05]  /*12420*/  BSYNC B1 ;  /* 0x0000000000017941 */ /* 0x000fea0003800000 */
.L_x_296:
        /* <DEDUP_REMOVED lines=13> */
.L_x_299:
[----:B------:R-:W-:Y:S05]  /*12500*/  BSYNC B1 ;  /* 0x0000000000017941 */ /* 0x000fea0003800000 */
.L_x_298:
        /* <DEDUP_REMOVED lines=11> */
.L_x_301:
[----:B------:R-:W-:Y:S05]  /*125c0*/  BSYNC B1 ;  /* 0x0000000000017941 */ /* 0x000fea0003800000 */
.L_x_300:
        /* <DEDUP_REMOVED lines=8> */
.L_x_303:
[----:B------:R-:W-:Y:S05]  /*12650*/  BSYNC B1 ;  /* 0x0000000000017941 */ /* 0x000fea0003800000 */
.L_x_302:
        /* <DEDUP_REMOVED lines=10> */
.L_x_305:
[----:B------:R-:W-:Y:S05]  /*12700*/  BSYNC B1 ;  /* 0x0000000000017941 */ /* 0x000fea0003800000 */
.L_x_304:
        /* <DEDUP_REMOVED lines=14> */
.L_x_307:
[----:B------:R-:W-:Y:S05]  /*127f0*/  BSYNC B1 ;  /* 0x0000000000017941 */ /* 0x000fea0003800000 */
.L_x_306:
        /* <DEDUP_REMOVED lines=12> */
.L_x_309:
[----:B------:R-:W-:Y:S05]  /*128c0*/  BSYNC B1 ;  /* 0x0000000000017941 */ /* 0x000fea0003800000 */
.L_x_308:
        /* <DEDUP_REMOVED lines=8> */
.L_x_311:
[----:B------:R-:W-:Y:S05]  /*12950*/  BSYNC B1 ;  /* 0x0000000000017941 */ /* 0x000fea0003800000 */
.L_x_310:
        /* <DEDUP_REMOVED lines=10> */
.L_x_313:
[----:B------:R-:W-:Y:S05]  /*12a00*/  BSYNC B1 ;  /* 0x0000000000017941 */ /* 0x000fea0003800000 */
.L_x_312:
        /* <DEDUP_REMOVED lines=14> */
.L_x_315:
[----:B------:R-:W-:Y:S05]  /*12af0*/  BSYNC B1 ;  /* 0x0000000000017941 */ /* 0x000fea0003800000 */
.L_x_314:
        /* <DEDUP_REMOVED lines=12> */
.L_x_317:
[----:B------:R-:W-:Y:S05]  /*12bc0*/  BSYNC B1 ;  /* 0x0000000000017941 */ /* 0x000fea0003800000 */
.L_x_316:
        /* <DEDUP_REMOVED lines=8> */
.L_x_319:
[----:B------:R-:W-:Y:S05]  /*12c50*/  BSYNC B1 ;  /* 0x0000000000017941 */ /* 0x000fea0003800000 */
.L_x_318:
        /* <DEDUP_REMOVED lines=8> */
.L_x_321:
[----:B------:R-:W-:Y:S05]  /*12ce0*/  BSYNC B1 ;  /* 0x0000000000017941 */ /* 0x000fea0003800000 */
.L_x_320:
        /* <DEDUP_REMOVED lines=11> */
.L_x_323:
[----:B------:R-:W-:Y:S05]  /*12da0*/  BSYNC B1 ;  /* 0x0000000000017941 */ /* 0x000fea0003800000 */
.L_x_322:
        /* <DEDUP_REMOVED lines=10> */
.L_x_325:
[----:B------:R-:W-:Y:S05]  /*12e50*/  BSYNC B1 ;  /* 0x0000000000017941 */ /* 0x000fea0003800000 */
.L_x_324:
        /* <DEDUP_REMOVED lines=8> */
.L_x_327:
[----:B------:R-:W-:Y:S05]  /*12ee0*/  BSYNC B1 ;  /* 0x0000000000017941 */ /* 0x000fea0003800000 */
.L_x_326:
        /* <DEDUP_REMOVED lines=8> */
.L_x_329:
[----:B------:R-:W-:Y:S05]  /*12f70*/  BSYNC B1 ;  /* 0x0000000000017941 */ /* 0x000fea0003800000 */
.L_x_328:
        /* <DEDUP_REMOVED lines=10> */
.L_x_331:
[----:B------:R-:W-:Y:S05]  /*13020*/  BSYNC B1 ;  /* 0x0000000000017941 */ /* 0x000fea0003800000 */
.L_x_330:
        /* <DEDUP_REMOVED lines=10> */
.L_x_333:
[----:B------:R-:W-:Y:S05]  /*130d0*/  BSYNC B1 ;  /* 0x0000000000017941 */ /* 0x000fea0003800000 */
.L_x_332:
        /* <DEDUP_REMOVED lines=9> */
.L_x_335:
[----:B------:R-:W-:Y:S05]  /*13170*/  BSYNC B1 ;  /* 0x0000000000017941 */ /* 0x000fea0003800000 */
.L_x_334:
        /* <DEDUP_REMOVED lines=10> */
.L_x_337:
[----:B------:R-:W-:Y:S05]  /*13220*/  BSYNC B1 ;  /* 0x0000000000017941 */ /* 0x000fea0003800000 */
.L_x_336:
        /* <DEDUP_REMOVED lines=13> */
.L_x_339:
[----:B------:R-:W-:Y:S05]  /*13300*/  BSYNC B1 ;  /* 0x0000000000017941 */ /* 0x000fea0003800000 */
.L_x_338:
        /* <DEDUP_REMOVED lines=11> */
.L_x_341:
[----:B------:R-:W-:Y:S05]  /*133c0*/  BSYNC B1 ;  /* 0x0000000000017941 */ /* 0x000fea0003800000 */
.L_x_340:
        /* <DEDUP_REMOVED lines=9> */
.L_x_343:
[----:B------:R-:W-:Y:S05]  /*13460*/  BSYNC B1 ;  /* 0x0000000000017941 */ /* 0x000fea0003800000 */
.L_x_342:
        /* <DEDUP_REMOVED lines=10> */
.L_x_345:
[----:B------:R-:W-:Y:S05]  /*13510*/  BSYNC B1 ;  /* 0x0000000000017941 */ /* 0x000fea0003800000 */
.L_x_344:
        /* <DEDUP_REMOVED lines=13> */
.L_x_347:
[----:B------:R-:W-:Y:S05]  /*135f0*/  BSYNC B1 ;  /* 0x0000000000017941 */ /* 0x000fea0003800000 */
.L_x_346:
        /* <DEDUP_REMOVED lines=11> */
.L_x_349:
[----:B------:R-:W-:Y:S05]  /*136b0*/  BSYNC B1 ;  /* 0x0000000000017941 */ /* 0x000fea0003800000 */
.L_x_348:
        /* <DEDUP_REMOVED lines=8> */
.L_x_351:
[----:B------:R-:W-:Y:S05]  /*13740*/  BSYNC B1 ;  /* 0x0000000000017941 */ /* 0x000fea0003800000 */
.L_x_350:
        /* <DEDUP_REMOVED lines=10> */
.L_x_353:
[----:B------:R-:W-:Y:S05]  /*137f0*/  BSYNC B1 ;  /* 0x0000000000017941 */ /* 0x000fea0003800000 */
.L_x_352:
        /* <DEDUP_REMOVED lines=14> */
.L_x_355:
[----:B------:R-:W-:Y:S05]  /*138e0*/  BSYNC B1 ;  /* 0x0000000000017941 */ /* 0x000fea0003800000 */
.L_x_354:
        /* <DEDUP_REMOVED lines=12> */
.L_x_357:
[----:B------:R-:W-:Y:S05]  /*139b0*/  BSYNC B1 ;  /* 0x0000000000017941 */ /* 0x000fea0003800000 */
.L_x_356:
        /* <DEDUP_REMOVED lines=8> */
.L_x_359:
[----:B------:R-:W-:Y:S05]  /*13a40*/  BSYNC B1 ;  /* 0x0000000000017941 */ /* 0x000fea0003800000 */
.L_x_358:
        /* <DEDUP_REMOVED lines=10> */
.L_x_361:
[----:B------:R-:W-:Y:S05]  /*13af0*/  BSYNC B1 ;  /* 0x0000000000017941 */ /* 0x000fea0003800000 */
.L_x_360:
        /* <DEDUP_REMOVED lines=14> */
.L_x_363:
[----:B------:R-:W-:Y:S05]  /*13be0*/  BSYNC B1 ;  /* 0x0000000000017941 */ /* 0x000fea0003800000 */
.L_x_362:
        /* <DEDUP_REMOVED lines=12> */
.L_x_365:
[----:B------:R-:W-:Y:S05]  /*13cb0*/  BSYNC B1 ;  /* 0x0000000000017941 */ /* 0x000fea0003800000 */
.L_x_364:
        /* <DEDUP_REMOVED lines=8> */
.L_x_367:
[----:B------:R-:W-:Y:S05]  /*13d40*/  BSYNC B1 ;  /* 0x0000000000017941 */ /* 0x000fea0003800000 */
.L_x_366:
        /* <DEDUP_REMOVED lines=8> */
.L_x_369:
[----:B------:R-:W-:Y:S05]  /*13dd0*/  BSYNC B1 ;  /* 0x0000000000017941 */ /* 0x000fea0003800000 */
.L_x_368:
        /* <DEDUP_REMOVED lines=11> */
.L_x_371:
[----:B------:R-:W-:Y:S05]  /*13e90*/  BSYNC B1 ;  /* 0x0000000000017941 */ /* 0x000fea0003800000 */
.L_x_370:
        /* <DEDUP_REMOVED lines=10> */
.L_x_373:
[----:B------:R-:W-:Y:S05]  /*13f40*/  BSYNC B1 ;  /* 0x0000000000017941 */ /* 0x000fea0003800000 */
.L_x_372:
        /* <DEDUP_REMOVED lines=8> */
.L_x_375:
[----:B------:R-:W-:Y:S05]  /*13fd0*/  BSYNC B1 ;  /* 0x0000000000017941 */ /* 0x000fea0003800000 */
.L_x_374:
        /* <DEDUP_REMOVED lines=8> */
.L_x_377:
[----:B------:R-:W-:Y:S05]  /*14060*/  BSYNC B1 ;  /* 0x0000000000017941 */ /* 0x000fea0003800000 */
.L_x_376:
        /* <DEDUP_REMOVED lines=10> */
.L_x_379:
[----:B------:R-:W-:Y:S05]  /*14110*/  BSYNC B1 ;  /* 0x0000000000017941 */ /* 0x000fea0003800000 */
.L_x_378:
        /* <DEDUP_REMOVED lines=10> */
.L_x_381:
[----:B------:R-:W-:Y:S05]  /*141c0*/  BSYNC B1 ;  /* 0x0000000000017941 */ /* 0x000fea0003800000 */
.L_x_380:
        /* <DEDUP_REMOVED lines=9> */
.L_x_383:
[----:B------:R-:W-:Y:S05]  /*14260*/  BSYNC B1 ;  /* 0x0000000000017941 */ /* 0x000fea0003800000 */
.L_x_382:
        /* <DEDUP_REMOVED lines=10> */
.L_x_385:
[----:B------:R-:W-:Y:S05]  /*14310*/  BSYNC B1 ;  /* 0x0000000000017941 */ /* 0x000fea0003800000 */
.L_x_384:
        /* <DEDUP_REMOVED lines=13> */
.L_x_387:
[----:B------:R-:W-:Y:S05]  /*143f0*/  BSYNC B1 ;  /* 0x0000000000017941 */ /* 0x000fea0003800000 */
.L_x_386:
        /* <DEDUP_REMOVED lines=11> */
.L_x_389:
[----:B------:R-:W-:Y:S05]  /*144b0*/  BSYNC B1 ;  /* 0x0000000000017941 */ /* 0x000fea0003800000 */
.L_x_388:
        /* <DEDUP_REMOVED lines=9> */
.L_x_391:
[----:B------:R-:W-:Y:S05]  /*14550*/  BSYNC B1 ;  /* 0x0000000000017941 */ /* 0x000fea0003800000 */
.L_x_390:
        /* <DEDUP_REMOVED lines=10> */
.L_x_393:
[----:B------:R-:W-:Y:S05]  /*14600*/  BSYNC B1 ;  /* 0x0000000000017941 */ /* 0x000fea0003800000 */
.L_x_392:
        /* <DEDUP_REMOVED lines=13> */
.L_x_395:
[----:B------:R-:W-:Y:S05]  /*146e0*/  BSYNC B1 ;  /* 0x0000000000017941 */ /* 0x000fea0003800000 */
.L_x_394:
        /* <DEDUP_REMOVED lines=11> */
.L_x_397:
[----:B------:R-:W-:Y:S05]  /*147a0*/  BSYNC B1 ;  /* 0x0000000000017941 */ /* 0x000fea0003800000 */
.L_x_396:
        /* <DEDUP_REMOVED lines=8> */
.L_x_399:
[----:B------:R-:W-:Y:S05]  /*14830*/  BSYNC B1 ;  /* 0x0000000000017941 */ /* 0x000fea0003800000 */
.L_x_398:
        /* <DEDUP_REMOVED lines=10> */
.L_x_401:
[----:B------:R-:W-:Y:S05]  /*148e0*/  BSYNC B1 ;  /* 0x0000000000017941 */ /* 0x000fea0003800000 */
.L_x_400:
        /* <DEDUP_REMOVED lines=14> */
.L_x_403:
[----:B------:R-:W-:Y:S05]  /*149d0*/  BSYNC B1 ;  /* 0x0000000000017941 */ /* 0x000fea0003800000 */
.L_x_402:
        /* <DEDUP_REMOVED lines=12> */
.L_x_405:
[----:B------:R-:W-:Y:S05]  /*14aa0*/  BSYNC B1 ;  /* 0x0000000000017941 */ /* 0x000fea0003800000 */
.L_x_404:
        /* <DEDUP_REMOVED lines=8> */
.L_x_407:
[----:B------:R-:W-:Y:S05]  /*14b30*/  BSYNC B1 ;  /* 0x0000000000017941 */ /* 0x000fea0003800000 */
.L_x_406:
        /* <DEDUP_REMOVED lines=10> */
.L_x_409:
[----:B------:R-:W-:Y:S05]  /*14be0*/  BSYNC B1 ;  /* 0x0000000000017941 */ /* 0x000fea0003800000 */
.L_x_408:
        /* <DEDUP_REMOVED lines=14> */
.L_x_411:
[----:B------:R-:W-:Y:S05]  /*14cd0*/  BSYNC B1 ;  /* 0x0000000000017941 */ /* 0x000fea0003800000 */
.L_x_410:
        /* <DEDUP_REMOVED lines=12> */
.L_x_413:
[----:B------:R-:W-:Y:S05]  /*14da0*/  BSYNC B1 ;  /* 0x0000000000017941 */ /* 0x000fea0003800000 */
.L_x_412:
        /* <DEDUP_REMOVED lines=8> */
.L_x_415:
[----:B------:R-:W-:Y:S05]  /*14e30*/  BSYNC B1 ;  /* 0x0000000000017941 */ /* 0x000fea0003800000 */
.L_x_414:
        /* <DEDUP_REMOVED lines=8> */
.L_x_417:
[----:B------:R-:W-:Y:S05]  /*14ec0*/  BSYNC B1 ;  /* 0x0000000000017941 */ /* 0x000fea0003800000 */
.L_x_416:
        /* <DEDUP_REMOVED lines=11> */
.L_x_419:
[----:B------:R-:W-:Y:S05]  /*14f80*/  BSYNC B1 ;  /* 0x0000000000017941 */ /* 0x000fea0003800000 */
.L_x_418:
        /* <DEDUP_REMOVED lines=10> */
.L_x_421:
[----:B------:R-:W-:Y:S05]  /*15030*/  BSYNC B1 ;  /* 0x0000000000017941 */ /* 0x000fea0003800000 */
.L_x_420:
        /* <DEDUP_REMOVED lines=8> */
.L_x_423:
[----:B------:R-:W-:Y:S05]  /*150c0*/  BSYNC B1 ;  /* 0x0000000000017941 */ /* 0x000fea0003800000 */
.L_x_422:
        /* <DEDUP_REMOVED lines=8> */
.L_x_425:
[----:B------:R-:W-:Y:S05]  /*15150*/  BSYNC B1 ;  /* 0x0000000000017941 */ /* 0x000fea0003800000 */
.L_x_424:
        /* <DEDUP_REMOVED lines=10> */
.L_x_427:
[----:B------:R-:W-:Y:S05]  /*15200*/  BSYNC B1 ;  /* 0x0000000000017941 */ /* 0x000fea0003800000 */
.L_x_426:
        /* <DEDUP_REMOVED lines=10> */
.L_x_429:
[----:B------:R-:W-:Y:S05]  /*152b0*/  BSYNC B1 ;  /* 0x0000000000017941 */ /* 0x000fea0003800000 */
.L_x_428:
        /* <DEDUP_REMOVED lines=9> */
.L_x_431:
[----:B------:R-:W-:Y:S05]  /*15350*/  BSYNC B1 ;  /* 0x0000000000017941 */ /* 0x000fea0003800000 */
.L_x_430:
        /* <DEDUP_REMOVED lines=10> */
.L_x_433:
[----:B------:R-:W-:Y:S05]  /*15400*/  BSYNC B1 ;  /* 0x0000000000017941 */ /* 0x000fea0003800000 */
.L_x_432:
        /* <DEDUP_REMOVED lines=13> */
.L_x_435:
[----:B------:R-:W-:Y:S05]  /*154e0*/  BSYNC B1 ;  /* 0x0000000000017941 */ /* 0x000fea0003800000 */
.L_x_434:
        /* <DEDUP_REMOVED lines=11> */
.L_x_437:
[----:B------:R-:W-:Y:S05]  /*155a0*/  BSYNC B1 ;  /* 0x0000000000017941 */ /* 0x000fea0003800000 */
.L_x_436:
        /* <DEDUP_REMOVED lines=9> */
.L_x_439:
[----:B------:R-:W-:Y:S05]  /*15640*/  BSYNC B1 ;  /* 0x0000000000017941 */ /* 0x000fea0003800000 */
.L_x_438:
        /* <DEDUP_REMOVED lines=10> */
.L_x_441:
[----:B------:R-:W-:Y:S05]  /*156f0*/  BSYNC B1 ;  /* 0x0000000000017941 */ /* 0x000fea0003800000 */
.L_x_440:
        /* <DEDUP_REMOVED lines=13> */
.L_x_443:
[----:B------:R-:W-:Y:S05]  /*157d0*/  BSYNC B1 ;  /* 0x0000000000017941 */ /* 0x000fea0003800000 */
.L_x_442:
        /* <DEDUP_REMOVED lines=11> */
.L_x_445:
[----:B------:R-:W-:Y:S05]  /*15890*/  BSYNC B1 ;  /* 0x0000000000017941 */ /* 0x000fea0003800000 */
.L_x_444:
        /* <DEDUP_REMOVED lines=8> */
.L_x_447:
[----:B------:R-:W-:Y:S05]  /*15920*/  BSYNC B1 ;  /* 0x0000000000017941 */ /* 0x000fea0003800000 */
.L_x_446:
        /* <DEDUP_REMOVED lines=10> */
.L_x_449:
[----:B------:R-:W-:Y:S05]  /*159d0*/  BSYNC B1 ;  /* 0x0000000000017941 */ /* 0x000fea0003800000 */
.L_x_448:
        /* <DEDUP_REMOVED lines=14> */
.L_x_451:
[----:B------:R-:W-:Y:S05]  /*15ac0*/  BSYNC B1 ;  /* 0x0000000000017941 */ /* 0x000fea0003800000 */
.L_x_450:
        /* <DEDUP_REMOVED lines=12> */
.L_x_453:
[----:B------:R-:W-:Y:S05]  /*15b90*/  BSYNC B1 ;  /* 0x0000000000017941 */ /* 0x000fea0003800000 */
.L_x_452:
        /* <DEDUP_REMOVED lines=8> */
.L_x_455:
[----:B------:R-:W-:Y:S05]  /*15c20*/  BSYNC B1 ;  /* 0x0000000000017941 */ /* 0x000fea0003800000 */
.L_x_454:
        /* <DEDUP_REMOVED lines=10> */
.L_x_457:
[----:B------:R-:W-:Y:S05]  /*15cd0*/  BSYNC B1 ;  /* 0x0000000000017941 */ /* 0x000fea0003800000 */
.L_x_456:
        /* <DEDUP_REMOVED lines=14> */
.L_x_459:
[----:B------:R-:W-:Y:S05]  /*15dc0*/  BSYNC B1 ;  /* 0x0000000000017941 */ /* 0x000fea0003800000 */
.L_x_458:
        /* <DEDUP_REMOVED lines=12> */
.L_x_461:
[----:B------:R-:W-:Y:S05]  /*15e90*/  BSYNC B1 ;  /* 0x0000000000017941 */ /* 0x000fea0003800000 */
.L_x_460:
        /* <DEDUP_REMOVED lines=8> */
.L_x_463:
[----:B------:R-:W-:Y:S05]  /*15f20*/  BSYNC B1 ;  /* 0x0000000000017941 */ /* 0x000fea0003800000 */
.L_x_462:
        /* <DEDUP_REMOVED lines=8> */
.L_x_465:
[----:B------:R-:W-:Y:S05]  /*15fb0*/  BSYNC B1 ;  /* 0x0000000000017941 */ /* 0x000fea0003800000 */
.L_x_464:
        /* <DEDUP_REMOVED lines=11> */
.L_x_467:
[----:B------:R-:W-:Y:S05]  /*16070*/  BSYNC B1 ;  /* 0x0000000000017941 */ /* 0x000fea0003800000 */
.L_x_466:
        /* <DEDUP_REMOVED lines=10> */
.L_x_469:
[----:B------:R-:W-:Y:S05]  /*16120*/  BSYNC B1 ;  /* 0x0000000000017941 */ /* 0x000fea0003800000 */
.L_x_468:
        /* <DEDUP_REMOVED lines=8> */
.L_x_471:
[----:B------:R-:W-:Y:S05]  /*161b0*/  BSYNC B1 ;  /* 0x0000000000017941 */ /* 0x000fea0003800000 */
.L_x_470:
        /* <DEDUP_REMOVED lines=8> */
.L_x_473:
[----:B------:R-:W-:Y:S05]  /*16240*/  BSYNC B1 ;  /* 0x0000000000017941 */ /* 0x000fea0003800000 */
.L_x_472:
        /* <DEDUP_REMOVED lines=10> */
.L_x_475:
[----:B------:R-:W-:Y:S05]  /*162f0*/  BSYNC B1 ;  /* 0x0000000000017941 */ /* 0x000fea0003800000 */
.L_x_474:
        /* <DEDUP_REMOVED lines=10> */
.L_x_477:
[----:B------:R-:W-:Y:S05]  /*163a0*/  BSYNC B1 ;  /* 0x0000000000017941 */ /* 0x000fea0003800000 */
.L_x_476:
        /* <DEDUP_REMOVED lines=9> */
.L_x_479:
[----:B------:R-:W-:Y:S05]  /*16440*/  BSYNC B1 ;  /* 0x0000000000017941 */ /* 0x000fea0003800000 */
.L_x_478:
        /* <DEDUP_REMOVED lines=10> */
.L_x_481:
[----:B------:R-:W-:Y:S05]  /*164f0*/  BSYNC B1 ;  /* 0x0000000000017941 */ /* 0x000fea0003800000 */
.L_x_480:
        /* <DEDUP_REMOVED lines=13> */
.L_x_483:
[----:B------:R-:W-:Y:S05]  /*165d0*/  BSYNC B1 ;  /* 0x0000000000017941 */ /* 0x000fea0003800000 */
.L_x_482:
        /* <DEDUP_REMOVED lines=11> */
.L_x_485:
[----:B------:R-:W-:Y:S05]  /*16690*/  BSYNC B1 ;  /* 0x0000000000017941 */ /* 0x000fea0003800000 */
.L_x_484:
        /* <DEDUP_REMOVED lines=9> */
.L_x_487:
[----:B------:R-:W-:Y:S05]  /*16730*/  BSYNC B1 ;  /* 0x0000000000017941 */ /* 0x000fea0003800000 */
.L_x_486:
        /* <DEDUP_REMOVED lines=10> */
.L_x_489:
[----:B------:R-:W-:Y:S05]  /*167e0*/  BSYNC B1 ;  /* 0x0000000000017941 */ /* 0x000fea0003800000 */
.L_x_488:
        /* <DEDUP_REMOVED lines=13> */
.L_x_491:
[----:B------:R-:W-:Y:S05]  /*168c0*/  BSYNC B1 ;  /* 0x0000000000017941 */ /* 0x000fea0003800000 */
.L_x_490:
        /* <DEDUP_REMOVED lines=11> */
.L_x_493:
[----:B------:R-:W-:Y:S05]  /*16980*/  BSYNC B1 ;  /* 0x0000000000017941 */ /* 0x000fea0003800000 */
.L_x_492:
        /* <DEDUP_REMOVED lines=8> */
.L_x_495:
[----:B------:R-:W-:Y:S05]  /*16a10*/  BSYNC B1 ;  /* 0x0000000000017941 */ /* 0x000fea0003800000 */
.L_x_494:
        /* <DEDUP_REMOVED lines=10> */
.L_x_497:
[----:B------:R-:W-:Y:S05]  /*16ac0*/  BSYNC B1 ;  /* 0x0000000000017941 */ /* 0x000fea0003800000 */
.L_x_496:
        /* <DEDUP_REMOVED lines=14> */
.L_x_499:
[----:B------:R-:W-:Y:S05]  /*16bb0*/  BSYNC B1 ;  /* 0x0000000000017941 */ /* 0x000fea0003800000 */
.L_x_498:
        /* <DEDUP_REMOVED lines=12> */
.L_x_501:
[----:B------:R-:W-:Y:S05]  /*16c80*/  BSYNC B1 ;  /* 0x0000000000017941 */ /* 0x000fea0003800000 */
.L_x_500:
        /* <DEDUP_REMOVED lines=8> */
.L_x_503:
[----:B------:R-:W-:Y:S05]  /*16d10*/  BSYNC B1 ;  /* 0x0000000000017941 */ /* 0x000fea0003800000 */
.L_x_502:
        /* <DEDUP_REMOVED lines=10> */
.L_x_505:
[----:B------:R-:W-:Y:S05]  /*16dc0*/  BSYNC B1 ;  /* 0x0000000000017941 */ /* 0x000fea0003800000 */
.L_x_504:
        /* <DEDUP_REMOVED lines=14> */
.L_x_507:
[----:B------:R-:W-:Y:S05]  /*16eb0*/  BSYNC B1 ;  /* 0x0000000000017941 */ /* 0x000fea0003800000 */
.L_x_506:
        /* <DEDUP_REMOVED lines=12> */
.L_x_509:
[----:B------:R-:W-:Y:S05]  /*16f80*/  BSYNC B1 ;  /* 0x0000000000017941 */ /* 0x000fea0003800000 */
.L_x_508:
        /* <DEDUP_REMOVED lines=8> */
.L_x_511:
[----:B------:R-:W-:Y:S05]  /*17010*/  BSYNC B1 ;  /* 0x0000000000017941 */ /* 0x000fea0003800000 */
.L_x_510:
        /* <DEDUP_REMOVED lines=8> */
.L_x_513:
[----:B------:R-:W-:Y:S05]  /*170a0*/  BSYNC B1 ;  /* 0x0000000000017941 */ /* 0x000fea0003800000 */
.L_x_512:
        /* <DEDUP_REMOVED lines=11> */
.L_x_515:
[----:B------:R-:W-:Y:S05]  /*17160*/  BSYNC B1 ;  /* 0x0000000000017941 */ /* 0x000fea0003800000 */
.L_x_514:
        /* <DEDUP_REMOVED lines=10> */
.L_x_517:
[----:B------:R-:W-:Y:S05]  /*17210*/  BSYNC B1 ;  /* 0x0000000000017941 */ /* 0x000fea0003800000 */
.L_x_516:
[----:B------:R-:W-:Y:S01]  /*17220*/  @!P4 IMAD R43, R43, R17, R4 ;  /* 0x000000112b2bc224 */ /* 0x000fe200078e0204 */
[----:B------:R-:W-:Y:S01]  /*17230*/  BSSY B1, `(.L_x_518) ;  /* 0x0000009000017945 */ /* 0x000fe20003800000 */
[----:B------:R-:W-:Y:S02]  /*17240*/  IMAD.U32 R49, RZ, RZ, UR39 ;  /* 0x00000027ff317e24 */ /* 0x000fe4000f8e00ff */
[----:B0-----:R-:W-:Y:S01]  /*17250*/  IMAD.U32 R51, RZ, RZ, UR38 ;  /* 0x00000026ff337e24 */ /* 0x001fe2000f8e00ff */
[----:B------:R0:W-:Y:S01]  /*17260*/  @!P4 STG.E.U8 desc[UR36][R40.64+0xa1], R43 ;  /* 0x0000a12b2800c986 */ /* 0x0001e2000c101124 */
[----:B------:R-:W-:-:S13]  /*17270*/  ISETP.LT.OR P4, PT, R0, 0xa9, !P2 ;  /* 0x000000a90000780c */ /* 0x000fda0005781670 */
[----:B0-----:R-:W-:Y:S05]  /*17280*/  @P4 BRA `(.L_x_519) ;  /* 0x00000000000c4947 */ /* 0x001fea0003800000 */
[----:B------:R-:W4:Y:S02]  /*17290*/  LDG.E.U8 R16, desc[UR36][R22.64+0xa8] ;  /* 0x0000a82416107981 */ /* 0x000f24000c1e1100 */
[----:B----4-:R-:W-:-:S05]  /*172a0*/  PRMT R5, R16, 0x8880, RZ ;  /* 0x0000888010057816 */ /* 0x010fca00000000ff */
[----:B------:R-:W-:-:S07]  /*172b0*/  IMAD R4, R5, R18, RZ ;  /* 0x0000001205047224 */ /* 0x000fce00078e02ff */
.L_x_519:
[----:B------:R-:W-:Y:S05]  /*172c0*/  BSYNC B1 ;  /* 0x0000000000017941 */ /* 0x000fea0003800000 */
.L_x_518:
[----:B------:R-:W-:Y:S01]  /*172d0*/  @!P4 IMAD R5, R44, R17, R4 ;  /* 0x000000112c05c224 */ /* 0x000fe200078e0204 */
[----:B------:R-:W-:Y:S01]  /*172e0*/  LOP3.LUT P3, RZ, R19, 0x2, RZ, 0xc0, !PT ;  /* 0x0000000213ff7812 */ /* 0x000fe2000786c0ff */
[----:B------:R-:W-:Y:S01]  /*172f0*/  BSSY B1, `(.L_x_520) ;  /* 0x000000a000017945 */ /* 0x000fe20003800000 */
[C---:B------:R-:W-:Y:S02]  /*17300*/  ISETP.LT.OR P2, PT, R0.reuse, 0xaa, !P2 ;  /* 0x000000aa0000780c */ /* 0x040fe40005741670 */
        /* <DEDUP_REMOVED lines=8> */
.L_x_521:
[----:B------:R-:W-:Y:S05]  /*17390*/  BSYNC B1 ;  /* 0x0000000000017941 */ /* 0x000fea0003800000 */
.L_x_520:
[----:B------:R-:W-:Y:S01]  /*173a0*/  @!P2 IMAD R45, R45, R17, R4 ;  /* 0x000000112d2da224 */ /* 0x000fe200078e0204 */
[----:B------:R-:W-:Y:S01]  /*173b0*/  LOP3.LUT P4, RZ, R19, 0x1, RZ, 0xc0, !PT ;  /* 0x0000000113ff7812 */ /* 0x000fe2000788c0ff */
[----:B------:R-:W-:Y:S01]  /*173c0*/  BSSY B1, `(.L_x_522) ;  /* 0x0000009000017945 */ /* 0x000fe20003800000 */
[----:B------:R-:W-:Y:S02]  /*173d0*/  IMAD.U32 R23, RZ, RZ, UR39 ;  /* 0x00000027ff177e24 */ /* 0x000fe4000f8e00ff */
[----:B------:R0:W-:Y:S01]  /*173e0*/  @!P2 STG.E.U8 desc[UR36][R2.64+0xa9], R45 ;  /* 0x0000a92d0200a986 */ /* 0x0001e2000c101124 */
[----:B------:R-:W-:Y:S01]  /*173f0*/  ISETP.LT.OR P2, PT, R0, 0xa9, !P4 ;  /* 0x000000a90000780c */ /* 0x000fe20006741670 */
[----:B------:R-:W-:-:S12]  /*17400*/  IMAD.U32 R41, RZ, RZ, UR38 ;  /* 0x00000026ff297e24 */ /* 0x000fd8000f8e00ff */
[----:B0-----:R-:W-:Y:S05]  /*17410*/  @P2 BRA `(.L_x_523) ;  /* 0x00000000000c2947 */ /* 0x001fea0003800000 */
[----:B------:R-:W4:Y:S02]  /*17420*/  LDG.E.U8 R16, desc[UR36][R14.64+0xa8] ;  /* 0x0000a8240e107981 */ /* 0x000f24000c1e1100 */
[----:B----4-:R-:W-:-:S05]  /*17430*/  PRMT R5, R16, 0x8880, RZ ;  /* 0x0000888010057816 */ /* 0x010fca00000000ff */
[----:B------:R-:W-:-:S07]  /*17440*/  IMAD R4, R5, R18, RZ ;  /* 0x0000001205047224 */ /* 0x000fce00078e02ff */
.L_x_523:
[----:B------:R-:W-:Y:S05]  /*17450*/  BSYNC B1 ;  /* 0x0000000000017941 */ /* 0x000fea0003800000 */
.L_x_522:
[----:B------:R-:W-:Y:S01]  /*17460*/  LOP3.LUT P4, RZ, R19, 0x2, RZ, 0xc0, !PT ;  /* 0x0000000213ff7812 */ /* 0x000fe2000788c0ff */
[----:B------:R-:W-:Y:S01]  /*17470*/  @!P2 IMAD R5, R46, R17, R4 ;  /* 0x000000112e05a224 */ /* 0x000fe200078e0204 */
[----:B------:R-:W-:Y:S02]  /*17480*/  BSSY B1, `(.L_x_524) ;  /* 0x000000f000017945 */ /* 0x000fe40003800000 */
[----:B------:R-:W-:-:S13]  /*17490*/  ISETP.LT.OR P4, PT, R0, 0xa2, !P4 ;  /* 0x000000a20000780c */ /* 0x000fda0006781670 */
[----:B------:R-:W-:-:S04]  /*174a0*/  @!P4 IADD3 R44, P5, P6, R23, UR61, R2 ;  /* 0x0000003d172ccc10 */ /* 0x000fc8000febe002 */
[----:B------:R-:W-:Y:S02]  /*174b0*/  @!P4 IADD3.X R45, R41, UR60, R3, P5, P6 ;  /* 0x0000003c292dcc10 */ /* 0x000fe4000afec403 */
[----:B------:R-:W-:Y:S02]  /*174c0*/  @!P2 IADD3 R22, P5, R2, UR39, RZ ;  /* 0x000000270216ac10 */ /* 0x000fe4000ffbe0ff */
[----:B------:R-:W-:Y:S02]  /*174d0*/  LOP3.LUT P6, RZ, R19, 0x1, RZ, 0xc0, !PT ;  /* 0x0000000113ff7812 */ /* 0x000fe400078cc0ff */
[----:B------:R-:W-:Y:S02]  /*174e0*/  @!P2 IADD3.X R23, R3, UR38, RZ, P5, !PT ;  /* 0x000000260317ac10 */ /* 0x000fe4000affe4ff */
[----:B------:R-:W-:-:S03]  /*174f0*/  ISETP.LT.OR P5, PT, R0, 0xaa, !P6 ;  /* 0x000000aa0000780c */ /* 0x000fc600077a1670 */
[----:B------:R0:W-:Y:S10]  /*17500*/  @!P2 STG.E.U8 desc[UR36][R22.64+0xa8], R5 ;  /* 0x0000a8051600a986 */ /* 0x0001f4000c101124 */
[----:B------:R-:W-:-:S04]  /*17510*/  @!P5 IADD3 R40, P6, R2, UR39, RZ ;  /* 0x000000270228dc10 */ /* 0x000fc8000ffde0ff */
[----:B------:R-:W-:Y:S01]  /*17520*/  @!P5 IADD3.X R41, R3, UR38, RZ, P6, !PT ;  /* 0x000000260329dc10 */ /* 0x000fe2000b7fe4ff */
[----:B0-----:R-:W-:Y:S08]  /*17530*/  @P5 BRA `(.L_x_525) ;  /* 0x00000000000c5947 */ /* 0x001ff00003800000 */
[----:B------:R-:W4:Y:S02]  /*17540*/  LDG.E.U8 R16, desc[UR36][R14.64+0xa9] ;  /* 0x0000a9240e107981 */ /* 0x000f24000c1e1100 */
[----:B----4-:R-:W-:-:S05]  /*17550*/  PRMT R5, R16, 0x8880, RZ ;  /* 0x0000888010057816 */ /* 0x010fca00000000ff */
[----:B------:R-:W-:-:S07]  /*17560*/  IMAD R4, R5, R18, RZ ;  /* 0x0000001205047224 */ /* 0x000fce00078e02ff */
.L_x_525:
[----:B------:R-:W-:Y:S05]  /*17570*/  BSYNC B1 ;  /* 0x0000000000017941 */ /* 0x000fea0003800000 */
.L_x_524:
[----:B------:R-:W-:Y:S01]  /*17580*/  @!P5 IMAD R47, R47, R17, R4 ;  /* 0x000000112f2fd224 */ /* 0x000fe200078e0204 */
[----:B------:R-:W-:Y:S04]  /*17590*/  BSSY B1, `(.L_x_526) ;  /* 0x0000008000017945 */ /* 0x000fe80003800000 */
[----:B------:R0:W-:Y:S01]  /*175a0*/  @!P5 STG.E.U8 desc[UR36][R40.64+0xa9], R47 ;  /* 0x0000a92f2800d986 */ /* 0x0001e2000c101124 */
[----:B------:R-:W-:-:S04]  /*175b0*/  LOP3.LUT P5, RZ, R19, 0x4, RZ, 0xc0, !PT ;  /* 0x0000000413ff7812 */ /* 0x000fc800078ac0ff */
[----:B------:R-:W-:-:S13]  /*175c0*/  ISETP.LT.OR P2, PT, R0, 0xa1, !P5 ;  /* 0x000000a10000780c */ /* 0x000fda0006f41670 */
[----:B0-----:R-:W-:Y:S05]  /*175d0*/  @P2 BRA `(.L_x_527) ;  /* 0x00000000000c2947 */ /* 0x001fea0003800000 */
[----:B------:R-:W4:Y:S02]  /*175e0*/  LDG.E.U8 R16, desc[UR36][R12.64+0xa0] ;  /* 0x0000a0240c107981 */ /* 0x000f24000c1e1100 */
[----:B----4-:R-:W-:-:S05]  /*175f0*/  PRMT R5, R16, 0x8880, RZ ;  /* 0x0000888010057816 */ /* 0x010fca00000000ff */
[----:B------:R-:W-:-:S07]  /*17600*/  IMAD R4, R5, R18, RZ ;  /* 0x0000001205047224 */ /* 0x000fce00078e02ff */
.L_x_527:
[----:B------:R-:W-:Y:S05]  /*17610*/  BSYNC B1 ;  /* 0x0000000000017941 */ /* 0x000fea0003800000 */
.L_x_526:
[----:B------:R-:W-:Y:S01]  /*17620*/  @!P2 IMAD R5, R32, R17, R4 ;  /* 0x000000112005a224 */ /* 0x000fe200078e0204 */
[----:B------:R-:W-:Y:S04]  /*17630*/  BSSY B1, `(.L_x_528) ;  /* 0x0000007000017945 */ /* 0x000fe80003800000 */
[----:B------:R0:W-:Y:S01]  /*17640*/  @!P2 STG.E.U8 desc[UR36][R232.64+0xa0], R5 ;  /* 0x0000a005e800a986 */ /* 0x0001e2000c101124 */
[----:B------:R-:W-:-:S13]  /*17650*/  ISETP.LT.OR P2, PT, R0, 0xa2, !P5 ;  /* 0x000000a20000780c */ /* 0x000fda0006f41670 */
[----:B0-----:R-:W-:Y:S05]  /*17660*/  @P2 BRA `(.L_x_529) ;  /* 0x00000000000c2947 */ /* 0x001fea0003800000 */
[----:B------:R-:W4:Y:S02]  /*17670*/  LDG.E.U8 R16, desc[UR36][R12.64+0xa1] ;  /* 0x0000a1240c107981 */ /* 0x000f24000c1e1100 */
[----:B----4-:R-:W-:-:S05]  /*17680*/  PRMT R5, R16, 0x8880, RZ ;  /* 0x0000888010057816 */ /* 0x010fca00000000ff */
[----:B------:R-:W-:-:S07]  /*17690*/  IMAD R4, R5, R18, RZ ;  /* 0x0000001205047224 */ /* 0x000fce00078e02ff */
.L_x_529:
[----:B------:R-:W-:Y:S05]  /*176a0*/  BSYNC B1 ;  /* 0x0000000000017941 */ /* 0x000fea0003800000 */
.L_x_528:
[----:B------:R-:W-:Y:S01]  /*176b0*/  @!P2 IMAD R33, R33, R17, R4 ;  /* 0x000000112121a224 */ /* 0x000fe200078e0204 */
[----:B------:R-:W-:Y:S04]  /*176c0*/  BSSY B1, `(.L_x_530) ;  /* 0x0000006000017945 */ /* 0x000fe80003800000 */
[----:B------:R0:W-:Y:S01]  /*176d0*/  @!P2 STG.E.U8 desc[UR36][R232.64+0xa1], R33 ;  /* 0x0000a121e800a986 */ /* 0x0001e2000c101124 */
[----:B------:R-:W-:Y:S05]  /*176e0*/  @P3 BRA `(.L_x_531) ;  /* 0x00000000000c3947 */ /* 0x000fea0003800000 */
[----:B------:R-:W4:Y:S02]  /*176f0*/  LDG.E.U8 R16, desc[UR36][R10.64+0xa0] ;  /* 0x0000a0240a107981 */ /* 0x000f24000c1e1100 */
[----:B----4-:R-:W-:-:S05]  /*17700*/  PRMT R5, R16, 0x8880, RZ ;  /* 0x0000888010057816 */ /* 0x010fca00000000ff */
[----:B------:R-:W-:-:S07]  /*17710*/  IMAD R4, R5, R18, RZ ;  /* 0x0000001205047224 */ /* 0x000fce00078e02ff */
.L_x_531:
[----:B------:R-:W-:Y:S05]  /*17720*/  BSYNC B1 ;  /* 0x0000000000017941 */ /* 0x000fea0003800000 */
.L_x_530:
[----:B------:R-:W-:Y:S01]  /*17730*/  @!P3 IMAD R5, R34, R17, R4 ;  /* 0x000000112205b224 */ /* 0x000fe200078e0204 */
[----:B------:R-:W-:Y:S01]  /*17740*/  LOP3.LUT P6, RZ, R19, 0x2, RZ, 0xc0, !PT ;  /* 0x0000000213ff7812 */ /* 0x000fe200078cc0ff */
[----:B------:R-:W-:Y:S01]  /*17750*/  BSSY B1, `(.L_x_532) ;  /* 0x000000a000017945 */ /* 0x000fe20003800000 */
[C---:B------:R-:W-:Y:S02]  /*17760*/  ISETP.LT.OR P2, PT, R0.reuse, 0xa9, !P5 ;  /* 0x000000a90000780c */ /* 0x040fe40006f41670 */
[----:B------:R1:W-:Y:S01]  /*17770*/  @!P3 STG.E.U8 desc[UR36][R42.64+0xa0], R5 ;  /* 0x0000a0052a00b986 */ /* 0x0003e2000c101124 */
[C---:B------:R-:W-:Y:S02]  /*17780*/  ISETP.LT.OR P3, PT, R0.reuse, 0xaa, !P5 ;  /* 0x000000aa0000780c */ /* 0x040fe40006f61670 */
[C---:B------:R-:W-:Y:S02]  /*17790*/  ISETP.LT.OR P5, PT, R0.reuse, 0xa9, !P6 ;  /* 0x000000a90000780c */ /* 0x040fe400077a1670 */
[----:B------:R-:W-:Y:S01]  /*177a0*/  ISETP.LT.OR P6, PT, R0, 0xaa, !P6 ;  /* 0x000000aa0000780c */ /* 0x000fe200077c1670 */
[----:B------:R-:W-:-:S12]  /*177b0*/  @P4 BRA `(.L_x_533) ;  /* 0x00000000000c4947 */ /* 0x000fd80003800000 */
[----:B------:R-:W1:Y:S02]  /*177c0*/  LDG.E.U8 R16, desc[UR36][R10.64+0xa1] ;  /* 0x0000a1240a107981 */ /* 0x000e64000c1e1100 */
[----:B-1----:R-:W-:-:S05]  /*177d0*/  PRMT R5, R16, 0x8880, RZ ;  /* 0x0000888010057816 */ /* 0x002fca00000000ff */
[----:B------:R-:W-:-:S07]  /*177e0*/  IMAD R4, R5, R18, RZ ;  /* 0x0000001205047224 */ /* 0x000fce00078e02ff */
.L_x_533:
[----:B------:R-:W-:Y:S05]  /*177f0*/  BSYNC B1 ;  /* 0x0000000000017941 */ /* 0x000fea0003800000 */
.L_x_532:
[----:B------:R-:W-:Y:S01]  /*17800*/  @!P4 IMAD R35, R35, R17, R4 ;  /* 0x000000112323c224 */ /* 0x000fe200078e0204 */
[----:B------:R-:W-:Y:S04]  /*17810*/  BSSY B1, `(.L_x_534) ;  /* 0x0000006000017945 */ /* 0x000fe80003800000 */
[----:B------:R4:W-:Y:S01]  /*17820*/  @!P4 STG.E.U8 desc[UR36][R44.64+0xa1], R35 ;  /* 0x0000a1232c00c986 */ /* 0x0009e2000c101124 */
[----:B------:R-:W-:Y:S05]  /*17830*/  @P2 BRA `(.L_x_535) ;  /* 0x00000000000c2947 */ /* 0x000fea0003800000 */
[----:B------:R-:W1:Y:S02]  /*17840*/  LDG.E.U8 R16, desc[UR36][R12.64+0xa8] ;  /* 0x0000a8240c107981 */ /* 0x000e64000c1e1100 */
[----:B-1----:R-:W-:-:S05]  /*17850*/  PRMT R5, R16, 0x8880, RZ ;  /* 0x0000888010057816 */ /* 0x002fca00000000ff */
[----:B------:R-:W-:-:S07]  /*17860*/  IMAD R4, R5, R18, RZ ;  /* 0x0000001205047224 */ /* 0x000fce00078e02ff */
.L_x_535:
[----:B------:R-:W-:Y:S05]  /*17870*/  BSYNC B1 ;  /* 0x0000000000017941 */ /* 0x000fea0003800000 */
.L_x_534:
[----:B-1----:R-:W-:Y:S01]  /*17880*/  @!P2 IMAD R5, R36, R17, R4 ;  /* 0x000000112405a224 */ /* 0x002fe200078e0204 */
[----:B------:R-:W-:Y:S04]  /*17890*/  BSSY B1, `(.L_x_536) ;  /* 0x0000006000017945 */ /* 0x000fe80003800000 */
[----:B------:R1:W-:Y:S01]  /*178a0*/  @!P2 STG.E.U8 desc[UR36][R232.64+0xa8], R5 ;  /* 0x0000a805e800a986 */ /* 0x0003e2000c101124 */
[----:B------:R-:W-:Y:S05]  /*178b0*/  @P3 BRA `(.L_x_537) ;  /* 0x00000000000c3947 */ /* 0x000fea0003800000 */
[----:B------:R-:W1:Y:S02]  /*178c0*/  LDG.E.U8 R16, desc[UR36][R12.64+0xa9] ;  /* 0x0000a9240c107981 */ /* 0x000e64000c1e1100 */
[----:B-1----:R-:W-:-:S05]  /*178d0*/  PRMT R5, R16, 0x8880, RZ ;  /* 0x0000888010057816 */ /* 0x002fca00000000ff */
[----:B------:R-:W-:-:S07]  /*178e0*/  IMAD R4, R5, R18, RZ ;  /* 0x0000001205047224 */ /* 0x000fce00078e02ff */
.L_x_537:
[----:B------:R-:W-:Y:S05]  /*178f0*/  BSYNC B1 ;  /* 0x0000000000017941 */ /* 0x000fea0003800000 */
.L_x_536:
[----:B------:R-:W-:Y:S01]  /*17900*/  IMAD.U32 R13, RZ, RZ, UR39 ;  /* 0x00000027ff0d7e24 */ /* 0x000fe2000f8e00ff */
[----:B------:R-:W-:Y:S01]  /*17910*/  BSSY B1, `(.L_x_538) ;  /* 0x000000d000017945 */ /* 0x000fe20003800000 */
[----:B------:R-:W-:Y:S02]  /*17920*/  @!P3 IMAD R37, R37, R17, R4 ;  /* 0x000000112525b224 */ /* 0x000fe400078e0204 */
[----:B-1----:R-:W-:Y:S01]  /*17930*/  IMAD.U32 R5, RZ, RZ, UR38 ;  /* 0x00000026ff057e24 */ /* 0x002fe2000f8e00ff */
[----:B------:R-:W-:Y:S01]  /*17940*/  @!P5 IADD3 R12, P2, P4, R13, UR61, R2 ;  /* 0x0000003d0d0cdc10 */ /* 0x000fe2000fc5e002 */
[----:B------:R-:W-:Y:S01]  /*17950*/  IMAD.U32 R15, RZ, RZ, UR39 ;  /* 0x00000027ff0f7e24 */ /* 0x000fe2000f8e00ff */
[----:B------:R1:W-:Y:S01]  /*17960*/  @!P3 STG.E.U8 desc[UR36][R232.64+0xa9], R37 ;  /* 0x0000a925e800b986 */ /* 0x0003e2000c101124 */
[----:B------:R-:W-:Y:S02]  /*17970*/  ISETP.LT.OR P3, PT, R0, 0xa1, !P0 ;  /* 0x000000a10000780c */ /* 0x000fe40004761670 */
[----:B------:R-:W-:-:S02]  /*17980*/  @!P5 IADD3.X R13, R5, UR60, R3, P2, P4 ;  /* 0x0000003c050ddc10 */ /* 0x000fc400097e8403 */
[----:B------:R-:W-:Y:S01]  /*17990*/  @!P6 IADD3 R14, P2, P4, R15, UR61, R2 ;  /* 0x0000003d0f0eec10 */ /* 0x000fe2000fc5e002 */
[----:B------:R-:W-:-:S12]  /*179a0*/  @P5 BRA `(.L_x_539) ;  /* 0x00000000000c5947 */ /* 0x000fd80003800000 */
[----:B------:R-:W2:Y:S02]  /*179b0*/  LDG.E.U8 R16, desc[UR36][R10.64+0xa8] ;  /* 0x0000a8240a107981 */ /* 0x000ea4000c1e1100 */
[----:B--2---:R-:W-:-:S05]  /*179c0*/  PRMT R5, R16, 0x8880, RZ ;  /* 0x0000888010057816 */ /* 0x004fca00000000ff */
[----:B------:R-:W-:-:S07]  /*179d0*/  IMAD R4, R5, R18, RZ ;  /* 0x0000001205047224 */ /* 0x000fce00078e02ff */
.L_x_539:
[----:B------:R-:W-:Y:S05]  /*179e0*/  BSYNC B1 ;  /* 0x0000000000017941 */ /* 0x000fea0003800000 */
.L_x_538:
[----:B------:R-:W-:Y:S01]  /*179f0*/  @!P5 IMAD R5, R38, R17, R4 ;  /* 0x000000112605d224 */ /* 0x000fe200078e0204 */
[----:B------:R-:W-:Y:S01]  /*17a00*/  BSSY B1, `(.L_x_540) ;  /* 0x0000007000017945 */ /* 0x000fe20003800000 */
[----:B------:R-:W-:-:S03]  /*17a10*/  IMAD.U32 R23, RZ, RZ, UR38 ;  /* 0x00000026ff177e24 */ /* 0x000fc6000f8e00ff */
[----:B------:R0:W-:Y:S01]  /*17a20*/  @!P5 STG.E.U8 desc[UR36][R12.64+0xa8], R5 ;  /* 0x0000a8050c00d986 */ /* 0x0001e2000c101124 */
[----:B------:R-:W-:Y:S05]  /*17a30*/  @P6 BRA `(.L_x_541) ;  /* 0x00000000000c6947 */ /* 0x000fea0003800000 */
[----:B------:R-:W0:Y:S02]  /*17a40*/  LDG.E.U8 R16, desc[UR36][R10.64+0xa9] ;  /* 0x0000a9240a107981 */ /* 0x000e24000c1e1100 */
[----:B0-----:R-:W-:-:S05]  /*17a50*/  PRMT R5, R16, 0x8880, RZ ;  /* 0x0000888010057816 */ /* 0x001fca00000000ff */
[----:B------:R-:W-:-:S07]  /*17a60*/  IMAD R4, R5, R18, RZ ;  /* 0x0000001205047224 */ /* 0x000fce00078e02ff */
.L_x_541:
[----:B------:R-:W-:Y:S05]  /*17a70*/  BSYNC B1 ;  /* 0x0000000000017941 */ /* 0x000fea0003800000 */
.L_x_540:
[----:B------:R-:W-:Y:S01]  /*17a80*/  @!P6 IADD3.X R15, R23, UR60, R3, P2, P4 ;  /* 0x0000003c170fec10 */ /* 0x000fe200097e8403 */
[----:B------:R-:W-:Y:S01]  /*17a90*/  @!P6 IMAD R39, R39, R17, R4 ;  /* 0x000000112727e224 */ /* 0x000fe200078e0204 */
[----:B------:R-:W-:Y:S01]  /*17aa0*/  R2UR UR5, R235 ;  /* 0x00000000eb0572ca */ /* 0x000fe200000e0000 */
[----:B------:R-:W-:Y:S01]  /*17ab0*/  IMAD.U32 R11, RZ, RZ, UR39 ;  /* 0x00000027ff0b7e24 */ /* 0x000fe2000f8e00ff */
[----:B------:R-:W-:Y:S01]  /*17ac0*/  R2UR UR4, R234 ;  /* 0x00000000ea0472ca */ /* 0x000fe200000e0000 */
[----:B0-----:R-:W-:Y:S01]  /*17ad0*/  IMAD.U32 R5, RZ, RZ, UR38 ;  /* 0x00000026ff057e24 */ /* 0x001fe2000f8e00ff */
[----:B------:R0:W-:Y:S01]  /*17ae0*/  @!P6 STG.E.U8 desc[UR36][R14.64+0xa9], R39 ;  /* 0x0000a9270e00e986 */ /* 0x0001e2000c101124 */
[C---:B------:R-:W-:Y:S01]  /*17af0*/  ISETP.LT.OR P6, PT, R0.reuse, 0xa1, !P1 ;  /* 0x000000a10000780c */ /* 0x040fe20004fc1670 */
[----:B------:R-:W-:Y:S01]  /*17b00*/  BSSY B1, `(.L_x_542) ;  /* 0x000000a000017945 */ /* 0x000fe20003800000 */
[----:B------:R-:W-:-:S06]  /*17b10*/  ISETP.LT.OR P5, PT, R0, 0xa2, !P1 ;  /* 0x000000a20000780c */ /* 0x000fcc0004fa1670 */
[----:B------:R-:W-:-:S04]  /*17b20*/  @!P3 IADD3 R10, P2, P4, R11, UR5, R2 ;  /* 0x000000050b0abc10 */ /* 0x000fc8000fc5e002 */
[----:B------:R-:W-:Y:S02]  /*17b30*/  @!P3 IADD3.X R11, R5, UR4, R3, P2, P4 ;  /* 0x00000004050bbc10 */ /* 0x000fe400097e8403 */
[C---:B------:R-:W-:Y:S02]  /*17b40*/  ISETP.LT.OR P4, PT, R0.reuse, 0xa2, !P0 ;  /* 0x000000a20000780c */ /* 0x040fe40004781670 */
[----:B------:R-:W-:Y:S01]  /*17b50*/  ISETP.LT.OR P2, PT, R0, 0xa9, !P0 ;  /* 0x000000a90000780c */ /* 0x000fe20004741670 */
[----:B0-----:R-:W-:-:S12]  /*17b60*/  @P6 BRA `(.L_x_543) ;  /* 0x00000000000c6947 */ /* 0x001fd80003800000 */
[----:B------:R-:W2:Y:S02]  /*17b70*/  LDG.E.U8 R16, desc[UR36][R8.64+0xa0] ;  /* 0x0000a02408107981 */ /* 0x000ea4000c1e1100 */
[----:B--2---:R-:W-:-:S05]  /*17b80*/  PRMT R5, R16, 0x8880, RZ ;  /* 0x0000888010057816 */ /* 0x004fca00000000ff */
[----:B------:R-:W-:-:S07]  /*17b90*/  IMAD R4, R5, R18, RZ ;  /* 0x0000001205047224 */ /* 0x000fce00078e02ff */
.L_x_543:
[----:B------:R-:W-:Y:S05]  /*17ba0*/  BSYNC B1 ;  /* 0x0000000000017941 */ /* 0x000fea0003800000 */
.L_x_542:
[----:B------:R-:W-:Y:S01]  /*17bb0*/  @!P6 IMAD R5, R24, R17, R4 ;  /* 0x000000111805e224 */ /* 0x000fe200078e0204 */
[----:B------:R-:W-:Y:S04]  /*17bc0*/  BSSY B1, `(.L_x_544) ;  /* 0x0000006000017945 */ /* 0x000fe80003800000 */
[----:B------:R0:W-:Y:S01]  /*17bd0*/  @!P6 STG.E.U8 desc[UR36][R20.64+0xa0], R5 ;  /* 0x0000a0051400e986 */ /* 0x0001e2000c101124 */
[----:B------:R-:W-:Y:S05]  /*17be0*/  @P5 BRA `(.L_x_545) ;  /* 0x00000000000c5947 */ /* 0x000fea0003800000 */
[----:B------:R-:W0:Y:S02]  /*17bf0*/  LDG.E.U8 R16, desc[UR36][R8.64+0xa1] ;  /* 0x0000a12408107981 */ /* 0x000e24000c1e1100 */
[----:B0-----:R-:W-:-:S05]  /*17c00*/  PRMT R5, R16, 0x8880, RZ ;  /* 0x0000888010057816 */ /* 0x001fca00000000ff */
[----:B------:R-:W-:-:S07]  /*17c10*/  IMAD R4, R5, R18, RZ ;  /* 0x0000001205047224 */ /* 0x000fce00078e02ff */
.L_x_545:
[----:B------:R-:W-:Y:S05]  /*17c20*/  BSYNC B1 ;  /* 0x0000000000017941 */ /* 0x000fea0003800000 */
.L_x_544:
[----:B------:R-:W-:Y:S01]  /*17c30*/  @!P5 IMAD R25, R25, R17, R4 ;  /* 0x000000111919d224 */ /* 0x000fe200078e0204 */
[----:B------:R-:W-:Y:S04]  /*17c40*/  BSSY B1, `(.L_x_546) ;  /* 0x0000006000017945 */ /* 0x000fe80003800000 */
[----:B------:R0:W-:Y:S01]  /*17c50*/  @!P5 STG.E.U8 desc[UR36][R20.64+0xa1], R25 ;  /* 0x0000a1191400d986 */ /* 0x0001e2000c101124 */
[----:B------:R-:W-:Y:S05]  /*17c60*/  @P3 BRA `(.L_x_547) ;  /* 0x00000000000c3947 */ /* 0x000fea0003800000 */
[----:B-----5:R-:W0:Y:S02]  /*17c70*/  LDG.E.U8 R16, desc[UR36][R6.64+0xa0] ;  /* 0x0000a02406107981 */ /* 0x020e24000c1e1100 */
[----:B0-----:R-:W-:-:S05]  /*17c80*/  PRMT R5, R16, 0x8880, RZ ;  /* 0x0000888010057816 */ /* 0x001fca00000000ff */
[----:B------:R-:W-:-:S07]  /*17c90*/  IMAD R4, R5, R18, RZ ;  /* 0x0000001205047224 */ /* 0x000fce00078e02ff */
.L_x_547:
[----:B------:R-:W-:Y:S05]  /*17ca0*/  BSYNC B1 ;  /* 0x0000000000017941 */ /* 0x000fea0003800000 */
.L_x_546:
[----:B------:R-:W-:Y:S01]  /*17cb0*/  R2UR UR4, R235 ;  /* 0x00000000eb0472ca */ /* 0x000fe200000e0000 */
[----:B------:R-:W-:Y:S01]  /*17cc0*/  IMAD.U32 R13, RZ, RZ, UR39 ;  /* 0x00000027ff0d7e24 */ /* 0x000fe2000f8e00ff */
[----:B------:R-:W-:Y:S01]  /*17cd0*/  R2UR UR5, R234 ;  /* 0x00000000ea0572ca */ /* 0x000fe200000e0000 */
[----:B------:R-:W-:Y:S01]  /*17ce0*/  IMAD.U32 R15, RZ, RZ, UR38 ;  /* 0x00000026ff0f7e24 */ /* 0x000fe2000f8e00ff */
[----:B------:R-:W-:Y:S01]  /*17cf0*/  BSSY B1, `(.L_x_548) ;  /* 0x000000d000017945 */ /* 0x000fe20003800000 */
[----:B------:R-:W-:Y:S02]  /*17d00*/  IMAD.U32 R23, RZ, RZ, UR39 ;  /* 0x00000027ff177e24 */ /* 0x000fe4000f8e00ff */
[----:B0-----:R-:W-:-:S05]  /*17d10*/  @!P3 IMAD R5, R26, R17, R4 ;  /* 0x000000111a05b224 */ /* 0x001fca00078e0204 */
[----:B------:R0:W-:Y:S01]  /*17d20*/  @!P3 STG.E.U8 desc[UR36][R10.64+0xa0], R5 ;  /* 0x0000a0050a00b986 */ /* 0x0001e2000c101124 */
[--C-:B------:R-:W-:Y:S02]  /*17d30*/  @!P4 IADD3 R12, P5, P6, R13, UR4, R2.reuse ;  /* 0x000000040d0ccc10 */ /* 0x100fe4000febe002 */
[C---:B------:R-:W-:Y:S02]  /*17d40*/  ISETP.LT.OR P3, PT, R0.reuse, 0xa9, !P1 ;  /* 0x000000a90000780c */ /* 0x040fe40004f61670 */
[----:B------:R-:W-:Y:S02]  /*17d50*/  @!P4 IADD3.X R13, R15, UR5, R3, P5, P6 ;  /* 0x000000050f0dcc10 */ /* 0x000fe4000afec403 */
[----:B------:R-:W-:Y:S02]  /*17d60*/  @!P2 IADD3 R14, P5, P6, R23, UR4, R2 ;  /* 0x00000004170eac10 */ /* 0x000fe4000febe002 */
[----:B------:R-:W-:Y:S01]  /*17d70*/  ISETP.LT.OR P1, PT, R0, 0xaa, !P1 ;  /* 0x000000aa0000780c */ /* 0x000fe20004f21670 */
[----:B------:R-:W-:-:S12]  /*17d80*/  @P4 BRA `(.L_x_549) ;  /* 0x00000000000c4947 */ /* 0x000fd80003800000 */
[----:B-----5:R-:W0:Y:S02]  /*17d90*/  LDG.E.U8 R16, desc[UR36][R6.64+0xa1] ;  /* 0x0000a12406107981 */ /* 0x020e24000c1e1100 */
[----:B0-----:R-:W-:-:S05]  /*17da0*/  PRMT R5, R16, 0x8880, RZ ;  /* 0x0000888010057816 */ /* 0x001fca00000000ff */
[----:B------:R-:W-:-:S07]  /*17db0*/  IMAD R4, R5, R18, RZ ;  /* 0x0000001205047224 */ /* 0x000fce00078e02ff */
.L_x_549:
[----:B------:R-:W-:Y:S05]  /*17dc0*/  BSYNC B1 ;  /* 0x0000000000017941 */ /* 0x000fea0003800000 */
.L_x_548:
[----:B------:R-:W-:Y:S01]  /*17dd0*/  @!P4 IMAD R27, R27, R17, R4 ;  /* 0x000000111b1bc224 */ /* 0x000fe200078e0204 */
[----:B------:R-:W-:Y:S04]  /*17de0*/  BSSY B1, `(.L_x_550) ;  /* 0x0000006000017945 */ /* 0x000fe80003800000 */
[----:B------:R0:W-:Y:S01]  /*17df0*/  @!P4 STG.E.U8 desc[UR36][R12.64+0xa1], R27 ;  /* 0x0000a11b0c00c986 */ /* 0x0001e2000c101124 */
[----:B------:R-:W-:Y:S05]  /*17e00*/  @P3 BRA `(.L_x_551) ;  /* 0x00000000000c3947 */ /* 0x000fea0003800000 */
[----:B------:R-:W0:Y:S02]  /*17e10*/  LDG.E.U8 R16, desc[UR36][R8.64+0xa8] ;  /* 0x0000a82408107981 */ /* 0x000e24000c1e1100 */
[----:B0-----:R-:W-:-:S05]  /*17e20*/  PRMT R5, R16, 0x8880, RZ ;  /* 0x0000888010057816 */ /* 0x001fca00000000ff */
[----:B------:R-:W-:-:S07]  /*17e30*/  IMAD R4, R5, R18, RZ ;  /* 0x0000001205047224 */ /* 0x000fce00078e02ff */
.L_x_551:
[----:B------:R-:W-:Y:S05]  /*17e40*/  BSYNC B1 ;  /* 0x0000000000017941 */ /* 0x000fea0003800000 */
.L_x_550:
[----:B0-----:R-:W-:Y:S01]  /*17e50*/  @!P3 IMAD R5, R28, R17, R4 ;  /* 0x000000111c05b224 */ /* 0x001fe200078e0204 */
[----:B------:R-:W-:Y:S01]  /*17e60*/  BSSY B1, `(.L_x_552) ;  /* 0x0000007000017945 */ /* 0x000fe20003800000 */
[----:B------:R-:W-:-:S03]  /*17e70*/  IMAD.U32 R11, RZ, RZ, UR38 ;  /* 0x00000026ff0b7e24 */ /* 0x000fc6000f8e00ff */
[----:B------:R0:W-:Y:S01]  /*17e80*/  @!P3 STG.E.U8 desc[UR36][R20.64+0xa8], R5 ;  /* 0x0000a8051400b986 */ /* 0x0001e2000c101124 */
[----:B------:R-:W-:Y:S05]  /*17e90*/  @P1 BRA `(.L_x_553) ;  /* 0x00000000000c1947 */ /* 0x000fea0003800000 */
[----:B------:R-:W0:Y:S02]  /*17ea0*/  LDG.E.U8 R16, desc[UR36][R8.64+0xa9] ;  /* 0x0000a92408107981 */ /* 0x000e24000c1e1100 */
[----:B0-----:R-:W-:-:S05]  /*17eb0*/  PRMT R5, R16, 0x8880, RZ ;  /* 0x0000888010057816 */ /* 0x001fca00000000ff */
[----:B------:R-:W-:-:S07]  /*17ec0*/  IMAD R4, R5, R18, RZ ;  /* 0x0000001205047224 */ /* 0x000fce00078e02ff */
.L_x_553:
[----:B------:R-:W-:Y:S05]  /*17ed0*/  BSYNC B1 ;  /* 0x0000000000017941 */ /* 0x000fea0003800000 */
.L_x_552:
[----:B------:R-:W-:Y:S01]  /*17ee0*/  @!P1 IMAD R29, R29, R17, R4 ;  /* 0x000000111d1d9224 */ /* 0x000fe200078e0204 */
[----:B------:R-:W-:Y:S01]  /*17ef0*/  R2UR UR4, R234 ;  /* 0x00000000ea0472ca */ /* 0x000fe200000e0000 */
[----:B------:R-:W-:Y:S03]  /*17f00*/  BSSY B1, `(.L_x_554) ;  /* 0x0000007000017945 */ /* 0x000fe60003800000 */
[----:B------:R0:W-:Y:S09]  /*17f10*/  @!P1 STG.E.U8 desc[UR36][R20.64+0xa9], R29 ;  /* 0x0000a91d14009986 */ /* 0x0001f2000c101124 */
[----:B------:R-:W-:Y:S01]  /*17f20*/  @!P2 IADD3.X R15, R11, UR4, R3, P5, P6 ;  /* 0x000000040b0fac10 */ /* 0x000fe2000afec403 */
[----:B------:R-:W-:Y:S06]  /*17f30*/  @P2 BRA `(.L_x_555) ;  /* 0x00000000000c2947 */ /* 0x000fec0003800000 */
[----:B-----5:R-:W0:Y:S02]  /*17f40*/  LDG.E.U8 R16, desc[UR36][R6.64+0xa8] ;  /* 0x0000a82406107981 */ /* 0x020e24000c1e1100 */
[----:B0-----:R-:W-:-:S05]  /*17f50*/  PRMT R5, R16, 0x8880, RZ ;  /* 0x0000888010057816 */ /* 0x001fca00000000ff */
[----:B------:R-:W-:-:S07]  /*17f60*/  IMAD R4, R5, R18, RZ ;  /* 0x0000001205047224 */ /* 0x000fce00078e02ff */
.L_x_555:
[----:B------:R-:W-:Y:S05]  /*17f70*/  BSYNC B1 ;  /* 0x0000000000017941 */ /* 0x000fea0003800000 */
.L_x_554:
[----:B0-----:R-:W-:Y:S01]  /*17f80*/  @!P2 IMAD R5, R30, R17, R4 ;  /* 0x000000111e05a224 */ /* 0x001fe200078e0204 */
[----:B------:R-:W-:Y:S01]  /*17f90*/  ISETP.LT.OR P0, PT, R0, 0xaa, !P0 ;  /* 0x000000aa0000780c */ /* 0x000fe20004701670 */
[----:B------:R-:W-:Y:S03]  /*17fa0*/  BSSY B1, `(.L_x_556) ;  /* 0x0000006000017945 */ /* 0x000fe60003800000 */
[----:B------:R0:W-:Y:S09]  /*17fb0*/  @!P2 STG.E.U8 desc[UR36][R14.64+0xa8], R5 ;  /* 0x0000a8050e00a986 */ /* 0x0001f2000c101124 */
[----:B------:R-:W-:Y:S05]  /*17fc0*/  @P0 BRA `(.L_x_557) ;  /* 0x00000000000c0947 */ /* 0x000fea0003800000 */
[----:B-----5:R-:W0:Y:S02]  /*17fd0*/  LDG.E.U8 R16, desc[UR36][R6.64+0xa9] ;  /* 0x0000a92406107981 */ /* 0x020e24000c1e1100 */
[----:B0-----:R-:W-:-:S05]  /*17fe0*/  PRMT R5, R16, 0x8880, RZ ;  /* 0x0000888010057816 */ /* 0x001fca00000000ff */
[----:B------:R-:W-:-:S07]  /*17ff0*/  IMAD R4, R5, R18, RZ ;  /* 0x0000001205047224 */ /* 0x000fce00078e02ff */
.L_x_557:
[----:B------:R-:W-:Y:S05]  /*18000*/  BSYNC B1 ;  /* 0x0000000000017941 */ /* 0x000fea0003800000 */
.L_x_556:
[----:B------:R-:W-:Y:S01]  /*18010*/  IMAD R31, R31, R17, R4 ;  /* 0x000000111f1f7224 */ /* 0x000fe200078e0204 */
[----:B------:R-:W-:Y:S06]  /*18020*/  @P0 BRA `(.L_x_558) ;  /* 0x0000005000540947 */ /* 0x000fec0003800000 */
[----:B------:R-:W-:Y:S01]  /*18030*/  R2UR UR5, R235 ;  /* 0x00000000eb0572ca */ /* 0x000fe200000e0000 */
[----:B0-----:R-:W-:Y:S01]  /*18040*/  IMAD.U32 R5, RZ, RZ, UR39 ;  /* 0x00000027ff057e24 */ /* 0x001fe2000f8e00ff */
[----:B------:R-:W-:Y:S01]  /*18050*/  R2UR UR4, R234 ;  /* 0x00000000ea0472ca */ /* 0x000fe200000e0000 */
[----:B-----5:R-:W-:-:S10]  /*18060*/  IMAD.U32 R7, RZ, RZ, UR38 ;  /* 0x00000026ff077e24 */ /* 0x020fd4000f8e00ff */
[----:B------:R-:W-:-:S04]  /*18070*/  IADD3 R2, P0, P1, R5, UR5, R2 ;  /* 0x0000000505027c10 */ /* 0x000fc8000f91e002 */
[----:B------:R-:W-:-:S05]  /*18080*/  IADD3.X R3, R7, UR4, R3, P0, P1 ;  /* 0x0000000407037c10 */ /* 0x000fca00087e2403 */
[----:B------:R0:W-:Y:S01]  /*18090*/  STG.E.U8 desc[UR36][R2.64+0xa9], R31 ;  /* 0x0000a91f02007986 */ /* 0x0001e2000c101124 */
[----:B------:R-:W-:Y:S05]  /*180a0*/  BRA `(.L_x_558) ;  /* 0x0000005000347947 */ /* 0x000fea0003800000 */
.L_x_29:
[----:B------:R-:W2:Y:S01]  /*180b0*/  LDL.LU R4, [R1+0xc0] ;  /* 0x0000c00001047983 */ /* 0x000ea20000300800 */
[----:B------:R-:W-:-:S03]  /*180c0*/  ULDC.64 UR4, c[0x0][0x5c0] ;  /* 0x0001700000047ab9 */ /* 0x000fc60000000a00 */
[----:B------:R-:W3:Y:S04]  /*180d0*/  LDL.LU R11, [R1+0xc4] ;  /* 0x0000c400010b7983 */ /* 0x000ee80000300800 */
[----:B------:R-:W4:Y:S04]  /*180e0*/  LDL.LU R22, [R1+0xc8] ;  /* 0x0000c80001167983 */ /* 0x000f280000300800 */
[----:B------:R-:W4:Y:S04]  /*180f0*/  LDL.LU R21, [R1+0xcc] ;  /* 0x0000cc0001157983 */ /* 0x000f280000300800 */
[----:B------:R-:W4:Y:S04]  /*18100*/  LDL.LU R20, [R1+0xd0] ;  /* 0x0000d00001147983 */ /* 0x000f280000300800 */
[----:B------:R-:W4:Y:S04]  /*18110*/  LDL.LU R15, [R1+0xd4] ;  /* 0x0000d400010f7983 */ /* 0x000f280000300800 */
[----:B------:R-:W4:Y:S04]  /*18120*/  LDL.LU R5, [R1+0xd8] ;  /* 0x0000d80001057983 */ /* 0x000f280000300800 */
[----:B------:R-:W4:Y:S04]  /*18130*/  LDL.LU R14, [R1+0xdc] ;  /* 0x0000dc00010e7983 */ /* 0x000f280000300800 */
[----:B------:R-:W4:Y:S04]  /*18140*/  LDL.LU R13, [R1+0xa0] ;  /* 0x0000a000010d7983 */ /* 0x000f280000300800 */
[----:B------:R-:W4:Y:S04]  /*18150*/  LDL.LU R12, [R1+0xa4] ;  /* 0x0000a400010c7983 */ /* 0x000f280000300800 */
[----:B------:R0:W-:Y:S04]  /*18160*/  STL.64 [R1+0x1d8], R64 ;  /* 0x0001d84001007387 */ /* 0x0001e80000100a00 */
[----:B0-----:R-:W2:Y:S01]  /*18170*/  LDL.LU R64, [R1+0xe8] ;  /* 0x0000e80001407983 */ /* 0x001ea20000300800 */
[----:B------:R-:W-:-:S02]  /*18180*/  IADD3 R6, P1, R8, UR4, RZ ;  /* 0x0000000408067c10 */ /* 0x000fc4000ff3e0ff */
[----:B------:R-:W-:Y:S01]  /*18190*/  LOP3.LUT R8, R8, 0xffffefff, RZ, 0xc0, !PT ;  /* 0xffffefff08087812 */ /* 0x000fe200078ec0ff */
[----:B------:R-:W-:Y:S01]  /*181a0*/  STL.64 [R1+0x1d0], R66 ;  /* 0x0001d04201007387 */ /* 0x000fe20000100a00 */
[----:B------:R-:W-:Y:S02]  /*181b0*/  IADD3.X R7, R10, UR5, RZ, P1, !PT ;  /* 0x000000050a077c10 */ /* 0x000fe40008ffe4ff */
[----:B------:R-:W-:Y:S01]  /*181c0*/  IADD3 R10, P1, R6, UR39, RZ ;  /* 0x00000027060a7c10 */ /* 0x000fe2000ff3e0ff */
        /* <DEDUP_REMOVED lines=23> */
[----:B------:R-:W4:Y:S04]  /*18340*/  LDL.LU R233, [R1+0xa8] ;  /* 0x0000a80001e97983 */ /* 0x000f280000300800 */
[----:B------:R-:W4:Y:S04]  /*18350*/  LDL.LU R232, [R1+0xac] ;  /* 0x0000ac0001e87983 */ /* 0x000f280000300800 */
[----:B------:R-:W4:Y:S01]  /*18360*/  LDL.LU R23, [R1+0xb0] ;  /* 0x0000b00001177983 */ /* 0x000f220000300800 */
[----:B--2---:R-:W-:-:S02]  /*18370*/  ISETP.GE.AND P4, PT, R64, 0x1, PT ;  /* 0x000000014000780c */ /* 0x004fc40003f86270 */
[----:B------:R-:W-:Y:S02]  /*18380*/  ISETP.GE.AND P3, PT, R64, 0x9, PT ;  /* 0x000000094000780c */ /* 0x000fe40003f66270 */
[C---:B------:R-:W-:Y:S02]  /*18390*/  ISETP.LT.OR P0, PT, R0.reuse, 0x1, !P4 ;  /* 0x000000010000780c */ /* 0x040fe40006701670 */
[----:B------:R-:W-:Y:S02]  /*183a0*/  ISETP.LT.OR P5, PT, R0, 0xa, !P3 ;  /* 0x0000000a0000780c */ /* 0x000fe40005fa1670 */
[----:B------:R-:W-:-:S04]  /*183b0*/  ISETP.GE.AND P2, PT, R64, 0x81, PT ;  /* 0x000000814000780c */ /* 0x000fc80003f46270 */
[----:B------:R-:W-:Y:S02]  /*183c0*/  ISETP.LT.OR P6, PT, R0, 0x1, !P2 ;  /* 0x000000010000780c */ /* 0x000fe400057c1670 */
[----:B------:R-:W-:-:S03]  /*183d0*/  @P4 LOP3.LUT R8, R8, 0x1000, RZ, 0xfc, !PT ;  /* 0x0000100008084812 */ /* 0x000fc600078efcff */
[----:B------:R-:W-:-:S05]  /*183e0*/  @!P0 IMAD R4, R4, R17, RZ ;  /* 0x0000001104048224 */ /* 0x000fca00078e02ff */
[----:B------:R3:W-:Y:S01]  /*183f0*/  @!P0 STG.E.U8 desc[UR36][R6.64], R4 ;  /* 0x0000000406008986 */ /* 0x0007e2000c101124 */
[----:B------:R-:W-:-:S13]  /*18400*/  ISETP.LT.OR P0, PT, R0, 0x2, !P4 ;  /* 0x000000020000780c */ /* 0x000fda0006701670 */
[----:B---3--:R-:W-:Y:S01]  /*18410*/  @!P0 IMAD R4, R11, R17, RZ ;  /* 0x000000110b048224 */ /* 0x008fe200078e02ff */
[----:B------:R-:W-:Y:S02]  /*18420*/  IADD3.X R11, R7, UR38, RZ, P1, !PT ;  /* 0x00000026070b7c10 */ /* 0x000fe40008ffe4ff */
[C---:B------:R-:W-:Y:S02]  /*18430*/  ISETP.LT.OR P1, PT, R0.reuse, 0x9, !P3 ;  /* 0x000000090000780c */ /* 0x040fe40005f21670 */
[----:B------:R0:W-:Y:S01]  /*18440*/  @!P0 STG.E.U8 desc[UR36][R6.64+0x1], R4 ;  /* 0x0000010406008986 */ /* 0x0001e2000c101124 */
[----:B------:R-:W-:-:S10]  /*18450*/  ISETP.LT.OR P0, PT, R0, 0x1, !P3 ;  /* 0x000000010000780c */ /* 0x000fd40005f01670 */
[----:B----4-:R-:W-:-:S03]  /*18460*/  @!P1 IMAD R5, R5, R17, RZ ;  /* 0x0000001105059224 */ /* 0x010fc600078e02ff */
[----:B0-----:R-:W-:Y:S02]  /*18470*/  @!P0 IMAD R4, R22, R17, RZ ;  /* 0x0000001116048224 */ /* 0x001fe400078e02ff */
[----:B------:R-:W2:Y:S04]  /*18480*/  LDL.LU R22, [R1+0xb4] ;  /* 0x0000b40001167983 */ /* 0x000ea80000300800 */
[----:B------:R0:W-:Y:S01]  /*18490*/  @!P0 STG.E.U8 desc[UR36][R10.64], R4 ;  /* 0x000000040a008986 */ /* 0x0001e2000c101124 */
[----:B------:R-:W-:-:S13]  /*184a0*/  ISETP.LT.OR P0, PT, R0, 0x2, !P3 ;  /* 0x000000020000780c */ /* 0x000fda0005f01670 */
[----:B0-----:R-:W-:Y:S02]  /*184b0*/  @!P0 IMAD R4, R21, R17, RZ ;  /* 0x0000001115048224 */ /* 0x001fe400078e02ff */
[----:B------:R-:W3:Y:S04]  /*184c0*/  LDL.LU R21, [R1+0xb8] ;  /* 0x0000b80001157983 */ /* 0x000ee80000300800 */
[----:B------:R0:W-:Y:S01]  /*184d0*/  @!P0 STG.E.U8 desc[UR36][R10.64+0x1], R4 ;  /* 0x000001040a008986 */ /* 0x0001e2000c101124 */
[----:B------:R-:W-:-:S13]  /*184e0*/  ISETP.LT.OR P0, PT, R0, 0x9, !P4 ;  /* 0x000000090000780c */ /* 0x000fda0006701670 */
[----:B0-----:R-:W-:Y:S02]  /*184f0*/  @!P0 IMAD R4, R20, R17, RZ ;  /* 0x0000001114048224 */ /* 0x001fe400078e02ff */
[----:B------:R-:W4:Y:S04]  /*18500*/  LDL.LU R20, [R1+0xbc] ;  /* 0x0000bc0001147983 */ /* 0x000f280000300800 */
[----:B------:R-:W4:Y:S04]  /*18510*/  LDL.LU R65, [R1+0x80] ;  /* 0x0000800001417983 */ /* 0x000f280000300800 */
[----:B------:R-:W4:Y:S04]  /*18520*/  LDL.LU R66, [R1+0x84] ;  /* 0x0000840001427983 */ /* 0x000f280000300800 */
[----:B------:R-:W4:Y:S04]  /*18530*/  LDL.LU R67, [R1+0x88] ;  /* 0x0000880001437983 */ /* 0x000f280000300800 */
[----:B------:R0:W-:Y:S01]  /*18540*/  @!P0 STG.E.U8 desc[UR36][R6.64+0x8], R4 ;  /* 0x0000080406008986 */ /* 0x0001e2000c101124 */
[----:B------:R-:W-:-:S03]  /*18550*/  ISETP.LT.OR P0, PT, R0, 0xa, !P4 ;  /* 0x0000000a0000780c */ /* 0x000fc60006701670 */
[----:B------:R-:W4:Y:S04]  /*18560*/  LDL.LU R68, [R1+0x8c] ;  /* 0x00008c0001447983 */ /* 0x000f280000300800 */
[----:B------:R-:W4:Y:S01]  /*18570*/  LDL.LU R69, [R1+0x90] ;  /* 0x0000900001457983 */ /* 0x000f220000300800 */
[----:B0-----:R-:W-:-:S03]  /*18580*/  @!P5 IMAD R4, R14, R17, RZ ;  /* 0x000000110e04d224 */ /* 0x001fc600078e02ff */
[----:B------:R-:W4:Y:S02]  /*18590*/  LDL.LU R71, [R1+0x94] ;  /* 0x0000940001477983 */ /* 0x000f240000300800 */
[----:B------:R-:W-:Y:S02]  /*185a0*/  @!P0 IMAD R9, R15, R17, RZ ;  /* 0x000000110f098224 */ /* 0x000fe400078e02ff */
[----:B------:R-:W-:Y:S01]  /*185b0*/  IMAD.U32 R14, RZ, RZ, UR39 ;  /* 0x00000027ff0e7e24 */ /* 0x000fe2000f8e00ff */
[----:B------:R-:W4:Y:S04]  /*185c0*/  LDL.LU R57, [R1+0x98] ;  /* 0x0000980001397983 */ /* 0x000f280000300800 */
[----:B------:R0:W-:Y:S01]  /*185d0*/  @!P0 STG.E.U8 desc[UR36][R6.64+0x9], R9 ;  /* 0x0000090906008986 */ /* 0x0001e2000c101124 */
[----:B------:R-:W-:-:S03]  /*185e0*/  ISETP.LT.OR P0, PT, R0, 0x2, !P2 ;  /* 0x000000020000780c */ /* 0x000fc60005701670 */
[----:B------:R-:W-:Y:S04]  /*185f0*/  @!P1 STG.E.U8 desc[UR36][R10.64+0x8], R5 ;  /* 0x000008050a009986 */ /* 0x000fe8000c101124 */
[----:B------:R1:W-:Y:S01]  /*18600*/  @!P5 STG.E.U8 desc[UR36][R10.64+0x9], R4 ;  /* 0x000009040a00d986 */ /* 0x0003e2000c101124 */
[----:B------:R-:W-:Y:S01]  /*18610*/  ISETP.GE.AND P5, PT, R64, 0x109, PT ;  /* 0x000001094000780c */ /* 0x000fe20003fa6270 */
[----:B0-----:R-:W-:-:S03]  /*18620*/  IMAD R9, R3, 0x78, RZ ;  /* 0x0000007803097824 */ /* 0x001fc600078e02ff */
[----:B------:R-:W-:Y:S01]  /*18630*/  ISETP.LT.OR P4, PT, R0, 0xa, !P5 ;  /* 0x0000000a0000780c */ /* 0x000fe20006f81670 */
[----:B------:R-:W-:Y:S01]  /*18640*/  @!P6 IMAD R3, R13, R17, RZ ;  /* 0x000000110d03e224 */ /* 0x000fe200078e02ff */
[----:B------:R-:W4:Y:S04]  /*18650*/  LDL.LU R61, [R1+0x9c] ;  /* 0x00009c00013d7983 */ /* 0x000f280000300800 */
[----:B------:R-:W4:Y:S01]  /*18660*/  LDL.LU R63, [R1+0x60] ;  /* 0x00006000013f7983 */ /* 0x000f220000300800 */
[----:B-1----:R-:W-:Y:S01]  /*18670*/  IMAD.WIDE.U32 R4, R2, 0x78, R10 ;  /* 0x0000007802047825 */ /* 0x002fe200078e000a */
[----:B------:R-:W-:Y:S02]  /*18680*/  LOP3.LUT R8, R8, 0xfffff7ff, RZ, 0xc0, !PT ;  /* 0xfffff7ff08087812 */ /* 0x000fe400078ec0ff */
[----:B------:R-:W4:Y:S01]  /*18690*/  LDL.LU R48, [R1+0x64] ;  /* 0x0000640001307983 */ /* 0x000f220000300800 */
[----:B------:R-:W-:Y:S01]  /*186a0*/  IMAD.IADD R5, R5, 0x1, R9 ;  /* 0x0000000105057824 */ /* 0x000fe200078e0209 */
[----:B------:R-:W-:-:S02]  /*186b0*/  @P2 LOP3.LUT R8, R8, 0x800, RZ, 0xfc, !PT ;  /* 0x0000080008082812 */ /* 0x000fc400078efcff */
[----:B------:R-:W4:Y:S04]  /*186c0*/  LDL.LU R49, [R1+0x68] ;  /* 0x0000680001317983 */ /* 0x000f280000300800 */
[----:B------:R0:W-:Y:S04]  /*186d0*/  @!P6 STG.E.U8 desc[UR36][R4.64], R3 ;  /* 0x000000030400e986 */ /* 0x0001e8000c101124 */
[----:B------:R-:W4:Y:S04]  /*186e0*/  LDL.LU R50, [R1+0x6c] ;  /* 0x00006c0001327983 */ /* 0x000f280000300800 */
[----:B------:R-:W4:Y:S01]  /*186f0*/  LDL.LU R51, [R1+0x70] ;  /* 0x0000700001337983 */ /* 0x000f220000300800 */
[----:B0-----:R-:W-:-:S03]  /*18700*/  @!P0 IMAD R3, R12, R17, RZ ;  /* 0x000000110c038224 */ /* 0x001fc600078e02ff */
[----:B------:R-:W4:Y:S04]  /*18710*/  LDL.LU R40, [R1+0x74] ;  /* 0x0000740001287983 */ /* 0x000f280000300800 */
[----:B------:R0:W-:Y:S01]  /*18720*/  @!P0 STG.E.U8 desc[UR36][R4.64+0x1], R3 ;  /* 0x0000010304008986 */ /* 0x0001e2000c101124 */
[----:B------:R-:W-:-:S03]  /*18730*/  @!P4 IADD3 R14, P0, P1, R14, UR61, R4 ;  /* 0x0000003d0e0ecc10 */ /* 0x000fc6000f91e004 */
[----:B------:R-:W4:Y:S01]  /*18740*/  LDL.LU R41, [R1+0x78] ;  /* 0x0000780001297983 */ /* 0x000f220000300800 */
[----:B------:R-:W-:Y:S02]  /*18750*/  LOP3.LUT R8, R8, 0xfffffbff, RZ, 0xc0, !PT ;  /* 0xfffffbff08087812 */ /* 0x000fe400078ec0ff */
[----:B------:R-:W-:Y:S01]  /*18760*/  LOP3.LUT R19, R19, 0xfffffeff, RZ, 0xc0, !PT ;  /* 0xfffffeff13137812 */ /* 0x000fe200078ec0ff */
[----:B------:R-:W4:Y:S01]  /*18770*/  LDL.LU R52, [R1+0x7c] ;  /* 0x00007c0001347983 */ /* 0x000f220000300800 */
[----:B0-----:R-:W-:-:S03]  /*18780*/  IMAD.U32 R3, RZ, RZ, UR38 ;  /* 0x00000026ff037e24 */ /* 0x001fc6000f8e00ff */
[----:B------:R-:W4:Y:S02]  /*18790*/  LDL.LU R53, [R1+0x40] ;  /* 0x0000400001357983 */ /* 0x000f240000300800 */
[----:B------:R-:W-:Y:S02]  /*187a0*/  @!P4 IADD3.X R15, R3, UR60, R5, P0, P1 ;  /* 0x0000003c030fcc10 */ /* 0x000fe400087e2405 */
[----:B------:R-:W4:Y:S01]  /*187b0*/  LDL.LU R54, [R1+0x44] ;  /* 0x0000440001367983 */ /* 0x000f220000300800 */
[----:B------:R-:W-:Y:S02]  /*187c0*/  ISETP.GE.AND P0, PT, R64, 0x89, PT ;  /* 0x000000894000780c */ /* 0x000fe40003f06270 */
[C---:B------:R-:W-:Y:S01]  /*187d0*/  ISETP.LT.OR P4, PT, R0.reuse, 0x12, !P5 ;  /* 0x000000120000780c */ /* 0x040fe20006f81670 */
[----:B------:R-:W4:Y:S01]  /*187e0*/  LDL.LU R55, [R1+0x48] ;  /* 0x0000480001377983 */ /* 0x000f220000300800 */
[----:B------:R-:W-:-:S13]  /*187f0*/  ISETP.LT.OR P1, PT, R0, 0x1, !P0 ;  /* 0x000000010000780c */ /* 0x000fda0004721670 */
[----:B------:R-:W-:Y:S01]  /*18800*/  @!P1 IADD3 R12, P6, R4, UR39, RZ ;  /* 0x00000027040c9c10 */ /* 0x000fe2000ffde0ff */
[----:B------:R-:W-:-:S03]  /*18810*/  @!P1 IMAD R3, R233, R17, RZ ;  /* 0x00000011e9039224 */ /* 0x000fc600078e02ff */
[----:B------:R-:W-:-:S05]  /*18820*/  @!P1 IADD3.X R13, R5, UR38, RZ, P6, !PT ;  /* 0x00000026050d9c10 */ /* 0x000fca000b7fe4ff */
[----:B------:R0:W-:Y:S01]  /*18830*/  @!P1 STG.E.U8 desc[UR36][R12.64], R3 ;  /* 0x000000030c009986 */ /* 0x0001e2000c101124 */
[----:B------:R-:W-:-:S13]  /*18840*/  ISETP.LT.OR P1, PT, R0, 0x2, !P0 ;  /* 0x000000020000780c */ /* 0x000fda0004721670 */
[----:B0-----:R-:W-:Y:S01]  /*18850*/  @!P1 IADD3 R12, P6, R4, UR39, RZ ;  /* 0x00000027040c9c10 */ /* 0x001fe2000ffde0ff */
[----:B------:R-:W-:-:S03]  /*18860*/  @!P1 IMAD R3, R232, R17, RZ ;  /* 0x00000011e8039224 */ /* 0x000fc600078e02ff */
[----:B------:R-:W-:-:S05]  /*18870*/  @!P1 IADD3.X R13, R5, UR38, RZ, P6, !PT ;  /* 0x00000026050d9c10 */ /* 0x000fca000b7fe4ff */
[----:B------:R0:W-:Y:S01]  /*18880*/  @!P1 STG.E.U8 desc[UR36][R12.64+0x1], R3 ;  /* 0x000001030c009986 */ /* 0x0001e2000c101124 */
[----:B------:R-:W-:Y:S01]  /*18890*/  ISETP.LT.OR P1, PT, R0, 0x9, !P2 ;  /* 0x000000090000780c */ /* 0x000fe20005721670 */
[----:B------:R-:W-:-:S12]  /*188a0*/  IMAD.U32 R232, RZ, RZ, UR39 ;  /* 0x00000027ffe87e24 */ /* 0x000fd8000f8e00ff */
[----:B0-----:R-:W-:-:S05]  /*188b0*/  @!P1 IMAD R3, R23, R17, RZ ;  /* 0x0000001117039224 */ /* 0x001fca00078e02ff */
[----:B------:R0:W-:Y:S02]  /*188c0*/  @!P1 STG.E.U8 desc[UR36][R4.64+0x8], R3 ;  /* 0x0000080304009986 */ /* 0x0001e4000c101124 */
[----:B0-----:R-:W-:-:S04]  /*188d0*/  IMAD.WIDE.U32 R2, R2, 0x78, R10 ;  /* 0x0000007802027825 */ /* 0x001fc800078e000a */
[----:B------:R-:W-:Y:S01]  /*188e0*/  IMAD.IADD R3, R9, 0x1, R3 ;  /* 0x0000000109037824 */ /* 0x000fe200078e0203 */
[----:B------:R-:W-:Y:S01]  /*188f0*/  @!P4 IADD3 R232, P1, P6, R232, UR61, R2 ;  /* 0x0000003de8e8cc10 */ /* 0x000fe2000fe3e002 */
[----:B------:R-:W-:-:S05]  /*18900*/  IMAD.U32 R9, RZ, RZ, UR38 ;  /* 0x00000026ff097e24 */ /* 0x000fca000f8e00ff */
[----:B------:R-:W-:Y:S02]  /*18910*/  @!P4 IADD3.X R233, R9, UR60, R3, P1, P6 ;  /* 0x0000003c09e9cc10 */ /* 0x000fe40008fec403 */
[C---:B------:R-:W-:Y:S02]  /*18920*/  ISETP.LT.OR P1, PT, R0.reuse, 0xa, !P2 ;  /* 0x0000000a0000780c */ /* 0x040fe40005721670 */
[C---:B------:R-:W-:Y:S02]  /*18930*/  ISETP.LT.OR P4, PT, R0.reuse, 0x19, !P5 ;  /* 0x000000190000780c */ /* 0x040fe40006f81670 */
[----:B------:R-:W-:-:S09]  /*18940*/  ISETP.LT.OR P2, PT, R0, 0x1a, !P5 ;  /* 0x0000001a0000780c */ /* 0x000fd20006f41670 */
[----:B--2---:R-:W-:-:S05]  /*18950*/  @!P1 IMAD R9, R22, R17, RZ ;  /* 0x0000001116099224 */ /* 0x004fca00078e02ff */
[----:B------:R3:W-:Y:S01]  /*18960*/  @!P1 STG.E.U8 desc[UR36][R4.64+0x9], R9 ;  /* 0x0000090904009986 */ /* 0x0007e2000c101124 */
[----:B------:R-:W-:Y:S01]  /*18970*/  ISETP.LT.OR P1, PT, R0, 0x9, !P0 ;  /* 0x000000090000780c */ /* 0x000fe20004721670 */
[----:B------:R-:W-:-:S12]  /*18980*/  IMAD.U32 R22, RZ, RZ, UR39 ;  /* 0x00000027ff167e24 */ /* 0x000fd8000f8e00ff */
[----:B------:R-:W-:Y:S01]  /*18990*/  @!P1 IADD3 R12, P6, R4, UR39, RZ ;  /* 0x00000027040c9c10 */ /* 0x000fe2000ffde0ff */
[----:B---3--:R-:W-:-:S03]  /*189a0*/  @!P1 IMAD R9, R21, R17, RZ ;  /* 0x0000001115099224 */ /* 0x008fc600078e02ff */
[----:B------:R-:W-:-:S05]  /*189b0*/  @!P1 IADD3.X R13, R5, UR38, RZ, P6, !PT ;  /* 0x00000026050d9c10 */ /* 0x000fca000b7fe4ff */
[----:B------:R0:W-:Y:S01]  /*189c0*/  @!P1 STG.E.U8 desc[UR36][R12.64+0x8], R9 ;  /* 0x000008090c009986 */ /* 0x0001e2000c101124 */
[----:B------:R-:W-:Y:S01]  /*189d0*/  @!P4 IADD3 R22, P1, P6, R22, UR61, R2 ;  /* 0x0000003d1616cc10 */ /* 0x000fe2000fe3e002 */
[----:B0-----:R-:W-:-:S05]  /*189e0*/  IMAD.U32 R9, RZ, RZ, UR38 ;  /* 0x00000026ff097e24 */ /* 0x001fca000f8e00ff */
[----:B------:R-:W-:Y:S02]  /*189f0*/  @!P4 IADD3.X R23, R9, UR60, R3, P1, P6 ;  /* 0x0000003c0917cc10 */ /* 0x000fe40008fec403 */
[----:B------:R-:W-:-:S13]  /*18a00*/  ISETP.LT.OR P1, PT, R0, 0xa, !P0 ;  /* 0x0000000a0000780c */ /* 0x000fda0004721670 */
[----:B------:R-:W-:Y:S01]  /*18a10*/  @!P1 IADD3 R12, P6, R4, UR39, RZ ;  /* 0x00000027040c9c10 */ /* 0x000fe2000ffde0ff */
[----:B----4-:R-:W-:-:S03]  /*18a20*/  @!P1 IMAD R9, R20, R17, RZ ;  /* 0x0000001114099224 */ /* 0x010fc600078e02ff */
[----:B------:R-:W-:Y:S01]  /*18a30*/  @!P1 IADD3.X R13, R5, UR38, RZ, P6, !PT ;  /* 0x00000026050d9c10 */ /* 0x000fe2000b7fe4ff */
[----:B------:R-:W-:-:S04]  /*18a40*/  IMAD.U32 R20, RZ, RZ, UR39 ;  /* 0x00000027ff147e24 */ /* 0x000fc8000f8e00ff */
[----:B------:R0:W-:Y:S01]  /*18a50*/  @!P1 STG.E.U8 desc[UR36][R12.64+0x9], R9 ;  /* 0x000009090c009986 */ /* 0x0001e2000c101124 */
[----:B------:R-:W-:Y:S01]  /*18a60*/  @!P2 IADD3 R20, P1, P6, R20, UR61, R2 ;  /* 0x0000003d1414ac10 */ /* 0x000fe2000fe3e002 */
[----:B0-----:R-:W-:-:S05]  /*18a70*/  IMAD.U32 R9, RZ, RZ, UR38 ;  /* 0x00000026ff097e24 */ /* 0x001fca000f8e00ff */
[----:B------:R-:W-:Y:S02]  /*18a80*/  @!P2 IADD3.X R21, R9, UR60, R3, P1, P6 ;  /* 0x0000003c0915ac10 */ /* 0x000fe40008fec403 */
[----:B------:R-:W-:-:S04]  /*18a90*/  IADD3 R4, P1, R4, UR61, RZ ;  /* 0x0000003d04047c10 */ /* 0x000fc8000ff3e0ff */
[----:B------:R-:W-:Y:S02]  /*18aa0*/  IADD3.X R5, R5, UR60, RZ, P1, !PT ;  /* 0x0000003c05057c10 */ /* 0x000fe40008ffe4ff */
[----:B------:R-:W-:-:S04]  /*18ab0*/  ISETP.GE.AND P1, PT, R64, 0x101, PT ;  /* 0x000001014000780c */ /* 0x000fc80003f26270 */
[C---:B------:R-:W-:Y:S02]  /*18ac0*/  ISETP.LT.OR P6, PT, R0.reuse, 0x1, !P1 ;  /* 0x000000010000780c */ /* 0x040fe40004fc1670 */
[----:B------:R-:W-:Y:S01]  /*18ad0*/  ISETP.LT.OR P4, PT, R0, 0x21, !P5 ;  /* 0x000000210000780c */ /* 0x000fe20006f81670 */
[----:B------:R-:W-:-:S10]  /*18ae0*/  IMAD.U32 R12, RZ, RZ, UR38 ;  /* 0x00000026ff0c7e24 */ /* 0x000fd4000f8e00ff */
[----:B------:R-:W-:-:S05]  /*18af0*/  @!P6 IMAD R9, R65, R17, RZ ;  /* 0x000000114109e224 */ /* 0x000fca00078e02ff */
[----:B------:R0:W-:Y:S02]  /*18b00*/  @!P6 STG.E.U8 desc[UR36][R4.64], R9 ;  /* 0x000000090400e986 */ /* 0x0001e4000c101124 */
[----:B0-----:R-:W-:-:S05]  /*18b10*/  IMAD.U32 R9, RZ, RZ, UR39 ;  /* 0x00000027ff097e24 */ /* 0x001fca000f8e00ff */
[----:B------:R-:W-:-:S04]  /*18b20*/  @!P4 IADD3 R64, P2, P6, R9, UR61, R2 ;  /* 0x0000003d0940cc10 */ /* 0x000fc8000fe5e002 */
[----:B------:R-:W-:Y:S02]  /*18b30*/  @!P4 IADD3.X R65, R12, UR60, R3, P2, P6 ;  /* 0x0000003c0c41cc10 */ /* 0x000fe400097ec403 */
[----:B------:R-:W-:-:S13]  /*18b40*/  ISETP.LT.OR P6, PT, R0, 0x2, !P1 ;  /* 0x000000020000780c */ /* 0x000fda0004fc1670 */
[----:B------:R-:W-:-:S05]  /*18b50*/  @!P6 IMAD R9, R66, R17, RZ ;  /* 0x000000114209e224 */ /* 0x000fca00078e02ff */
[----:B------:R0:W-:Y:S01]  /*18b60*/  @!P6 STG.E.U8 desc[UR36][R4.64+0x1], R9 ;  /* 0x000001090400e986 */ /* 0x0001e2000c101124 */
[C---:B------:R-:W-:Y:S02]  /*18b70*/  ISETP.LT.OR P6, PT, R0.reuse, 0x1, !P5 ;  /* 0x000000010000780c */ /* 0x040fe40006fc1670 */
[----:B------:R-:W-:-:S11]  /*18b80*/  ISETP.LT.OR P4, PT, R0, 0x22, !P5 ;  /* 0x000000220000780c */ /* 0x000fd60006f81670 */
[----:B------:R-:W-:Y:S01]  /*18b90*/  @!P6 IADD3 R12, P2, R4, UR39, RZ ;  /* 0x00000027040cec10 */ /* 0x000fe2000ff5e0ff */
[----:B0-----:R-:W-:-:S03]  /*18ba0*/  @!P6 IMAD R9, R67, R17, RZ ;  /* 0x000000114309e224 */ /* 0x001fc600078e02ff */
[----:B------:R-:W-:-:S05]  /*18bb0*/  @!P6 IADD3.X R13, R5, UR38, RZ, P2, !PT ;  /* 0x00000026050dec10 */ /* 0x000fca00097fe4ff */
[----:B------:R0:W-:Y:S02]  /*18bc0*/  @!P6 STG.E.U8 desc[UR36][R12.64], R9 ;  /* 0x000000090c00e986 */ /* 0x0001e4000c101124 */
[----:B0-----:R-:W-:Y:S02]  /*18bd0*/  IMAD.U32 R9, RZ, RZ, UR39 ;  /* 0x00000027ff097e24 */ /* 0x001fe4000f8e00ff */
[----:B------:R-:W-:-:S03]  /*18be0*/  IMAD.U32 R12, RZ, RZ, UR38 ;  /* 0x00000026ff0c7e24 */ /* 0x000fc6000f8e00ff */
[----:B------:R-:W-:-:S04]  /*18bf0*/  @!P4 IADD3 R66, P2, P6, R9, UR61, R2 ;  /* 0x0000003d0942cc10 */ /* 0x000fc8000fe5e002 */
[----:B------:R-:W-:Y:S02]  /*18c00*/  @!P4 IADD3.X R67, R12, UR60, R3, P2, P6 ;  /* 0x0000003c0c43cc10 */ /* 0x000fe400097ec403 */
[----:B------:R-:W-:-:S13]  /*18c10*/  ISETP.LT.OR P6, PT, R0, 0x2, !P5 ;  /* 0x000000020000780c */ /* 0x000fda0006fc1670 */
[----:B------:R-:W-:Y:S01]  /*18c20*/  @!P6 IADD3 R12, P2, R4, UR39, RZ ;  /* 0x00000027040cec10 */ /* 0x000fe2000ff5e0ff */
[----:B------:R-:W-:-:S03]  /*18c30*/  @!P6 IMAD R9, R68, R17, RZ ;  /* 0x000000114409e224 */ /* 0x000fc600078e02ff */
[----:B------:R-:W-:-:S05]  /*18c40*/  @!P6 IADD3.X R13, R5, UR38, RZ, P2, !PT ;  /* 0x00000026050dec10 */ /* 0x000fca00097fe4ff */
[----:B------:R0:W-:Y:S01]  /*18c50*/  @!P6 STG.E.U8 desc[UR36][R12.64+0x1], R9 ;  /* 0x000001090c00e986 */ /* 0x0001e2000c101124 */
[C---:B------:R-:W-:Y:S02]  /*18c60*/  ISETP.LT.OR P6, PT, R0.reuse, 0x9, !P1 ;  /* 0x000000090000780c */ /* 0x040fe40004fc1670 */
[----:B------:R-:W-:-:S11]  /*18c70*/  ISETP.LT.OR P4, PT, R0, 0x29, !P5 ;  /* 0x000000290000780c */ /* 0x000fd60006f81670 */
[----:B0-----:R-:W-:-:S05]  /*18c80*/  @!P6 IMAD R9, R69, R17, RZ ;  /* 0x000000114509e224 */ /* 0x001fca00078e02ff */
[----:B------:R0:W-:Y:S01]  /*18c90*/  @!P6 STG.E.U8 desc[UR36][R4.64+0x8], R9 ;  /* 0x000008090400e986 */ /* 0x0001e2000c101124 */
[----:B------:R-:W-:Y:S02]  /*18ca0*/  IMAD.U32 R12, RZ, RZ, UR38 ;  /* 0x00000026ff0c7e24 */ /* 0x000fe4000f8e00ff */
[----:B0-----:R-:W-:-:S05]  /*18cb0*/  IMAD.U32 R9, RZ, RZ, UR39 ;  /* 0x00000027ff097e24 */ /* 0x001fca000f8e00ff */
[----:B------:R-:W-:-:S04]  /*18cc0*/  @!P4 IADD3 R68, P2, P6, R9, UR61, R2 ;  /* 0x0000003d0944cc10 */ /* 0x000fc8000fe5e002 */
[----:B------:R-:W-:Y:S02]  /*18cd0*/  @!P4 IADD3.X R69, R12, UR60, R3, P2, P6 ;  /* 0x0000003c0c45cc10 */ /* 0x000fe400097ec403 */
[C---:B------:R-:W-:Y:S02]  /*18ce0*/  ISETP.LT.OR P6, PT, R0.reuse, 0xa, !P1 ;  /* 0x0000000a0000780c */ /* 0x040fe40004fc1670 */
[----:B------:R-:W-:-:S11]  /*18cf0*/  ISETP.LT.OR P2, PT, R0, 0x2a, !P5 ;  /* 0x0000002a0000780c */ /* 0x000fd60006f41670 */
[----:B------:R-:W-:-:S05]  /*18d00*/  @!P6 IMAD R9, R71, R17, RZ ;  /* 0x000000114709e224 */ /* 0x000fca00078e02ff */
[----:B------:R0:W-:Y:S01]  /*18d10*/  @!P6 STG.E.U8 desc[UR36][R4.64+0x9], R9 ;  /* 0x000009090400e986 */ /* 0x0001e2000c101124 */
[----:B------:R-:W-:Y:S01]  /*18d20*/  @P1 LOP3.LUT R8, R8, 0x400, RZ, 0xfc, !PT ;  /* 0x0000040008081812 */ /* 0x000fe200078efcff */
[----:B0-----:R-:W-:-:S05]  /*18d30*/  IMAD.U32 R9, RZ, RZ, UR39 ;  /* 0x00000027ff097e24 */ /* 0x001fca000f8e00ff */
[----:B------:R-:W-:-:S04]  /*18d40*/  @!P2 IADD3 R70, P1, P6, R9, UR61, R2 ;  /* 0x0000003d0946ac10 */ /* 0x000fc8000fe3e002 */
[----:B------:R-:W-:Y:S02]  /*18d50*/  @!P2 IADD3.X R71, R12, UR60, R3, P1, P6 ;  /* 0x0000003c0c47ac10 */ /* 0x000fe40008fec403 */
[C---:B------:R-:W-:Y:S02]  /*18d60*/  ISETP.LT.OR P6, PT, R0.reuse, 0x9, !P5 ;  /* 0x000000090000780c */ /* 0x040fe40006fc1670 */
[----:B------:R-:W-:Y:S02]  /*18d70*/  @P2 LOP3.LUT R19, R19, 0x100, RZ, 0xfc, !PT ;  /* 0x0000010013132812 */ /* 0x000fe400078efcff */
[----:B------:R-:W-:-:S09]  /*18d80*/  ISETP.LT.OR P2, PT, R0, 0x31, !P5 ;  /* 0x000000310000780c */ /* 0x000fd20006f41670 */
[----:B------:R-:W-:Y:S01]  /*18d90*/  @!P6 IADD3 R4, P1, R4, UR39, RZ ;  /* 0x000000270404ec10 */ /* 0x000fe2000ff3e0ff */
[----:B------:R-:W-:-:S03]  /*18da0*/  @!P6 IMAD R9, R57, R17, RZ ;  /* 0x000000113909e224 */ /* 0x000fc600078e02ff */
[----:B------:R-:W-:-:S05]  /*18db0*/  @!P6 IADD3.X R5, R5, UR38, RZ, P1, !PT ;  /* 0x000000260505ec10 */ /* 0x000fca0008ffe4ff */
[----:B------:R0:W-:Y:S01]  /*18dc0*/  @!P6 STG.E.U8 desc[UR36][R4.64+0x8], R9 ;  /* 0x000008090400e986 */ /* 0x0001e2000c101124 */
[----:B------:R-:W-:Y:S02]  /*18dd0*/  LOP3.LUT R19, R19, 0xffffefff, RZ, 0xc0, !PT ;  /* 0xffffefff13137812 */ /* 0x000fe400078ec0ff */
[----:B------:R-:W-:Y:S01]  /*18de0*/  ISETP.LT.OR P4, PT, R0, 0x32, !P5 ;  /* 0x000000320000780c */ /* 0x000fe20006f81670 */
[----:B0-----:R-:W-:Y:S02]  /*18df0*/  IMAD.U32 R4, RZ, RZ, UR39 ;  /* 0x00000027ff047e24 */ /* 0x001fe4000f8e00ff */
[----:B------:R-:W-:-:S03]  /*18e00*/  IMAD.U32 R5, RZ, RZ, UR38 ;  /* 0x00000026ff057e24 */ /* 0x000fc6000f8e00ff */
[--C-:B------:R-:W-:Y:S02]  /*18e10*/  @!P2 IADD3 R56, P1, P6, R4, UR61, R2.reuse ;  /* 0x0000003d0438ac10 */ /* 0x100fe4000fe3e002 */
[----:B------:R-:W-:Y:S02]  /*18e20*/  @P2 LOP3.LUT R19, R19, 0x1000, RZ, 0xfc, !PT ;  /* 0x0000100013132812 */ /* 0x000fe400078efcff */
[----:B------:R-:W-:Y:S02]  /*18e30*/  @!P2 IADD3.X R57, R5, UR60, R3, P1, P6 ;  /* 0x0000003c0539ac10 */ /* 0x000fe40008fec403 */
[----:B------:R-:W-:Y:S02]  /*18e40*/  ISETP.LT.OR P2, PT, R0, 0xa, !P5 ;  /* 0x0000000a0000780c */ /* 0x000fe40006f41670 */
[----:B------:R-:W-:-:S11]  /*18e50*/  @!P4 IADD3 R58, P1, P6, R4, UR61, R2 ;  /* 0x0000003d043acc10 */ /* 0x000fd6000fe3e002 */
[----:B------:R-:W-:-:S05]  /*18e60*/  @!P2 IMAD R4, R61, R17, RZ ;  /* 0x000000113d04a224 */ /* 0x000fca00078e02ff */
[----:B------:R0:W-:Y:S01]  /*18e70*/  @!P2 STG.E.U8 desc[UR36][R14.64+0x9], R4 ;  /* 0x000009040e00a986 */ /* 0x0001e2000c101124 */
[----:B------:R-:W-:Y:S02]  /*18e80*/  ISETP.LT.OR P2, PT, R0, 0x39, !P5 ;  /* 0x000000390000780c */ /* 0x000fe40006f41670 */
[----:B------:R-:W-:Y:S02]  /*18e90*/  LOP3.LUT R19, R19, 0xfffffbff, RZ, 0xc0, !PT ;  /* 0xfffffbff13137812 */ /* 0x000fe400078ec0ff */
[----:B------:R-:W-:Y:S02]  /*18ea0*/  @!P4 IADD3.X R59, R5, UR60, R3, P1, P6 ;  /* 0x0000003c053bcc10 */ /* 0x000fe40008fec403 */
[----:B------:R-:W-:Y:S01]  /*18eb0*/  @P4 LOP3.LUT R19, R19, 0x400, RZ, 0xfc, !PT ;  /* 0x0000040013134812 */ /* 0x000fe200078efcff */
[----:B0-----:R-:W-:Y:S01]  /*18ec0*/  IMAD.U32 R4, RZ, RZ, UR39 ;  /* 0x00000027ff047e24 */ /* 0x001fe2000f8e00ff */
[----:B------:R-:W-:-:S05]  /*18ed0*/  LOP3.LUT P4, RZ, R8, 0x1000, RZ, 0xc0, !PT ;  /* 0x0000100008ff7812 */ /* 0x000fca000788c0ff */
[----:B------:R-:W-:-:S04]  /*18ee0*/  @!P2 IADD3 R60, P1, P6, R4, UR61, R2 ;  /* 0x0000003d043cac10 */ /* 0x000fc8000fe3e002 */
[----:B------:R-:W-:Y:S02]  /*18ef0*/  @!P2 IADD3.X R61, R5, UR60, R3, P1, P6 ;  /* 0x0000003c053dac10 */ /* 0x000fe40008fec403 */
[----:B------:R-:W-:Y:S02]  /*18f00*/  ISETP.LT.OR P6, PT, R0, 0x11, !P4 ;  /* 0x000000110000780c */ /* 0x000fe400067c1670 */
[----:B------:R-:W-:-:S04]  /*18f10*/  LOP3.LUT R19, R19, 0xfffffdff, RZ, 0xc0, !PT ;  /* 0xfffffdff13137812 */ /* 0x000fc800078ec0ff */
[----:B------:R-:W-:Y:S02]  /*18f20*/  @P2 LOP3.LUT R19, R19, 0x200, RZ, 0xfc, !PT ;  /* 0x0000020013132812 */ /* 0x000fe400078efcff */
[----:B------:R-:W-:-:S05]  /*18f30*/  ISETP.LT.OR P2, PT, R0, 0x3a, !P5 ;  /* 0x0000003a0000780c */ /* 0x000fca0006f41670 */
        /* <DEDUP_REMOVED lines=8> */
[----:B------:R-:W-:Y:S02]  /*18fc0*/  ISETP.LT.OR P6, PT, R0, 0x11, !P3 ;  /* 0x000000110000780c */ /* 0x000fe40005fc1670 */
[----:B------:R-:W-:-:S04]  /*18fd0*/  LOP3.LUT R19, R19, 0xfffffffd, RZ, 0xc0, !PT ;  /* 0xfffffffd13137812 */ /* 0x000fc800078ec0ff */
[----:B------:R-:W-:Y:S02]  /*18fe0*/  @P2 LOP3.LUT R19, R19, 0x2, RZ, 0xfc, !PT ;  /* 0x0000000213132812 */ /* 0x000fe400078efcff */
[----:B------:R-:W-:-:S05]  /*18ff0*/  ISETP.LT.OR P2, PT, R0, 0x41, !P5 ;  /* 0x000000410000780c */ /* 0x000fca0006f41670 */
[----:B0-----:R-:W-:-:S05]  /*19000*/  @!P6 IMAD R4, R49, R17, RZ ;  /* 0x000000113104e224 */ /* 0x001fca00078e02ff */
        /* <DEDUP_REMOVED lines=17> */
[----:B------:R-:W-:Y:S02]  /*19120*/  @!P6 IMAD R4, R40, R17, RZ ;  /* 0x000000112804e224 */ /* 0x000fe400078e02ff */
[----:B------:R-:W2:Y:S04]  /*19130*/  LDL.LU R40, [R1+0x4c] ;  /* 0x00004c0001287983 */ /* 0x000ea80000300800 */
[----:B------:R0:W-:Y:S01]  /*19140*/  @!P6 STG.E.U8 desc[UR36][R6.64+0x19], R4 ;  /* 0x000019040600e986 */ /* 0x0001e2000c101124 */
[----:B------:R-:W-:-:S13]  /*19150*/  ISETP.LT.OR P6, PT, R0, 0x19, !P3 ;  /* 0x000000190000780c */ /* 0x000fda0005fc1670 */
[----:B0-----:R-:W-:Y:S02]  /*19160*/  @!P6 IMAD R4, R41, R17, RZ ;  /* 0x000000112904e224 */ /* 0x001fe400078e02ff */
[----:B------:R-:W3:Y:S04]  /*19170*/  LDL.LU R41, [R1+0x50] ;  /* 0x0000500001297983 */ /* 0x000ee80000300800 */
[----:B------:R-:W4:Y:S04]  /*19180*/  LDL.LU R46, [R1+0x54] ;  /* 0x00005400012e7983 */ /* 0x000f280000300800 */
[----:B------:R-:W4:Y:S04]  /*19190*/  LDL.LU R47, [R1+0x58] ;  /* 0x00005800012f7983 */ /* 0x000f280000300800 */
[----:B------:R-:W4:Y:S04]  /*191a0*/  LDL.LU R42, [R1+0x5c] ;  /* 0x00005c00012a7983 */ /* 0x000f280000300800 */
[----:B------:R-:W4:Y:S04]  /*191b0*/  LDL.LU R43, [R1+0x20] ;  /* 0x00002000012b7983 */ /* 0x000f280000300800 */
[----:B------:R-:W4:Y:S04]  /*191c0*/  LDL.LU R44, [R1+0x24] ;  /* 0x00002400012c7983 */ /* 0x000f280000300800 */
[----:B------:R-:W4:Y:S04]  /*191d0*/  LDL.LU R45, [R1+0x28] ;  /* 0x00002800012d7983 */ /* 0x000f280000300800 */
[----:B------:R0:W-:Y:S01]  /*191e0*/  @!P6 STG.E.U8 desc[UR36][R10.64+0x18], R4 ;  /* 0x000018040a00e986 */ /* 0x0001e2000c101124 */
[----:B------:R-:W-:-:S02]  /*191f0*/  ISETP.LT.OR P6, PT, R0, 0x1a, !P3 ;  /* 0x0000001a0000780c */ /* 0x000fc40005fc1670 */
[----:B------:R-:W-:Y:S01]  /*19200*/  LOP3.LUT R19, R19, 0xfffdffff, RZ, 0xc0, !PT ;  /* 0xfffdffff13137812 */ /* 0x000fe200078ec0ff */
[----:B------:R-:W4:Y:S03]  /*19210*/  LDL.LU R33, [R1+0x2c] ;  /* 0x00002c0001217983 */ /* 0x000f260000300800 */
[----:B------:R-:W-:Y:S01]  /*19220*/  @P2 LOP3.LUT R19, R19, 0x20000, RZ, 0xfc, !PT ;  /* 0x0002000013132812 */ /* 0x000fe200078efcff */
[----:B------:R-:W4:Y:S01]  /*19230*/  LDL.LU R35, [R1+0x30] ;  /* 0x0000300001237983 */ /* 0x000f220000300800 */
[----:B------:R-:W-:-:S05]  /*19240*/  LOP3.LUT P2, RZ, R8, 0x800, RZ, 0xc0, !PT ;  /* 0x0000080008ff7812 */ /* 0x000fca000784c0ff */
[----:B0-----:R-:W-:Y:S01]  /*19250*/  @!P6 IMAD R4, R52, R17, RZ ;  /* 0x000000113404e224 */ /* 0x001fe200078e02ff */
[----:B------:R-:W-:Y:S01]  /*19260*/  LOP3.LUT R19, R19, 0xffff7fff, RZ, 0xc0, !PT ;  /* 0xffff7fff13137812 */ /* 0x000fe200078ec0ff */
[----:B------:R-:W4:Y:S04]  /*19270*/  LDL.LU R36, [R1+0x34] ;  /* 0x0000340001247983 */ /* 0x000f280000300800 */
[----:B------:R0:W-:Y:S01]  /*19280*/  @!P6 STG.E.U8 desc[UR36][R10.64+0x19], R4 ;  /* 0x000019040a00e986 */ /* 0x0001e2000c101124 */
[----:B------:R-:W-:Y:S02]  /*19290*/  ISETP.LT.OR P6, PT, R0, 0x11, !P2 ;  /* 0x000000110000780c */ /* 0x000fe400057c1670 */
[----:B------:R-:W-:Y:S01]  /*192a0*/  LOP3.LUT R8, R8, 0xfffffdff, RZ, 0xc0, !PT ;  /* 0xfffffdff08087812 */ /* 0x000fe200078ec0ff */
[----:B------:R-:W4:Y:S03]  /*192b0*/  LDL.LU R37, [R1+0x38] ;  /* 0x0000380001257983 */ /* 0x000f260000300800 */
[----:B------:R-:W-:Y:S01]  /*192c0*/  @P4 LOP3.LUT R8, R8, 0x200, RZ, 0xfc, !PT ;  /* 0x0000020008084812 */ /* 0x000fe200078efcff */
[----:B------:R-:W4:Y:S01]  /*192d0*/  LDL.LU R25, [R1+0x3c] ;  /* 0x00003c0001197983 */ /* 0x000f220000300800 */
[----:B------:R-:W-:-:S03]  /*192e0*/  ISETP.LT.OR P4, PT, R0, 0x49, !P5 ;  /* 0x000000490000780c */ /* 0x000fc60006f81670 */
[----:B------:R-:W4:Y:S02]  /*192f0*/  LDL.LU R27, [R1] ;  /* 0x00000000011b7983 */ /* 0x000f240000300800 */
[----:B0-----:R-:W-:Y:S02]  /*19300*/  @!P6 IMAD R4, R53, R17, RZ ;  /* 0x000000113504e224 */ /* 0x001fe400078e02ff */
[----:B------:R-:W4:Y:S04]  /*19310*/  LDL.LU R28, [R1+0x4] ;  /* 0x00000400011c7983 */ /* 0x000f280000300800 */
[----:B------:R0:W-:Y:S02]  /*19320*/  @!P6 STG.E.U8 desc[UR36][R2.64+0x10], R4 ;  /* 0x000010040200e986 */ /* 0x0001e4000c101124 */
[----:B------:R-:W-:-:S02]  /*19330*/  @P4 LOP3.LUT R19, R19, 0x8000, RZ, 0xfc, !PT ;  /* 0x0000800013134812 */ /* 0x000fc400078efcff */
[----:B------:R-:W4:Y:S01]  /*19340*/  LDL.LU R29, [R1+0x8] ;  /* 0x00000800011d7983 */ /* 0x000f220000300800 */
[----:B0-----:R-:W-:Y:S01]  /*19350*/  IMAD.U32 R4, RZ, RZ, UR39 ;  /* 0x00000027ff047e24 */ /* 0x001fe2000f8e00ff */
[----:B------:R-:W-:Y:S02]  /*19360*/  LOP3.LUT R19, R19, 0xfffff7ff, RZ, 0xc0, !PT ;  /* 0xfffff7ff13137812 */ /* 0x000fe400078ec0ff */
[----:B------:R-:W4:Y:S02]  /*19370*/  LDL.LU R30, [R1+0xc] ;  /* 0x00000c00011e7983 */ /* 0x000f240000300800 */
[----:B------:R-:W-:Y:S02]  /*19380*/  @!P4 IADD3 R52, P1, P6, R4, UR61, R2 ;  /* 0x0000003d0434cc10 */ /* 0x000fe4000fe3e002 */
[----:B------:R-:W4:Y:S02]  /*19390*/  LDL.LU R31, [R1+0x10] ;  /* 0x00001000011f7983 */ /* 0x000f240000300800 */
[----:B------:R-:W-:-:S02]  /*193a0*/  @!P4 IADD3.X R53, R5, UR60, R3, P1, P6 ;  /* 0x0000003c0535cc10 */ /* 0x000fc40008fec403 */
[----:B------:R-:W4:Y:S01]  /*193b0*/  LDL.LU R15, [R1+0x14] ;  /* 0x00001400010f7983 */ /* 0x000f220000300800 */
[C---:B------:R-:W-:Y:S02]  /*193c0*/  ISETP.LT.OR P6, PT, R0.reuse, 0x12, !P2 ;  /* 0x000000120000780c */ /* 0x040fe400057c1670 */
[----:B------:R-:W-:Y:S01]  /*193d0*/  ISETP.LT.OR P4, PT, R0, 0x4a, !P5 ;  /* 0x0000004a0000780c */ /* 0x000fe20006f81670 */
[----:B------:R-:W4:Y:S04]  /*193e0*/  LDL.LU R234, [R1+0x18] ;  /* 0x0000180001ea7983 */ /* 0x000f280000300800 */
[----:B------:R-:W4:Y:S06]  /*193f0*/  LDL.LU R235, [R1+0x1c] ;  /* 0x00001c0001eb7983 */ /* 0x000f2c0000300800 */
[----:B------:R-:W-:-:S05]  /*19400*/  @!P6 IMAD R4, R54, R17, RZ ;  /* 0x000000113604e224 */ /* 0x000fca00078e02ff */
[----:B------:R0:W-:Y:S01]  /*19410*/  @!P6 STG.E.U8 desc[UR36][R2.64+0x11], R4 ;  /* 0x000011040200e986 */ /* 0x0001e2000c101124 */
[----:B------:R-:W-:-:S13]  /*19420*/  ISETP.LT.OR P6, PT, R0, 0x11, !P0 ;  /* 0x000000110000780c */ /* 0x000fda00047c1670 */
[----:B0-----:R-:W-:Y:S01]  /*19430*/  @!P6 IADD3 R4, P1, R2, UR39, RZ ;  /* 0x000000270204ec10 */ /* 0x001fe2000ff3e0ff */
[----:B------:R-:W-:-:S03]  /*19440*/  @!P6 IMAD R9, R55, R17, RZ ;  /* 0x000000113709e224 */ /* 0x000fc600078e02ff */
[----:B------:R-:W-:-:S05]  /*19450*/  @!P6 IADD3.X R5, R3, UR38, RZ, P1, !PT ;  /* 0x000000260305ec10 */ /* 0x000fca0008ffe4ff */
[----:B------:R0:W-:Y:S02]  /*19460*/  @!P6 STG.E.U8 desc[UR36][R4.64+0x10], R9 ;  /* 0x000010090400e986 */ /* 0x0001e4000c101124 */
[----:B0-----:R-:W-:Y:S02]  /*19470*/  IMAD.U32 R4, RZ, RZ, UR39 ;  /* 0x00000027ff047e24 */ /* 0x001fe4000f8e00ff */
[----:B------:R-:W-:-:S03]  /*19480*/  IMAD.U32 R5, RZ, RZ, UR38 ;  /* 0x00000026ff057e24 */ /* 0x000fc6000f8e00ff */
[----:B------:R-:W-:-:S04]  /*19490*/  @!P4 IADD3 R54, P1, P6, R4, UR61, R2 ;  /* 0x0000003d0436cc10 */ /* 0x000fc8000fe3e002 */
[----:B------:R-:W-:Y:S02]  /*194a0*/  @!P4 IADD3.X R55, R5, UR60, R3, P1, P6 ;  /* 0x0000003c0537cc10 */ /* 0x000fe40008fec403 */
[----:B------:R-:W-:-:S13]  /*194b0*/  ISETP.LT.OR P6, PT, R0, 0x12, !P0 ;  /* 0x000000120000780c */ /* 0x000fda00047c1670 */
[----:B------:R-:W-:-:S04]  /*194c0*/  @!P6 IADD3 R4, P1, R2, UR39, RZ ;  /* 0x000000270204ec10 */ /* 0x000fc8000ff3e0ff */
[----:B------:R-:W-:Y:S02]  /*194d0*/  @!P6 IADD3.X R5, R3, UR38, RZ, P1, !PT ;  /* 0x000000260305ec10 */ /* 0x000fe40008ffe4ff */
[----:B------:R-:W-:Y:S02]  /*194e0*/  ISETP.LT.OR P1, PT, R0, 0x51, !P5 ;  /* 0x000000510000780c */ /* 0x000fe40006f21670 */
[----:B------:R-:W-:-:S04]  /*194f0*/  @P4 LOP3.LUT R19, R19, 0x800, RZ, 0xfc, !PT ;  /* 0x0000080013134812 */ /* 0x000fc800078efcff */
[----:B------:R-:W-:-:S07]  /*19500*/  LOP3.LUT R19, R19, 0xfff7ffff, RZ, 0xc0, !PT ;  /* 0xfff7ffff13137812 */ /* 0x000fce00078ec0ff */
[----:B------:R-:W-:Y:S01]  /*19510*/  @P1 LOP3.LUT R19, R19, 0x80000, RZ, 0xfc, !PT ;  /* 0x0008000013131812 */ /* 0x000fe200078efcff */
[----:B--2---:R-:W-:-:S05]  /*19520*/  @!P6 IMAD R9, R40, R17, RZ ;  /* 0x000000112809e224 */ /* 0x004fca00078e02ff */
[----:B------:R3:W-:Y:S01]  /*19530*/  @!P6 STG.E.U8 desc[UR36][R4.64+0x11], R9 ;  /* 0x000011090400e986 */ /* 0x0007e2000c101124 */
[----:B------:R-:W-:-:S13]  /*19540*/  ISETP.LT.OR P6, PT, R0, 0x19, !P2 ;  /* 0x000000190000780c */ /* 0x000fda00057c1670 */
[----:B---3--:R-:W-:-:S05]  /*19550*/  @!P6 IMAD R4, R41, R17, RZ ;  /* 0x000000112904e224 */ /* 0x008fca00078e02ff */
[----:B------:R0:W-:Y:S01]  /*19560*/  @!P6 STG.E.U8 desc[UR36][R2.64+0x18], R4 ;  /* 0x000018040200e986 */ /* 0x0001e2000c101124 */
[----:B------:R-:W-:Y:S02]  /*19570*/  IMAD.U32 R5, RZ, RZ, UR38 ;  /* 0x00000026ff057e24 */ /* 0x000fe4000f8e00ff */
[----:B0-----:R-:W-:-:S05]  /*19580*/  IMAD.U32 R4, RZ, RZ, UR39 ;  /* 0x00000027ff047e24 */ /* 0x001fca000f8e00ff */
[----:B------:R-:W-:-:S04]  /*19590*/  @!P1 IADD3 R40, P4, P6, R4, UR61, R2 ;  /* 0x0000003d04289c10 */ /* 0x000fc8000fe9e002 */
[----:B------:R-:W-:Y:S02]  /*195a0*/  @!P1 IADD3.X R41, R5, UR60, R3, P4, P6 ;  /* 0x0000003c05299c10 */ /* 0x000fe4000a7ec403 */
[----:B------:R-:W-:-:S13]  /*195b0*/  ISETP.LT.OR P6, PT, R0, 0x1a, !P2 ;  /* 0x0000001a0000780c */ /* 0x000fda00057c1670 */
[----:B----4-:R-:W-:-:S05]  /*195c0*/  @!P6 IMAD R4, R46, R17, RZ ;  /* 0x000000112e04e224 */ /* 0x010fca00078e02ff */
[----:B------:R0:W-:Y:S01]  /*195d0*/  @!P6 STG.E.U8 desc[UR36][R2.64+0x19], R4 ;  /* 0x000019040200e986 */ /* 0x0001e2000c101124 */
[----:B------:R-:W-:-:S13]  /*195e0*/  ISETP.LT.OR P6, PT, R0, 0x19, !P0 ;  /* 0x000000190000780c */ /* 0x000fda00047c1670 */
[----:B0-----:R-:W-:Y:S01]  /*195f0*/  @!P6 IADD3 R4, P4, R2, UR39, RZ ;  /* 0x000000270204ec10 */ /* 0x001fe2000ff9e0ff */
[----:B------:R-:W-:-:S03]  /*19600*/  @!P6 IMAD R9, R47, R17, RZ ;  /* 0x000000112f09e224 */ /* 0x000fc600078e02ff */
[----:B------:R-:W-:-:S05]  /*19610*/  @!P6 IADD3.X R5, R3, UR38, RZ, P4, !PT ;  /* 0x000000260305ec10 */ /* 0x000fca000a7fe4ff */
[----:B------:R0:W-:Y:S01]  /*19620*/  @!P6 STG.E.U8 desc[UR36][R4.64+0x18], R9 ;  /* 0x000018090400e986 */ /* 0x0001e2000c101124 */
[----:B------:R-:W-:Y:S02]  /*19630*/  ISETP.LT.OR P6, PT, R0, 0x1a, !P0 ;  /* 0x0000001a0000780c */ /* 0x000fe400047c1670 */
[C---:B------:R-:W-:Y:S02]  /*19640*/  LOP3.LUT P1, RZ, R8.reuse, 0x400, RZ, 0xc0, !PT ;  /* 0x0000040008ff7812 */ /* 0x040fe4000782c0ff */
[----:B------:R-:W-:-:S04]  /*19650*/  LOP3.LUT R8, R8, 0xffffff7f, RZ, 0xc0, !PT ;  /* 0xffffff7f08087812 */ /* 0x000fc800078ec0ff */
[----:B------:R-:W-:-:S05]  /*19660*/  @P2 LOP3.LUT R8, R8, 0x80, RZ, 0xfc, !PT ;  /* 0x0000008008082812 */ /* 0x000fca00078efcff */
[----:B0-----:R-:W-:Y:S01]  /*19670*/  @!P6 IADD3 R4, P2, R2, UR39, RZ ;  /* 0x000000270204ec10 */ /* 0x001fe2000ff5e0ff */
[----:B------:R-:W-:-:S03]  /*19680*/  @!P6 IMAD R9, R42, R17, RZ ;  /* 0x000000112a09e224 */ /* 0x000fc600078e02ff */
[----:B------:R-:W-:-:S05]  /*19690*/  @!P6 IADD3.X R5, R3, UR38, RZ, P2, !PT ;  /* 0x000000260305ec10 */ /* 0x000fca00097fe4ff */
[----:B------:R0:W-:Y:S02]  /*196a0*/  @!P6 STG.E.U8 desc[UR36][R4.64+0x19], R9 ;  /* 0x000019090400e986 */ /* 0x0001e4000c101124 */
[----:B0-----:R-:W-:-:S04]  /*196b0*/  IADD3 R4, P6, R2, UR61, RZ ;  /* 0x0000003d02047c10 */ /* 0x001fc8000ffde0ff */
[----:B------:R-:W-:Y:S02]  /*196c0*/  IADD3.X R5, R3, UR60, RZ, P6, !PT ;  /* 0x0000003c03057c10 */ /* 0x000fe4000b7fe4ff */
[C---:B------:R-:W-:Y:S02]  /*196d0*/  ISETP.LT.OR P6, PT, R0.reuse, 0x11, !P1 ;  /* 0x000000110000780c */ /* 0x040fe40004fc1670 */
[----:B------:R-:W-:Y:S02]  /*196e0*/  ISETP.LT.OR P2, PT, R0, 0x52, !P5 ;  /* 0x000000520000780c */ /* 0x000fe40006f41670 */
[----:B------:R-:W-:-:S09]  /*196f0*/  LOP3.LUT R8, R8, 0xfffffeff, RZ, 0xc0, !PT ;  /* 0xfffffeff08087812 */ /* 0x000fd200078ec0ff */
[----:B------:R-:W-:-:S05]  /*19700*/  @!P6 IMAD R9, R43, R17, RZ ;  /* 0x000000112b09e224 */ /* 0x000fca00078e02ff */
[----:B------:R0:W-:Y:S01]  /*19710*/  @!P6 STG.E.U8 desc[UR36][R4.64+0x10], R9 ;  /* 0x000010090400e986 */ /* 0x0001e2000c101124 */
[----:B------:R-:W-:Y:S01]  /*19720*/  @P0 LOP3.LUT R8, R8, 0x100, RZ, 0xfc, !PT ;  /* 0x0000010008080812 */ /* 0x000fe200078efcff */
        /* <DEDUP_REMOVED lines=10> */
[----:B------:R-:W-:Y:S01]  /*197d0*/  @!P6 IADD3 R12, P0, R4, UR39, RZ ;  /* 0x00000027040cec10 */ /* 0x000fe2000ff1e0ff */
[----:B0-----:R-:W-:-:S03]  /*197e0*/  @!P6 IMAD R9, R45, R17, RZ ;  /* 0x000000112d09e224 */ /* 0x001fc600078e02ff */
[----:B------:R-:W-:-:S05]  /*197f0*/  @!P6 IADD3.X R13, R5, UR38, RZ, P0, !PT ;  /* 0x00000026050dec10 */ /* 0x000fca00087fe4ff */
[----:B------:R0:W-:Y:S01]  /*19800*/  @!P6 STG.E.U8 desc[UR36][R12.64+0x10], R9 ;  /* 0x000010090c00e986 */ /* 0x0001e2000c101124 */
[----:B------:R-:W-:Y:S01]  /*19810*/  LOP3.LUT R19, R19, 0xffffbfff, RZ, 0xc0, !PT ;  /* 0xffffbfff13137812 */ /* 0x000fe200078ec0ff */
[----:B0-----:R-:W-:Y:S02]  /*19820*/  IMAD.U32 R9, RZ, RZ, UR39 ;  /* 0x00000027ff097e24 */ /* 0x001fe4000f8e00ff */
[----:B------:R-:W-:-:S03]  /*19830*/  IMAD.U32 R12, RZ, RZ, UR38 ;  /* 0x00000026ff0c7e24 */ /* 0x000fc6000f8e00ff */
[----:B------:R-:W-:Y:S02]  /*19840*/  @!P2 IADD3 R44, P0, P6, R9, UR61, R2 ;  /* 0x0000003d092cac10 */ /* 0x000fe4000fe1e002 */
[----:B------:R-:W-:Y:S02]  /*19850*/  @P2 LOP3.LUT R19, R19, 0x4000, RZ, 0xfc, !PT ;  /* 0x0000400013132812 */ /* 0x000fe400078efcff */
[----:B------:R-:W-:Y:S02]  /*19860*/  @!P2 IADD3.X R45, R12, UR60, R3, P0, P6 ;  /* 0x0000003c0c2dac10 */ /* 0x000fe400087ec403 */
[C---:B------:R-:W-:Y:S02]  /*19870*/  ISETP.LT.OR P2, PT, R0.reuse, 0x5a, !P5 ;  /* 0x0000005a0000780c */ /* 0x040fe40006f41670 */
[----:B------:R-:W-:Y:S02]  /*19880*/  ISETP.LT.OR P4, PT, R0, 0x12, !P5 ;  /* 0x000000120000780c */ /* 0x000fe40006f81670 */
[----:B------:R-:W-:-:S09]  /*19890*/  LOP3.LUT R19, R19, 0xffffdfff, RZ, 0xc0, !PT ;  /* 0xffffdfff13137812 */ /* 0x000fd200078ec0ff */
[----:B------:R-:W-:Y:S02]  /*198a0*/  @!P2 IADD3 R46, P0, P6, R9, UR61, R2 ;  /* 0x0000003d092eac10 */ /* 0x000fe4000fe1e002 */
[----:B------:R-:W-:Y:S02]  /*198b0*/  @P2 LOP3.LUT R19, R19, 0x2000, RZ, 0xfc, !PT ;  /* 0x0000200013132812 */ /* 0x000fe400078efcff */
[----:B------:R-:W-:Y:S02]  /*198c0*/  @!P2 IADD3.X R47, R12, UR60, R3, P0, P6 ;  /* 0x0000003c0c2fac10 */ /* 0x000fe400087ec403 */
[----:B------:R-:W-:Y:S01]  /*198d0*/  ISETP.LT.OR P2, PT, R0, 0x61, !P5 ;  /* 0x000000610000780c */ /* 0x000fe20006f41670 */
[----:B------:R-:W-:-:S05]  /*198e0*/  @!P4 IMAD R9, R33, R17, RZ ;  /* 0x000000112109c224 */ /* 0x000fca00078e02ff */
[----:B------:R0:W-:Y:S02]  /*198f0*/  @!P4 STG.E.U8 desc[UR36][R232.64+0x11], R9 ;  /* 0x00001109e800c986 */ /* 0x0001e4000c101124 */
[----:B0-----:R-:W-:-:S05]  /*19900*/  IMAD.U32 R9, RZ, RZ, UR39 ;  /* 0x00000027ff097e24 */ /* 0x001fca000f8e00ff */
        /* <DEDUP_REMOVED lines=11> */
[C---:B------:R-:W-:Y:S02]  /*199c0*/  ISETP.LT.OR P6, PT, R0.reuse, 0x1a, !P1 ;  /* 0x0000001a0000780c */ /* 0x040fe40004fc1670 */
[----:B------:R-:W-:Y:S02]  /*199d0*/  ISETP.LT.OR P4, PT, R0, 0x19, !P5 ;  /* 0x000000190000780c */ /* 0x000fe40006f81670 */
[----:B------:R-:W-:-:S04]  /*199e0*/  LOP3.LUT R19, R19, 0xffefffff, RZ, 0xc0, !PT ;  /* 0xffefffff13137812 */ /* 0x000fc800078ec0ff */
[----:B------:R-:W-:-:S05]  /*199f0*/  @P2 LOP3.LUT R19, R19, 0x100000, RZ, 0xfc, !PT ;  /* 0x0010000013132812 */ /* 0x000fca00078efcff */
[----:B------:R-:W-:Y:S01]  /*19a00*/  @!P6 IMAD R9, R36, R17, RZ ;  /* 0x000000112409e224 */ /* 0x000fe200078e02ff */
[----:B------:R-:W-:-:S04]  /*19a10*/  ISETP.LT.OR P2, PT, R0, 0x69, !P5 ;  /* 0x000000690000780c */ /* 0x000fc80006f41670 */
[----:B------:R0:W-:Y:S01]  /*19a20*/  @!P6 STG.E.U8 desc[UR36][R4.64+0x19], R9 ;  /* 0x000019090400e986 */ /* 0x0001e2000c101124 */
[----:B------:R-:W-:Y:S01]  /*19a30*/  LOP3.LUT R19, R19, 0xffffffef, RZ, 0xc0, !PT ;  /* 0xffffffef13137812 */ /* 0x000fe200078ec0ff */
[----:B0-----:R-:W-:-:S05]  /*19a40*/  @!P4 IMAD R9, R37, R17, RZ ;  /* 0x000000112509c224 */ /* 0x001fca00078e02ff */
[----:B------:R0:W-:Y:S02]  /*19a50*/  @!P4 STG.E.U8 desc[UR36][R22.64+0x18], R9 ;  /* 0x000018091600c986 */ /* 0x0001e4000c101124 */
[----:B------:R-:W-:Y:S02]  /*19a60*/  @P2 LOP3.LUT R19, R19, 0x10, RZ, 0xfc, !PT ;  /* 0x0000001013132812 */ /* 0x000fe400078efcff */
[----:B------:R-:W-:Y:S01]  /*19a70*/  ISETP.LT.OR P4, PT, R0, 0x6a, !P5 ;  /* 0x0000006a0000780c */ /* 0x000fe20006f81670 */
[----:B0-----:R-:W-:-:S05]  /*19a80*/  IMAD.U32 R9, RZ, RZ, UR39 ;  /* 0x00000027ff097e24 */ /* 0x001fca000f8e00ff */
[----:B------:R-:W-:-:S04]  /*19a90*/  @!P2 IADD3 R36, P0, P6, R9, UR61, R2 ;  /* 0x0000003d0924ac10 */ /* 0x000fc8000fe1e002 */
        /* <DEDUP_REMOVED lines=38> */
[----:B------:R-:W-:Y:S02]  /*19d00*/  ISETP.LT.OR P0, PT, R0, 0x7a, !P5 ;  /* 0x0000007a0000780c */ /* 0x000fe40006f01670 */
[----:B------:R-:W-:-:S09]  /*19d10*/  LOP3.LUT R19, R19, 0xff7fffff, RZ, 0xc0, !PT ;  /* 0xff7fffff13137812 */ /* 0x000fd200078ec0ff */
[----:B0-----:R-:W-:-:S05]  /*19d20*/  @!P6 IMAD R9, R31, R17, RZ ;  /* 0x000000111f09e224 */ /* 0x001fca00078e02ff */
        /* <DEDUP_REMOVED lines=8> */
[----:B------:R-:W-:-:S13]  /*19db0*/  ISETP.LT.OR P6, PT, R0, 0x29, !P3 ;  /* 0x000000290000780c */ /* 0x000fda0005fc1670 */
[----:B0-----:R-:W-:-:S05]  /*19dc0*/  @!P6 IMAD R9, R234, R17, RZ ;  /* 0x00000011ea09e224 */ /* 0x001fca00078e02ff */
[----:B------:R0:W-:Y:S01]  /*19dd0*/  @!P6 STG.E.U8 desc[UR36][R10.64+0x28], R9 ;  /* 0x000028090a00e986 */ /* 0x0001e2000c101124 */
[----:B------:R-:W-:Y:S02]  /*19de0*/  ISETP.LT.OR P6, PT, R0, 0x2a, !P3 ;  /* 0x0000002a0000780c */ /* 0x000fe40005fc1670 */
[----:B------:R-:W-:Y:S02]  /*19df0*/  LOP3.LUT R19, R19, 0xfffffff7, RZ, 0xc0, !PT ;  /* 0xfffffff713137812 */ /* 0x000fe400078ec0ff */
[----:B------:R-:W-:Y:S02]  /*19e00*/  LOP3.LUT P2, RZ, R8, 0x80, RZ, 0xc0, !PT ;  /* 0x0000008008ff7812 */ /* 0x000fe4000784c0ff */
[----:B------:R-:W-:-:S07]  /*19e10*/  @P0 LOP3.LUT R19, R19, 0x8, RZ, 0xfc, !PT ;  /* 0x0000000813130812 */ /* 0x000fce00078efcff */
[----:B0-----:R-:W-:Y:S01]  /*19e20*/  @!P6 IMAD R9, R235, R17, RZ ;  /* 0x00000011eb09e224 */ /* 0x001fe200078e02ff */
[C---:B------:R-:W-:Y:S02]  /*19e30*/  LOP3.LUT P0, RZ, R8.reuse, 0x100, RZ, 0xc0, !PT ;  /* 0x0000010008ff7812 */ /* 0x040fe4000780c0ff */
[----:B------:R-:W-:Y:S02]  /*19e40*/  LOP3.LUT R8, R8, 0xffffffef, RZ, 0xc0, !PT ;  /* 0xffffffef08087812 */ /* 0x000fe400078ec0ff */
[----:B------:R0:W-:Y:S01]  /*19e50*/  @!P6 STG.E.U8 desc[UR36][R10.64+0x29], R9 ;  /* 0x000029090a00e986 */ /* 0x0001e2000c101124 */
[----:B------:R-:W-:Y:S02]  /*19e60*/  ISETP.LT.OR P6, PT, R0, 0x21, !P2 ;  /* 0x000000210000780c */ /* 0x000fe400057c1670 */
[----:B------:R-:W-:Y:S02]  /*19e70*/  @P4 LOP3.LUT R8, R8, 0x10, RZ, 0xfc, !PT ;  /* 0x0000001008084812 */ /* 0x000fe400078efcff */
[----:B------:R-:W-:-:S02]  /*19e80*/  ISETP.LT.OR P4, PT, R0, 0x81, !P5 ;  /* 0x000000810000780c */ /* 0x000fc40006f81670 */
[----:B------:R-:W-:Y:S01]  /*19e90*/  LOP3.LUT R8, R8, 0xffffffdf, RZ, 0xc0, !PT ;  /* 0xffffffdf08087812 */ /* 0x000fe200078ec0ff */
[----:B0-----:R-:W-:-:S06]  /*19ea0*/  IMAD.U32 R9, RZ, RZ, UR39 ;  /* 0x00000027ff097e24 */ /* 0x001fcc000f8e00ff */
[----:B------:R-:W-:Y:S01]  /*19eb0*/  @!P6 IMAD R224, R224, R17, RZ ;  /* 0x00000011e0e0e224 */ /* 0x000fe200078e02ff */
[----:B------:R-:W-:-:S04]  /*19ec0*/  @P3 LOP3.LUT R8, R8, 0x20, RZ, 0xfc, !PT ;  /* 0x0000002008083812 */ /* 0x000fc800078efcff */
[----:B------:R-:W-:Y:S01]  /*19ed0*/  @!P6 STG.E.U8 desc[UR36][R2.64+0x20], R224 ;  /* 0x000020e00200e986 */ /* 0x000fe2000c101124 */
[----:B------:R-:W-:-:S04]  /*19ee0*/  @!P4 IADD3 R234, P3, P6, R9, UR61, R2 ;  /* 0x0000003d09eacc10 */ /* 0x000fc8000fe7e002 */
[----:B------:R-:W-:Y:S02]  /*19ef0*/  @!P4 IADD3.X R235, R12, UR60, R3, P3, P6 ;  /* 0x0000003c0cebcc10 */ /* 0x000fe40009fec403 */
[----:B------:R-:W-:Y:S02]  /*19f00*/  ISETP.LT.OR P6, PT, R0, 0x22, !P2 ;  /* 0x000000220000780c */ /* 0x000fe400057c1670 */
[----:B------:R-:W-:-:S11]  /*19f10*/  LOP3.LUT R19, R19, 0xdfffffff, RZ, 0xc0, !PT ;  /* 0xdfffffff13137812 */ /* 0x000fd600078ec0ff */
[----:B------:R-:W-:-:S05]  /*19f20*/  @!P6 IMAD R225, R225, R17, RZ ;  /* 0x00000011e1e1e224 */ /* 0x000fca00078e02ff */
[----:B------:R-:W-:Y:S01]  /*19f30*/  @!P6 STG.E.U8 desc[UR36][R2.64+0x21], R225 ;  /* 0x000021e10200e986 */ /* 0x000fe2000c101124 */
[C---:B------:R-:W-:Y:S02]  /*19f40*/  ISETP.LT.OR P6, PT, R0.reuse, 0x21, !P0 ;  /* 0x000000210000780c */ /* 0x040fe400047c1670 */
[----:B------:R-:W-:Y:S02]  /*19f50*/  @P4 LOP3.LUT R19, R19, 0x20000000, RZ, 0xfc, !PT ;  /* 0x2000000013134812 */ /* 0x000fe400078efcff */
[----:B------:R-:W-:Y:S01]  /*19f60*/  ISETP.LT.OR P4, PT, R0, 0x82, !P5 ;  /* 0x000000820000780c */ /* 0x000fe20006f81670 */
[----:B------:R-:W-:-:S08]  /*19f70*/  IMAD.U32 R236, RZ, RZ, UR39 ;  /* 0x00000027ffec7e24 */ /* 0x000fd0000f8e00ff */
[----:B------:R-:W-:Y:S01]  /*19f80*/  @!P6 IADD3 R12, P3, R2, UR39, RZ ;  /* 0x00000027020cec10 */ /* 0x000fe2000ff7e0ff */
[----:B------:R-:W-:-:S03]  /*19f90*/  @!P6 IMAD R226, R226, R17, RZ ;  /* 0x00000011e2e2e224 */ /* 0x000fc600078e02ff */
[----:B------:R-:W-:Y:S01]  /*19fa0*/  @!P6 IADD3.X R13, R3, UR38, RZ, P3, !PT ;  /* 0x00000026030dec10 */ /* 0x000fe20009ffe4ff */
[----:B------:R-:W-:-:S04]  /*19fb0*/  IMAD.U32 R9, RZ, RZ, UR38 ;  /* 0x00000026ff097e24 */ /* 0x000fc8000f8e00ff */
[----:B------:R0:W-:Y:S01]  /*19fc0*/  @!P6 STG.E.U8 desc[UR36][R12.64+0x20], R226 ;  /* 0x000020e20c00e986 */ /* 0x0001e2000c101124 */
[----:B------:R-:W-:-:S04]  /*19fd0*/  @!P4 IADD3 R236, P3, P6, R236, UR61, R2 ;  /* 0x0000003dececcc10 */ /* 0x000fc8000fe7e002 */
[----:B------:R-:W-:Y:S02]  /*19fe0*/  @!P4 IADD3.X R237, R9, UR60, R3, P3, P6 ;  /* 0x0000003c09edcc10 */ /* 0x000fe40009fec403 */
[----:B------:R-:W-:Y:S02]  /*19ff0*/  ISETP.LT.OR P6, PT, R0, 0x22, !P0 ;  /* 0x000000220000780c */ /* 0x000fe400047c1670 */
[----:B------:R-:W-:-:S11]  /*1a000*/  LOP3.LUT R19, R19, 0xf7ffffff, RZ, 0xc0, !PT ;  /* 0xf7ffffff13137812 */ /* 0x000fd600078ec0ff */
[----:B0-----:R-:W-:Y:S01]  /*1a010*/  @!P6 IADD3 R12, P3, R2, UR39, RZ ;  /* 0x00000027020cec10 */ /* 0x001fe2000ff7e0ff */
[----:B------:R-:W-:-:S03]  /*1a020*/  @!P6 IMAD R227, R227, R17, RZ ;  /* 0x00000011e3e3e224 */ /* 0x000fc600078e02ff */
[----:B------:R-:W-:-:S05]  /*1a030*/  @!P6 IADD3.X R13, R3, UR38, RZ, P3, !PT ;  /* 0x00000026030dec10 */ /* 0x000fca0009ffe4ff */
[----:B------:R0:W-:Y:S01]  /*1a040*/  @!P6 STG.E.U8 desc[UR36][R12.64+0x21], R227 ;  /* 0x000021e30c00e986 */ /* 0x0001e2000c101124 */
[C---:B------:R-:W-:Y:S02]  /*1a050*/  ISETP.LT.OR P6, PT, R0.reuse, 0x29, !P2 ;  /* 0x000000290000780c */ /* 0x040fe400057c1670 */
[----:B------:R-:W-:Y:S02]  /*1a060*/  @P4 LOP3.LUT R19, R19, 0x8000000, RZ, 0xfc, !PT ;  /* 0x0800000013134812 */ /* 0x000fe400078efcff */
[----:B------:R-:W-:Y:S01]  /*1a070*/  ISETP.LT.OR P4, PT, R0, 0x89, !P5 ;  /* 0x000000890000780c */ /* 0x000fe20006f81670 */
[----:B------:R-:W-:-:S08]  /*1a080*/  IMAD.U32 R232, RZ, RZ, UR39 ;  /* 0x00000027ffe87e24 */ /* 0x000fd0000f8e00ff */
[----:B------:R-:W-:-:S05]  /*1a090*/  @!P6 IMAD R228, R228, R17, RZ ;  /* 0x00000011e4e4e224 */ /* 0x000fca00078e02ff */
[----:B------:R-:W-:Y:S01]  /*1a0a0*/  @!P6 STG.E.U8 desc[UR36][R2.64+0x28], R228 ;  /* 0x000028e40200e986 */ /* 0x000fe2000c101124 */
[----:B------:R-:W-:-:S04]  /*1a0b0*/  @!P4 IADD3 R232, P3, P6, R232, UR61, R2 ;  /* 0x0000003de8e8cc10 */ /* 0x000fc8000fe7e002 */
[----:B------:R-:W-:Y:S02]  /*1a0c0*/  @!P4 IADD3.X R233, R9, UR60, R3, P3, P6 ;  /* 0x0000003c09e9cc10 */ /* 0x000fe40009fec403 */
[----:B------:R-:W-:-:S13]  /*1a0d0*/  ISETP.LT.OR P6, PT, R0, 0x2a, !P2 ;  /* 0x0000002a0000780c */ /* 0x000fda00057c1670 */
[----:B------:R-:W-:-:S05]  /*1a0e0*/  @!P6 IMAD R229, R229, R17, RZ ;  /* 0x00000011e5e5e224 */ /* 0x000fca00078e02ff */
[----:B------:R-:W-:Y:S01]  /*1a0f0*/  @!P6 STG.E.U8 desc[UR36][R2.64+0x29], R229 ;  /* 0x000029e50200e986 */ /* 0x000fe2000c101124 */
[----:B------:R-:W-:-:S13]  /*1a100*/  ISETP.LT.OR P6, PT, R0, 0x29, !P0 ;  /* 0x000000290000780c */ /* 0x000fda00047c1670 */
[----:B0-----:R-:W-:-:S04]  /*1a110*/  @!P6 IADD3 R12, P3, R2, UR39, RZ ;  /* 0x00000027020cec10 */ /* 0x001fc8000ff7e0ff */
[----:B------:R-:W-:Y:S02]  /*1a120*/  @!P6 IADD3.X R13, R3, UR38, RZ, P3, !PT ;  /* 0x00000026030dec10 */ /* 0x000fe40009ffe4ff */
[----:B------:R-:W-:Y:S01]  /*1a130*/  ISETP.LT.OR P3, PT, R0, 0x8a, !P5 ;  /* 0x0000008a0000780c */ /* 0x000fe20006f61670 */
[----:B------:R-:W-:Y:S01]  /*1a140*/  @!P6 IMAD R230, R230, R17, RZ ;  /* 0x00000011e6e6e224 */ /* 0x000fe200078e02ff */
[----:B------:R-:W-:Y:S01]  /*1a150*/  LOP3.LUT R8, R8, 0xffffffbf, RZ, 0xc0, !PT ;  /* 0xffffffbf08087812 */ /* 0x000fe200078ec0ff */
[----:B------:R-:W-:-:S03]  /*1a160*/  IMAD.U32 R226, RZ, RZ, UR39 ;  /* 0x00000027ffe27e24 */ /* 0x000fc6000f8e00ff */
[----:B------:R-:W-:Y:S01]  /*1a170*/  @P2 LOP3.LUT R8, R8, 0x40, RZ, 0xfc, !PT ;  /* 0x0000004008082812 */ /* 0x000fe200078efcff */
[----:B------:R0:W-:Y:S01]  /*1a180*/  @!P6 STG.E.U8 desc[UR36][R12.64+0x28], R230 ;  /* 0x000028e60c00e986 */ /* 0x0001e2000c101124 */
[----:B------:R-:W-:-:S05]  /*1a190*/  LOP3.LUT R19, R19, 0xfdffffff, RZ, 0xc0, !PT ;  /* 0xfdffffff13137812 */ /* 0x000fca00078ec0ff */
[----:B------:R-:W-:Y:S02]  /*1a1a0*/  @!P3 IADD3 R226, P2, P6, R226, UR61, R2 ;  /* 0x0000003de2e2bc10 */ /* 0x000fe4000fe5e002 */
[----:B------:R-:W-:Y:S02]  /*1a1b0*/  @P4 LOP3.LUT R19, R19, 0x2000000, RZ, 0xfc, !PT ;  /* 0x0200000013134812 */ /* 0x000fe400078efcff */
[----:B------:R-:W-:Y:S02]  /*1a1c0*/  @!P3 IADD3.X R227, R9, UR60, R3, P2, P6 ;  /* 0x0000003c09e3bc10 */ /* 0x000fe400097ec403 */
[----:B------:R-:W-:Y:S02]  /*1a1d0*/  ISETP.LT.OR P6, PT, R0, 0x2a, !P0 ;  /* 0x0000002a0000780c */ /* 0x000fe400047c1670 */
[----:B------:R-:W-:-:S04]  /*1a1e0*/  LOP3.LUT R19, R19, 0xffbfffff, RZ, 0xc0, !PT ;  /* 0xffbfffff13137812 */ /* 0x000fc800078ec0ff */
[----:B------:R-:W-:Y:S02]  /*1a1f0*/  @P3 LOP3.LUT R19, R19, 0x400000, RZ, 0xfc, !PT ;  /* 0x0040000013133812 */ /* 0x000fe400078efcff */
[----:B------:R-:W-:-:S05]  /*1a200*/  ISETP.LT.OR P3, PT, R0, 0x91, !P5 ;  /* 0x000000910000780c */ /* 0x000fca0006f61670 */
[----:B0-----:R-:W-:Y:S01]  /*1a210*/  @!P6 IADD3 R12, P2, R2, UR39, RZ ;  /* 0x00000027020cec10 */ /* 0x001fe2000ff5e0ff */
[----:B------:R-:W-:Y:S02]  /*1a220*/  @!P6 IMAD R231, R231, R17, RZ ;  /* 0x00000011e7e7e224 */ /* 0x000fe400078e02ff */
[----:B------:R-:W-:Y:S01]  /*1a230*/  IMAD.U32 R224, RZ, RZ, UR39 ;  /* 0x00000027ffe07e24 */ /* 0x000fe2000f8e00ff */
[----:B------:R-:W-:-:S05]  /*1a240*/  @!P6 IADD3.X R13, R3, UR38, RZ, P2, !PT ;  /* 0x00000026030dec10 */ /* 0x000fca00097fe4ff */
[----:B------:R0:W-:Y:S01]  /*1a250*/  @!P6 STG.E.U8 desc[UR36][R12.64+0x29], R231 ;  /* 0x000029e70c00e986 */ /* 0x0001e2000c101124 */
[----:B------:R-:W-:Y:S02]  /*1a260*/  @!P3 IADD3 R224, P2, P6, R224, UR61, R2 ;  /* 0x0000003de0e0bc10 */ /* 0x000fe4000fe5e002 */
[----:B------:R-:W-:Y:S02]  /*1a270*/  LOP3.LUT R8, R8, 0xfffffffe, RZ, 0xc0, !PT ;  /* 0xfffffffe08087812 */ /* 0x000fe400078ec0ff */
[----:B------:R-:W-:Y:S02]  /*1a280*/  @!P3 IADD3.X R225, R9, UR60, R3, P2, P6 ;  /* 0x0000003c09e1bc10 */ /* 0x000fe400097ec403 */
[----:B------:R-:W-:Y:S02]  /*1a290*/  ISETP.LT.OR P6, PT, R0, 0x21, !P1 ;  /* 0x000000210000780c */ /* 0x000fe40004fc1670 */
[----:B------:R-:W-:Y:S02]  /*1a2a0*/  @P3 LOP3.LUT R8, R8, 0x1, RZ, 0xfc, !PT ;  /* 0x0000000108083812 */ /* 0x000fe400078efcff */
[----:B------:R-:W-:Y:S01]  /*1a2b0*/  ISETP.LT.OR P3, PT, R0, 0x92, !P5 ;  /* 0x000000920000780c */ /* 0x000fe20006f61670 */
[----:B0-----:R-:W-:-:S08]  /*1a2c0*/  IMAD.U32 R12, RZ, RZ, UR39 ;  /* 0x00000027ff0c7e24 */ /* 0x001fd0000f8e00ff */
[----:B------:R-:W-:-:S05]  /*1a2d0*/  @!P6 IMAD R216, R216, R17, RZ ;  /* 0x00000011d8d8e224 */ /* 0x000fca00078e02ff */
[----:B------:R0:W-:Y:S01]  /*1a2e0*/  @!P6 STG.E.U8 desc[UR36][R4.64+0x20], R216 ;  /* 0x000020d80400e986 */ /* 0x0001e2000c101124 */
[----:B------:R-:W-:Y:S02]  /*1a2f0*/  @!P3 IADD3 R12, P2, P6, R12, UR61, R2 ;  /* 0x0000003d0c0cbc10 */ /* 0x000fe4000fe5e002 */
[C---:B------:R-:W-:Y:S02]  /*1a300*/  ISETP.LT.OR P4, PT, R0.reuse, 0x21, !P5 ;  /* 0x000000210000780c */ /* 0x040fe40006f81670 */
[----:B------:R-:W-:Y:S02]  /*1a310*/  @!P3 IADD3.X R13, R9, UR60, R3, P2, P6 ;  /* 0x0000003c090dbc10 */ /* 0x000fe400097ec403 */
[----:B------:R-:W-:Y:S02]  /*1a320*/  ISETP.LT.OR P6, PT, R0, 0x22, !P1 ;  /* 0x000000220000780c */ /* 0x000fe40004fc1670 */
[----:B------:R-:W-:-:S04]  /*1a330*/  LOP3.LUT R19, R19, 0xbfffffff, RZ, 0xc0, !PT ;  /* 0xbfffffff13137812 */ /* 0x000fc800078ec0ff */
[----:B------:R-:W-:-:S03]  /*1a340*/  @P3 LOP3.LUT R19, R19, 0x40000000, RZ, 0xfc, !PT ;  /* 0x4000000013133812 */ /* 0x000fc600078efcff */
[----:B------:R-:W-:Y:S01]  /*1a350*/  @!P4 IMAD R218, R218, R17, RZ ;  /* 0x00000011dadac224 */ /* 0x000fe200078e02ff */
[----:B------:R-:W-:-:S03]  /*1a360*/  ISETP.LT.OR P3, PT, R0, 0x99, !P5 ;  /* 0x000000990000780c */ /* 0x000fc60006f61670 */
[----:B------:R-:W-:-:S05]  /*1a370*/  @!P6 IMAD R217, R217, R17, RZ ;  /* 0x00000011d9d9e224 */ /* 0x000fca00078e02ff */
[----:B------:R-:W-:Y:S04]  /*1a380*/  @!P6 STG.E.U8 desc[UR36][R4.64+0x21], R217 ;  /* 0x000021d90400e986 */ /* 0x000fe8000c101124 */
[----:B------:R1:W-:Y:S01]  /*1a390*/  @!P4 STG.E.U8 desc[UR36][R64.64+0x20], R218 ;  /* 0x000020da4000c986 */ /* 0x0003e2000c101124 */
[----:B------:R-:W-:Y:S01]  /*1a3a0*/  ISETP.LT.OR P4, PT, R0, 0x22, !P5 ;  /* 0x000000220000780c */ /* 0x000fe20006f81670 */
[----:B------:R-:W-:-:S05]  /*1a3b0*/  IMAD.U32 R20, RZ, RZ, UR39 ;  /* 0x00000027ff147e24 */ /* 0x000fca000f8e00ff */
[----:B------:R-:W-:-:S04]  /*1a3c0*/  @!P3 IADD3 R20, P2, P6, R20, UR61, R2 ;  /* 0x0000003d1414bc10 */ /* 0x000fc8000fe5e002 */
[----:B------:R-:W-:Y:S01]  /*1a3d0*/  @!P3 IADD3.X R21, R9, UR60, R3, P2, P6 ;  /* 0x0000003c0915bc10 */ /* 0x000fe200097ec403 */
[----:B------:R-:W-:Y:S01]  /*1a3e0*/  IMAD.U32 R14, RZ, RZ, UR39 ;  /* 0x00000027ff0e7e24 */ /* 0x000fe2000f8e00ff */
[C---:B------:R-:W-:Y:S01]  /*1a3f0*/  ISETP.LT.OR P2, PT, R0.reuse, 0x9a, !P5 ;  /* 0x0000009a0000780c */ /* 0x040fe20006f41670 */
[----:B------:R-:W-:Y:S01]  /*1a400*/  @!P4 IMAD R219, R219, R17, RZ ;  /* 0x00000011dbdbc224 */ /* 0x000fe200078e02ff */
[----:B------:R-:W-:Y:S01]  /*1a410*/  LOP3.LUT R19, R19, 0xefffffff, RZ, 0xc0, !PT ;  /* 0xefffffff13137812 */ /* 0x000fe200078ec0ff */
[----:B0-----:R-:W-:Y:S01]  /*1a420*/  IMAD.U32 R216, RZ, RZ, UR39 ;  /* 0x00000027ffd87e24 */ /* 0x001fe2000f8e00ff */
[----:B-1----:R-:W2:Y:S04]  /*1a430*/  LDL.LU.64 R64, [R1+0x1d8] ;  /* 0x0001d80001407983 */ /* 0x002ea80000300a00 */
[----:B------:R0:W-:Y:S01]  /*1a440*/  @!P4 STG.E.U8 desc[UR36][R66.64+0x21], R219 ;  /* 0x000021db4200c986 */ /* 0x0001e2000c101124 */
[----:B------:R-:W-:-:S02]  /*1a450*/  ISETP.LT.OR P4, PT, R0, 0xa1, !P5 ;  /* 0x000000a10000780c */ /* 0x000fc40006f81670 */
[----:B------:R-:W-:Y:S02]  /*1a460*/  @P3 LOP3.LUT R19, R19, 0x10000000, RZ, 0xfc, !PT ;  /* 0x1000000013133812 */ /* 0x000fe400078efcff */
[--C-:B------:R-:W-:Y:S02]  /*1a470*/  @!P2 IADD3 R14, P3, P6, R14, UR61, R2.reuse ;  /* 0x0000003d0e0eac10 */ /* 0x100fe4000fe7e002 */
[----:B------:R-:W-:Y:S02]  /*1a480*/  LOP3.LUT R19, R19, 0xffffff7f, RZ, 0xc0, !PT ;  /* 0xffffff7f13137812 */ /* 0x000fe400078ec0ff */
[----:B------:R-:W-:Y:S01]  /*1a490*/  @!P2 IADD3.X R15, R9, UR60, R3, P3, P6 ;  /* 0x0000003c090fac10 */ /* 0x000fe20009fec403 */
[----:B------:R-:W-:Y:S02]  /*1a4a0*/  IMAD.U32 R22, RZ, RZ, UR39 ;  /* 0x00000027ff167e24 */ /* 0x000fe4000f8e00ff */
[----:B------:R-:W-:Y:S01]  /*1a4b0*/  IMAD.U32 R218, RZ, RZ, UR39 ;  /* 0x00000027ffda7e24 */ /* 0x000fe2000f8e00ff */
[----:B0-----:R-:W3:Y:S01]  /*1a4c0*/  LDL.LU.64 R66, [R1+0x1d0] ;  /* 0x0001d00001427983 */ /* 0x001ee20000300a00 */
[----:B------:R-:W-:-:S02]  /*1a4d0*/  @!P4 IADD3 R216, P3, P6, R216, UR61, R2 ;  /* 0x0000003dd8d8cc10 */ /* 0x000fc4000fe7e002 */
[----:B------:R-:W-:Y:S02]  /*1a4e0*/  @P2 LOP3.LUT R19, R19, 0x80, RZ, 0xfc, !PT ;  /* 0x0000008013132812 */ /* 0x000fe400078efcff */
[----:B------:R-:W-:Y:S02]  /*1a4f0*/  @!P4 IADD3.X R217, R9, UR60, R3, P3, P6 ;  /* 0x0000003c09d9cc10 */ /* 0x000fe40009fec403 */
[----:B------:R-:W-:Y:S02]  /*1a500*/  LOP3.LUT P2, RZ, R8, 0x40, RZ, 0xc0, !PT ;  /* 0x0000004008ff7812 */ /* 0x000fe4000784c0ff */
[----:B------:R-:W-:Y:S02]  /*1a510*/  ISETP.LT.OR P6, PT, R0, 0x29, !P1 ;  /* 0x000000290000780c */ /* 0x000fe40004fc1670 */
[----:B------:R-:W-:-:S04]  /*1a520*/  LOP3.LUT R8, R8, 0xfffffffd, RZ, 0xc0, !PT ;  /* 0xfffffffd08087812 */ /* 0x000fc800078ec0ff */
[----:B------:R-:W-:Y:S02]  /*1a530*/  @P4 LOP3.LUT R8, R8, 0x2, RZ, 0xfc, !PT ;  /* 0x0000000208084812 */ /* 0x000fe400078efcff */
[----:B------:R-:W-:-:S05]  /*1a540*/  ISETP.LT.OR P4, PT, R0, 0xa2, !P5 ;  /* 0x000000a20000780c */ /* 0x000fca0006f81670 */
[----:B------:R-:W-:Y:S01]  /*1a550*/  @!P6 IMAD R220, R220, R17, RZ ;  /* 0x00000011dcdce224 */ /* 0x000fe200078e02ff */
[----:B------:R-:W-:-:S04]  /*1a560*/  LOP3.LUT R19, R19, 0x7fffffff, RZ, 0xc0, !PT ;  /* 0x7fffffff13137812 */ /* 0x000fc800078ec0ff */
[----:B------:R0:W-:Y:S03]  /*1a570*/  @!P6 STG.E.U8 desc[UR36][R4.64+0x28], R220 ;  /* 0x000028dc0400e986 */ /* 0x0001e6000c101124 */
[----:B------:R-:W-:Y:S02]  /*1a580*/  @!P4 IADD3 R22, P3, P6, R22, UR61, R2 ;  /* 0x0000003d1616cc10 */ /* 0x000fe4000fe7e002 */
[----:B------:R-:W-:Y:S02]  /*1a590*/  @P4 LOP3.LUT R19, R19, 0x80000000, RZ, 0xfc, !PT ;  /* 0x8000000013134812 */ /* 0x000fe400078efcff */
[----:B------:R-:W-:Y:S02]  /*1a5a0*/  @!P4 IADD3.X R23, R9, UR60, R3, P3, P6 ;  /* 0x0000003c0917cc10 */ /* 0x000fe40009fec403 */
[C---:B------:R-:W-:Y:S02]  /*1a5b0*/  ISETP.LT.OR P6, PT, R0.reuse, 0x2a, !P1 ;  /* 0x0000002a0000780c */ /* 0x040fe40004fc1670 */
[----:B------:R-:W-:-:S02]  /*1a5c0*/  ISETP.LT.OR P4, PT, R0, 0x29, !P5 ;  /* 0x000000290000780c */ /* 0x000fc40006f81670 */
[----:B------:R-:W-:-:S09]  /*1a5d0*/  ISETP.LT.OR P3, PT, R0, 0xa9, !P5 ;  /* 0x000000a90000780c */ /* 0x000fd20006f61670 */
[-C--:B------:R-:W-:Y:S02]  /*1a5e0*/  @!P6 IMAD R221, R221, R17.reuse, RZ ;  /* 0x00000011dddde224 */ /* 0x080fe400078e02ff */
[----:B------:R-:W-:-:S03]  /*1a5f0*/  @!P4 IMAD R222, R222, R17, RZ ;  /* 0x00000011dedec224 */ /* 0x000fc600078e02ff */
[----:B------:R-:W-:Y:S04]  /*1a600*/  @!P6 STG.E.U8 desc[UR36][R4.64+0x29], R221 ;  /* 0x000029dd0400e986 */ /* 0x000fe8000c101124 */
[----:B------:R1:W-:Y:S01]  /*1a610*/  @!P4 STG.E.U8 desc[UR36][R68.64+0x28], R222 ;  /* 0x000028de4400c986 */ /* 0x0003e2000c101124 */
[----:B------:R-:W-:-:S04]  /*1a620*/  @!P3 IADD3 R218, P4, P6, R218, UR61, R2 ;  /* 0x0000003ddadabc10 */ /* 0x000fc8000fe9e002 */
[----:B------:R-:W-:Y:S02]  /*1a630*/  @!P3 IADD3.X R219, R9, UR60, R3, P4, P6 ;  /* 0x0000003c09dbbc10 */ /* 0x000fe4000a7ec403 */
[----:B------:R-:W-:Y:S02]  /*1a640*/  ISETP.LT.OR P4, PT, R0, 0xaa, !P5 ;  /* 0x000000aa0000780c */ /* 0x000fe40006f81670 */
[----:B------:R-:W-:Y:S01]  /*1a650*/  LOP3.LUT R19, R19, 0xffffffdf, RZ, 0xc0, !PT ;  /* 0xffffffdf13137812 */ /* 0x000fe200078ec0ff */
[----:B0-----:R-:W-:Y:S01]  /*1a660*/  IMAD.U32 R220, RZ, RZ, UR39 ;  /* 0x00000027ffdc7e24 */ /* 0x001fe2000f8e00ff */
[----:B-1----:R-:W4:Y:S02]  /*1a670*/  LDL.LU.64 R68, [R1+0x1c8] ;  /* 0x0001c80001447983 */ /* 0x002f240000300a00 */
[----:B------:R-:W-:-:S04]  /*1a680*/  @P3 LOP3.LUT R19, R19, 0x20, RZ, 0xfc, !PT ;  /* 0x0000002013133812 */ /* 0x000fc800078efcff */
[----:B------:R-:W-:-:S03]  /*1a690*/  LOP3.LUT R19, R19, 0xfffffffe, RZ, 0xc0, !PT ;  /* 0xfffffffe13137812 */ /* 0x000fc600078ec0ff */
[----:B------:R-:W-:Y:S02]  /*1a6a0*/  @!P4 IADD3 R220, P5, P6, R220, UR61, R2 ;  /* 0x0000003ddcdccc10 */ /* 0x000fe4000febe002 */
[----:B------:R-:W-:Y:S02]  /*1a6b0*/  @P4 LOP3.LUT R19, R19, 0x1, RZ, 0xfc, !PT ;  /* 0x0000000113134812 */ /* 0x000fe400078efcff */
[----:B------:R-:W-:Y:S02]  /*1a6c0*/  @!P4 IADD3.X R221, R9, UR60, R3, P5, P6 ;  /* 0x0000003c09ddcc10 */ /* 0x000fe4000afec403 */
[----:B------:R-:W-:Y:S02]  /*1a6d0*/  LOP3.LUT P4, RZ, R8, 0x10, RZ, 0xc0, !PT ;  /* 0x0000001008ff7812 */ /* 0x000fe4000788c0ff */
[----:B------:R-:W-:Y:S02]  /*1a6e0*/  LOP3.LUT P6, RZ, R19, 0x100, RZ, 0xc0, !PT ;  /* 0x0000010013ff7812 */ /* 0x000fe400078cc0ff */
[----:B------:R-:W-:-:S11]  /*1a6f0*/  ISETP.LT.OR P5, PT, R0, 0x31, !P4 ;  /* 0x000000310000780c */ /* 0x000fd600067a1670 */
[-C--:B------:R-:W-:Y:S02]  /*1a700*/  @!P6 IMAD R223, R223, R17.reuse, RZ ;  /* 0x00000011dfdfe224 */ /* 0x080fe400078e02ff */
[----:B------:R-:W-:-:S03]  /*1a710*/  @!P5 IMAD R208, R208, R17, RZ ;  /* 0x00000011d0d0d224 */ /* 0x000fc600078e02ff */
[----:B------:R0:W-:Y:S04]  /*1a720*/  @!P6 STG.E.U8 desc[UR36][R70.64+0x29], R223 ;  /* 0x000029df4600e986 */ /* 0x0001e8000c101124 */
[----:B------:R-:W-:Y:S01]  /*1a730*/  @!P5 STG.E.U8 desc[UR36][R6.64+0x30], R208 ;  /* 0x000030d00600d986 */ /* 0x000fe2000c101124 */
[----:B------:R-:W-:Y:S02]  /*1a740*/  ISETP.LT.OR P5, PT, R0, 0x32, !P4 ;  /* 0x000000320000780c */ /* 0x000fe400067a1670 */
[----:B------:R-:W-:Y:S01]  /*1a750*/  LOP3.LUT P3, RZ, R8, 0x20, RZ, 0xc0, !PT ;  /* 0x0000002008ff7812 */ /* 0x000fe2000786c0ff */
[----:B0-----:R-:W4:Y:S10]  /*1a760*/  LDL.LU.64 R70, [R1+0x1c0] ;  /* 0x0001c00001467983 */ /* 0x001f340000300a00 */
[----:B------:R-:W-:-:S05]  /*1a770*/  @!P5 IMAD R209, R209, R17, RZ ;  /* 0x00000011d1d1d224 */ /* 0x000fca00078e02ff */
[----:B------:R-:W-:Y:S01]  /*1a780*/  @!P5 STG.E.U8 desc[UR36][R6.64+0x31], R209 ;  /* 0x000031d10600d986 */ /* 0x000fe2000c101124 */
[----:B------:R-:W-:-:S13]  /*1a790*/  ISETP.LT.OR P5, PT, R0, 0x31, !P3 ;  /* 0x000000310000780c */ /* 0x000fda0005fa1670 */
        /* <DEDUP_REMOVED lines=19> */
[----:B------:R0:W-:Y:S01]  /*1a8d0*/  @!P5 STG.E.U8 desc[UR36][R2.64+0x30], R200 ;  /* 0x000030c80200d986 */ /* 0x0001e2000c101124 */
[----:B------:R-:W-:-:S13]  /*1a8e0*/  ISETP.LT.OR P5, PT, R0, 0x32, !P2 ;  /* 0x000000320000780c */ /* 0x000fda00057a1670 */
[----:B------:R-:W-:-:S05]  /*1a8f0*/  @!P5 IMAD R201, R201, R17, RZ ;  /* 0x00000011c9c9d224 */ /* 0x000fca00078e02ff */
[----:B------:R1:W-:Y:S01]  /*1a900*/  @!P5 STG.E.U8 desc[UR36][R2.64+0x31], R201 ;  /* 0x000031c90200d986 */ /* 0x0003e2000c101124 */
[----:B------:R-:W-:-:S13]  /*1a910*/  ISETP.LT.OR P5, PT, R0, 0x31, !P0 ;  /* 0x000000310000780c */ /* 0x000fda00047a1670 */
[----:B0-----:R-:W-:Y:S01]  /*1a920*/  @!P5 IADD3 R200, P6, R2, UR39, RZ ;  /* 0x0000002702c8dc10 */ /* 0x001fe2000ffde0ff */
[----:B------:R-:W-:-:S03]  /*1a930*/  @!P5 IMAD R202, R202, R17, RZ ;  /* 0x00000011cacad224 */ /* 0x000fc600078e02ff */
[----:B-1----:R-:W-:-:S05]  /*1a940*/  @!P5 IADD3.X R201, R3, UR38, RZ, P6, !PT ;  /* 0x0000002603c9dc10 */ /* 0x002fca000b7fe4ff */
[----:B------:R0:W-:Y:S01]  /*1a950*/  @!P5 STG.E.U8 desc[UR36][R200.64+0x30], R202 ;  /* 0x000030cac800d986 */ /* 0x0001e2000c101124 */
[----:B------:R-:W-:-:S13]  /*1a960*/  ISETP.LT.OR P5, PT, R0, 0x32, !P0 ;  /* 0x000000320000780c */ /* 0x000fda00047a1670 */
[----:B0-----:R-:W-:Y:S01]  /*1a970*/  @!P5 IADD3 R200, P6, R2, UR39, RZ ;  /* 0x0000002702c8dc10 */ /* 0x001fe2000ffde0ff */
[----:B------:R-:W-:-:S03]  /*1a980*/  @!P5 IMAD R203, R203, R17, RZ ;  /* 0x00000011cbcbd224 */ /* 0x000fc600078e02ff */
[----:B------:R-:W-:-:S05]  /*1a990*/  @!P5 IADD3.X R201, R3, UR38, RZ, P6, !PT ;  /* 0x0000002603c9dc10 */ /* 0x000fca000b7fe4ff */
[----:B------:R0:W-:Y:S01]  /*1a9a0*/  @!P5 STG.E.U8 desc[UR36][R200.64+0x31], R203 ;  /* 0x000031cbc800d986 */ /* 0x0001e2000c101124 */
[----:B------:R-:W-:-:S13]  /*1a9b0*/  ISETP.LT.OR P5, PT, R0, 0x39, !P2 ;  /* 0x000000390000780c */ /* 0x000fda00057a1670 */
[----:B------:R-:W-:-:S05]  /*1a9c0*/  @!P5 IMAD R204, R204, R17, RZ ;  /* 0x00000011ccccd224 */ /* 0x000fca00078e02ff */
[----:B------:R-:W-:Y:S01]  /*1a9d0*/  @!P5 STG.E.U8 desc[UR36][R2.64+0x38], R204 ;  /* 0x000038cc0200d986 */ /* 0x000fe2000c101124 */
[----:B------:R-:W-:-:S13]  /*1a9e0*/  ISETP.LT.OR P5, PT, R0, 0x3a, !P2 ;  /* 0x0000003a0000780c */ /* 0x000fda00057a1670 */
[----:B------:R-:W-:-:S05]  /*1a9f0*/  @!P5 IMAD R205, R205, R17, RZ ;  /* 0x00000011cdcdd224 */ /* 0x000fca00078e02ff */
[----:B------:R-:W-:Y:S01]  /*1aa00*/  @!P5 STG.E.U8 desc[UR36][R2.64+0x39], R205 ;  /* 0x000039cd0200d986 */ /* 0x000fe2000c101124 */
[----:B------:R-:W-:-:S13]  /*1aa10*/  ISETP.LT.OR P5, PT, R0, 0x39, !P0 ;  /* 0x000000390000780c */ /* 0x000fda00047a1670 */
[----:B0-----:R-:W-:Y:S01]  /*1aa20*/  @!P5 IADD3 R200, P6, R2, UR39, RZ ;  /* 0x0000002702c8dc10 */ /* 0x001fe2000ffde0ff */
[----:B------:R-:W-:-:S03]  /*1aa30*/  @!P5 IMAD R206, R206, R17, RZ ;  /* 0x00000011ceced224 */ /* 0x000fc600078e02ff */
[----:B------:R-:W-:-:S05]  /*1aa40*/  @!P5 IADD3.X R201, R3, UR38, RZ, P6, !PT ;  /* 0x0000002603c9dc10 */ /* 0x000fca000b7fe4ff */
[----:B------:R0:W-:Y:S01]  /*1aa50*/  @!P5 STG.E.U8 desc[UR36][R200.64+0x38], R206 ;  /* 0x000038cec800d986 */ /* 0x0001e2000c101124 */
[----:B------:R-:W-:-:S13]  /*1aa60*/  ISETP.LT.OR P5, PT, R0, 0x3a, !P0 ;  /* 0x0000003a0000780c */ /* 0x000fda00047a1670 */
[----:B0-----:R-:W-:Y:S01]  /*1aa70*/  @!P5 IADD3 R200, P6, R2, UR39, RZ ;  /* 0x0000002702c8dc10 */ /* 0x001fe2000ffde0ff */
[----:B------:R-:W-:-:S03]  /*1aa80*/  @!P5 IMAD R207, R207, R17, RZ ;  /* 0x00000011cfcfd224 */ /* 0x000fc600078e02ff */
[----:B------:R-:W-:-:S05]  /*1aa90*/  @!P5 IADD3.X R201, R3, UR38, RZ, P6, !PT ;  /* 0x0000002603c9dc10 */ /* 0x000fca000b7fe4ff */
[----:B------:R-:W-:Y:S01]  /*1aaa0*/  @!P5 STG.E.U8 desc[UR36][R200.64+0x39], R207 ;  /* 0x000039cfc800d986 */ /* 0x000fe2000c101124 */
[----:B------:R-:W-:-:S13]  /*1aab0*/  ISETP.LT.OR P5, PT, R0, 0x31, !P1 ;  /* 0x000000310000780c */ /* 0x000fda0004fa1670 */
[----:B------:R-:W-:-:S05]  /*1aac0*/  @!P5 IMAD R192, R192, R17, RZ ;  /* 0x00000011c0c0d224 */ /* 0x000fca00078e02ff */
[----:B------:R-:W-:Y:S01]  /*1aad0*/  @!P5 STG.E.U8 desc[UR36][R4.64+0x30], R192 ;  /* 0x000030c00400d986 */ /* 0x000fe2000c101124 */
[----:B------:R-:W-:Y:S02]  /*1aae0*/  ISETP.LT.OR P5, PT, R0, 0x32, !P1 ;  /* 0x000000320000780c */ /* 0x000fe40004fa1670 */
[----:B------:R-:W-:-:S04]  /*1aaf0*/  LOP3.LUT R8, R8, 0xfffffff7, RZ, 0xc0, !PT ;  /* 0xfffffff708087812 */ /* 0x000fc800078ec0ff */
[----:B------:R-:W-:Y:S02]  /*1ab00*/  @P4 LOP3.LUT R8, R8, 0x8, RZ, 0xfc, !PT ;  /* 0x0000000808084812 */ /* 0x000fe400078efcff */
[----:B------:R-:W-:-:S05]  /*1ab10*/  LOP3.LUT P4, RZ, R19, 0x1000, RZ, 0xc0, !PT ;  /* 0x0000100013ff7812 */ /* 0x000fca000788c0ff */
[----:B------:R-:W-:-:S05]  /*1ab20*/  @!P5 IMAD R193, R193, R17, RZ ;  /* 0x00000011c1c1d224 */ /* 0x000fca00078e02ff */
[----:B------:R-:W-:Y:S01]  /*1ab30*/  @!P5 STG.E.U8 desc[UR36][R4.64+0x31], R193 ;  /* 0x000031c10400d986 */ /* 0x000fe2000c101124 */
[----:B------:R-:W-:Y:S02]  /*1ab40*/  LOP3.LUT P5, RZ, R19, 0x400, RZ, 0xc0, !PT ;  /* 0x0000040013ff7812 */ /* 0x000fe400078ac0ff */
[----:B------:R-:W-:-:S05]  /*1ab50*/  @!P4 IMAD R194, R194, R17, RZ ;  /* 0x00000011c2c2c224 */ /* 0x000fca00078e02ff */
[----:B------:R0:W-:Y:S06]  /*1ab60*/  @!P4 STG.E.U8 desc[UR36][R56.64+0x30], R194 ;  /* 0x000030c23800c986 */ /* 0x0001ec000c101124 */
[----:B------:R-:W-:-:S05]  /*1ab70*/  @!P5 IMAD R195, R195, R17, RZ ;  /* 0x00000011c3c3d224 */ /* 0x000fca00078e02ff */
[----:B------:R1:W-:Y:S01]  /*1ab80*/  @!P5 STG.E.U8 desc[UR36][R58.64+0x31], R195 ;  /* 0x000031c33a00d986 */ /* 0x0003e2000c101124 */
[----:B------:R-:W-:Y:S02]  /*1ab90*/  ISETP.LT.OR P5, PT, R0, 0x39, !P1 ;  /* 0x000000390000780c */ /* 0x000fe40004fa1670 */
[----:B------:R-:W-:Y:S01]  /*1aba0*/  LOP3.LUT P6, RZ, R19, 0x2, RZ, 0xc0, !PT ;  /* 0x0000000213ff7812 */ /* 0x000fe200078cc0ff */
[----:B0-----:R-:W4:Y:S01]  /*1abb0*/  LDL.LU.64 R56, [R1+0x1b8] ;  /* 0x0001b80001387983 */ /* 0x001f220000300a00 */
[----:B------:R-:W-:-:S09]  /*1abc0*/  LOP3.LUT P4, RZ, R8, 0x8, RZ, 0xc0, !PT ;  /* 0x0000000808ff7812 */ /* 0x000fd2000788c0ff */
[----:B------:R-:W-:Y:S01]  /*1abd0*/  @!P5 IMAD R196, R196, R17, RZ ;  /* 0x00000011c4c4d224 */ /* 0x000fe200078e02ff */
[----:B-1----:R-:W4:Y:S04]  /*1abe0*/  LDL.LU.64 R58, [R1+0x1b0] ;  /* 0x0001b000013a7983 */ /* 0x002f280000300a00 */
[----:B------:R-:W-:Y:S01]  /*1abf0*/  @!P5 STG.E.U8 desc[UR36][R4.64+0x38], R196 ;  /* 0x000038c40400d986 */ /* 0x000fe2000c101124 */
[----:B------:R-:W-:-:S13]  /*1ac00*/  ISETP.LT.OR P5, PT, R0, 0x3a, !P1 ;  /* 0x0000003a0000780c */ /* 0x000fda0004fa1670 */
[----:B------:R-:W-:-:S05]  /*1ac10*/  @!P5 IMAD R197, R197, R17, RZ ;  /* 0x00000011c5c5d224 */ /* 0x000fca00078e02ff */
[----:B------:R-:W-:Y:S01]  /*1ac20*/  @!P5 STG.E.U8 desc[UR36][R4.64+0x39], R197 ;  /* 0x000039c50400d986 */ /* 0x000fe2000c101124 */
[----:B------:R-:W-:-:S13]  /*1ac30*/  LOP3.LUT P5, RZ, R19, 0x200, RZ, 0xc0, !PT ;  /* 0x0000020013ff7812 */ /* 0x000fda00078ac0ff */
[----:B------:R-:W-:-:S05]  /*1ac40*/  @!P5 IMAD R198, R198, R17, RZ ;  /* 0x00000011c6c6d224 */ /* 0x000fca00078e02ff */
[----:B------:R0:W-:Y:S01]  /*1ac50*/  @!P5 STG.E.U8 desc[UR36][R60.64+0x38], R198 ;  /* 0x000038c63c00d986 */ /* 0x0001e2000c101124 */
[----:B------:R-:W-:Y:S01]  /*1ac60*/  ISETP.LT.OR P5, PT, R0, 0x41, !P4 ;  /* 0x000000410000780c */ /* 0x000fe200067a1670 */
[----:B------:R-:W-:-:S05]  /*1ac70*/  @!P6 IMAD R199, R199, R17, RZ ;  /* 0x00000011c7c7e224 */ /* 0x000fca00078e02ff */
[----:B------:R1:W-:Y:S01]  /*1ac80*/  @!P6 STG.E.U8 desc[UR36][R62.64+0x39], R199 ;  /* 0x000039c73e00e986 */ /* 0x0003e2000c101124 */
[----:B------:R-:W-:-:S03]  /*1ac90*/  LOP3.LUT R8, R8, 0xfffffffb, RZ, 0xc0, !PT ;  /* 0xfffffffb08087812 */ /* 0x000fc600078ec0ff */
[----:B0-----:R-:W4:Y:S03]  /*1aca0*/  LDL.LU.64 R60, [R1+0x1a8] ;  /* 0x0001a800013c7983 */ /* 0x001f260000300a00 */
[----:B------:R-:W-:-:S05]  /*1acb0*/  @!P5 IMAD R184, R184, R17, RZ ;  /* 0x00000011b8b8d224 */ /* 0x000fca00078e02ff */
[----:B------:R-:W-:Y:S01]  /*1acc0*/  @!P5 STG.E.U8 desc[UR36][R6.64+0x40], R184 ;  /* 0x000040b80600d986 */ /* 0x000fe2000c101124 */
[----:B------:R-:W-:Y:S02]  /*1acd0*/  ISETP.LT.OR P5, PT, R0, 0x42, !P4 ;  /* 0x000000420000780c */ /* 0x000fe400067a1670 */
[----:B------:R-:W-:Y:S01]  /*1ace0*/  @P4 LOP3.LUT R8, R8, 0x4, RZ, 0xfc, !PT ;  /* 0x0000000408084812 */ /* 0x000fe200078efcff */
[----:B-1----:R-:W4:Y:S10]  /*1acf0*/  LDL.LU.64 R62, [R1+0x1a0] ;  /* 0x0001a000013e7983 */ /* 0x002f340000300a00 */
        /* <DEDUP_REMOVED lines=56> */
[----:B------:R-:W-:-:S11]  /*1b080*/  LOP3.LUT P4, RZ, R19, 0x40000, RZ, 0xc0, !PT ;  /* 0x0004000013ff7812 */ /* 0x000fd6000788c0ff */
[----:B------:R-:W-:-:S05]  /*1b090*/  @!P5 IMAD R169, R169, R17, RZ ;  /* 0x00000011a9a9d224 */ /* 0x000fca00078e02ff */
[----:B------:R-:W-:Y:S01]  /*1b0a0*/  @!P5 STG.E.U8 desc[UR36][R4.64+0x41], R169 ;  /* 0x000041a90400d986 */ /* 0x000fe2000c101124 */
[----:B------:R-:W-:Y:S01]  /*1b0b0*/  LOP3.LUT P5, RZ, R19, 0x20000, RZ, 0xc0, !PT ;  /* 0x0002000013ff7812 */ /* 0x000fe200078ac0ff */
[----:B------:R-:W-:-:S05]  /*1b0c0*/  @!P4 IMAD R170, R170, R17, RZ ;  /* 0x00000011aaaac224 */ /* 0x000fca00078e02ff */
[----:B------:R0:W-:Y:S07]  /*1b0d0*/  @!P4 STG.E.U8 desc[UR36][R48.64+0x40], R170 ;  /* 0x000040aa3000c986 */ /* 0x0001ee000c101124 */
[----:B------:R-:W-:-:S05]  /*1b0e0*/  @!P5 IMAD R171, R171, R17, RZ ;  /* 0x00000011ababd224 */ /* 0x000fca00078e02ff */
[----:B------:R1:W-:Y:S01]  /*1b0f0*/  @!P5 STG.E.U8 desc[UR36][R50.64+0x41], R171 ;  /* 0x000041ab3200d986 */ /* 0x0003e2000c101124 */
[----:B------:R-:W-:Y:S02]  /*1b100*/  ISETP.LT.OR P5, PT, R0, 0x49, !P1 ;  /* 0x000000490000780c */ /* 0x000fe40004fa1670 */
[----:B------:R-:W-:Y:S01]  /*1b110*/  LOP3.LUT P6, RZ, R19, 0x800, RZ, 0xc0, !PT ;  /* 0x0000080013ff7812 */ /* 0x000fe200078cc0ff */
[----:B0-----:R-:W4:Y:S01]  /*1b120*/  LDL.LU.64 R48, [R1+0x198] ;  /* 0x0001980001307983 */ /* 0x001f220000300a00 */
[----:B------:R-:W-:-:S03]  /*1b130*/  LOP3.LUT P4, RZ, R8, 0x4, RZ, 0xc0, !PT ;  /* 0x0000000408ff7812 */ /* 0x000fc6000788c0ff */
[----:B-1----:R-:W4:Y:S06]  /*1b140*/  LDL.LU.64 R50, [R1+0x190] ;  /* 0x0001900001327983 */ /* 0x002f2c0000300a00 */
[----:B------:R-:W-:-:S05]  /*1b150*/  @!P5 IMAD R177, R172, R17, RZ ;  /* 0x00000011acb1d224 */ /* 0x000fca00078e02ff */
        /* <DEDUP_REMOVED lines=9> */
[----:B------:R1:W-:Y:S04]  /*1b1f0*/  @!P6 STG.E.U8 desc[UR36][R54.64+0x49], R175 ;  /* 0x000049af3600e986 */ /* 0x0003e8000c101124 */
[----:B0-----:R-:W4:Y:S03]  /*1b200*/  LDL.LU.64 R52, [R1+0x188] ;  /* 0x0001880001347983 */ /* 0x001f260000300a00 */
[----:B------:R-:W-:-:S05]  /*1b210*/  @!P5 IMAD R9, R160, R17, RZ ;  /* 0x00000011a009d224 */ /* 0x000fca00078e02ff */
[----:B------:R0:W-:Y:S01]  /*1b220*/  @!P5 STG.E.U8 desc[UR36][R6.64+0x50], R9 ;  /* 0x000050090600d986 */ /* 0x0001e2000c101124 */
[----:B------:R-:W-:-:S03]  /*1b230*/  ISETP.LT.OR P5, PT, R0, 0x52, !P4 ;  /* 0x000000520000780c */ /* 0x000fc600067a1670 */
[----:B-1----:R-:W4:Y:S10]  /*1b240*/  LDL.LU.64 R54, [R1+0x180] ;  /* 0x0001800001367983 */ /* 0x002f340000300a00 */
[----:B------:R-:W-:-:S05]  /*1b250*/  @!P5 IMAD R161, R161, R17, RZ ;  /* 0x00000011a1a1d224 */ /* 0x000fca00078e02ff */
        /* <DEDUP_REMOVED lines=8> */
[----:B0-----:R-:W-:-:S05]  /*1b2e0*/  @!P5 IMAD R9, R164, R17, RZ ;  /* 0x00000011a409d224 */ /* 0x001fca00078e02ff */
[----:B------:R0:W-:Y:S01]  /*1b2f0*/  @!P5 STG.E.U8 desc[UR36][R6.64+0x58], R9 ;  /* 0x000058090600d986 */ /* 0x0001e2000c101124 */
[----:B------:R-:W-:-:S13]  /*1b300*/  ISETP.LT.OR P5, PT, R0, 0x5a, !P4 ;  /* 0x0000005a0000780c */ /* 0x000fda00067a1670 */
[----:B------:R-:W-:-:S05]  /*1b310*/  @!P5 IMAD R165, R165, R17, RZ ;  /* 0x00000011a5a5d224 */ /* 0x000fca00078e02ff */
[----:B------:R2:W-:Y:S01]  /*1b320*/  @!P5 STG.E.U8 desc[UR36][R6.64+0x59], R165 ;  /* 0x000059a50600d986 */ /* 0x0005e2000c101124 */
[----:B------:R-:W-:-:S13]  /*1b330*/  ISETP.LT.OR P5, PT, R0, 0x59, !P3 ;  /* 0x000000590000780c */ /* 0x000fda0005fa1670 */
[----:B-1----:R-:W-:-:S05]  /*1b340*/  @!P5 IMAD R161, R166, R17, RZ ;  /* 0x00000011a6a1d224 */ /* 0x002fca00078e02ff */
[----:B------:R1:W-:Y:S01]  /*1b350*/  @!P5 STG.E.U8 desc[UR36][R10.64+0x58], R161 ;  /* 0x000058a10a00d986 */ /* 0x0003e2000c101124 */
        /* <DEDUP_REMOVED lines=8> */
[----:B------:R-:W-:Y:S01]  /*1b3e0*/  @!P5 STG.E.U8 desc[UR36][R2.64+0x51], R163 ;  /* 0x000051a30200d986 */ /* 0x000fe2000c101124 */
[----:B------:R-:W-:-:S13]  /*1b3f0*/  ISETP.LT.OR P5, PT, R0, 0x51, !P0 ;  /* 0x000000510000780c */ /* 0x000fda00047a1670 */
[----:B------:R-:W-:Y:S01]  /*1b400*/  @!P5 IADD3 R152, P6, R2, UR39, RZ ;  /* 0x000000270298dc10 */ /* 0x000fe2000ffde0ff */
[----:B--2---:R-:W-:-:S03]  /*1b410*/  @!P5 IMAD R165, R154, R17, RZ ;  /* 0x000000119aa5d224 */ /* 0x004fc600078e02ff */
[----:B------:R-:W-:-:S05]  /*1b420*/  @!P5 IADD3.X R153, R3, UR38, RZ, P6, !PT ;  /* 0x000000260399dc10 */ /* 0x000fca000b7fe4ff */
[----:B------:R2:W-:Y:S01]  /*1b430*/  @!P5 STG.E.U8 desc[UR36][R152.64+0x50], R165 ;  /* 0x000050a59800d986 */ /* 0x0005e2000c101124 */
[----:B------:R-:W-:-:S13]  /*1b440*/  ISETP.LT.OR P5, PT, R0, 0x52, !P0 ;  /* 0x000000520000780c */ /* 0x000fda00047a1670 */
[----:B------:R-:W-:Y:S01]  /*1b450*/  @!P5 IADD3 R160, P6, R2, UR39, RZ ;  /* 0x0000002702a0dc10 */ /* 0x000fe2000ffde0ff */
[----:B------:R-:W-:-:S03]  /*1b460*/  @!P5 IMAD R155, R155, R17, RZ ;  /* 0x000000119b9bd224 */ /* 0x000fc600078e02ff */
[----:B-1----:R-:W-:-:S05]  /*1b470*/  @!P5 IADD3.X R161, R3, UR38, RZ, P6, !PT ;  /* 0x0000002603a1dc10 */ /* 0x002fca000b7fe4ff */
[----:B------:R1:W-:Y:S01]  /*1b480*/  @!P5 STG.E.U8 desc[UR36][R160.64+0x51], R155 ;  /* 0x0000519ba000d986 */ /* 0x0003e2000c101124 */
[----:B------:R-:W-:-:S13]  /*1b490*/  ISETP.LT.OR P5, PT, R0, 0x59, !P2 ;  /* 0x000000590000780c */ /* 0x000fda00057a1670 */
[----:B0-----:R-:W-:-:S05]  /*1b4a0*/  @!P5 IMAD R9, R156, R17, RZ ;  /* 0x000000119c09d224 */ /* 0x001fca00078e02ff */
[----:B------:R0:W-:Y:S01]  /*1b4b0*/  @!P5 STG.E.U8 desc[UR36][R2.64+0x58], R9 ;  /* 0x000058090200d986 */ /* 0x0001e2000c101124 */
[----:B------:R-:W-:-:S13]  /*1b4c0*/  ISETP.LT.OR P5, PT, R0, 0x5a, !P2 ;  /* 0x0000005a0000780c */ /* 0x000fda00057a1670 */
[----:B------:R-:W-:-:S05]  /*1b4d0*/  @!P5 IMAD R157, R157, R17, RZ ;  /* 0x000000119d9dd224 */ /* 0x000fca00078e02ff */
[----:B------:R-:W-:Y:S01]  /*1b4e0*/  @!P5 STG.E.U8 desc[UR36][R2.64+0x59], R157 ;  /* 0x0000599d0200d986 */ /* 0x000fe2000c101124 */
[----:B------:R-:W-:-:S13]  /*1b4f0*/  ISETP.LT.OR P5, PT, R0, 0x59, !P0 ;  /* 0x000000590000780c */ /* 0x000fda00047a1670 */
[----:B--2---:R-:W-:Y:S01]  /*1b500*/  @!P5 IADD3 R152, P6, R2, UR39, RZ ;  /* 0x000000270298dc10 */ /* 0x004fe2000ffde0ff */
[----:B-1----:R-:W-:-:S03]  /*1b510*/  @!P5 IMAD R161, R158, R17, RZ ;  /* 0x000000119ea1d224 */ /* 0x002fc600078e02ff */
[----:B------:R-:W-:-:S05]  /*1b520*/  @!P5 IADD3.X R153, R3, UR38, RZ, P6, !PT ;  /* 0x000000260399dc10 */ /* 0x000fca000b7fe4ff */
[----:B------:R-:W-:Y:S01]  /*1b530*/  @!P5 STG.E.U8 desc[UR36][R152.64+0x58], R161 ;  /* 0x000058a19800d986 */ /* 0x000fe2000c101124 */
[----:B------:R-:W-:-:S13]  /*1b540*/  ISETP.LT.OR P5, PT, R0, 0x5a, !P0 ;  /* 0x0000005a0000780c */ /* 0x000fda00047a1670 */
[----:B------:R-:W-:Y:S01]  /*1b550*/  @!P5 IADD3 R154, P6, R2, UR39, RZ ;  /* 0x00000027029adc10 */ /* 0x000fe2000ffde0ff */
[----:B------:R-:W-:-:S03]  /*1b560*/  @!P5 IMAD R159, R159, R17, RZ ;  /* 0x000000119f9fd224 */ /* 0x000fc600078e02ff */
[----:B------:R-:W-:-:S05]  /*1b570*/  @!P5 IADD3.X R155, R3, UR38, RZ, P6, !PT ;  /* 0x00000026039bdc10 */ /* 0x000fca000b7fe4ff */
[----:B------:R-:W-:Y:S01]  /*1b580*/  @!P5 STG.E.U8 desc[UR36][R154.64+0x59], R159 ;  /* 0x0000599f9a00d986 */ /* 0x000fe2000c101124 */
[----:B------:R-:W-:-:S13]  /*1b590*/  ISETP.LT.OR P5, PT, R0, 0x51, !P1 ;  /* 0x000000510000780c */ /* 0x000fda0004fa1670 */
[----:B0-----:R-:W-:-:S05]  /*1b5a0*/  @!P5 IMAD R9, R144, R17, RZ ;  /* 0x000000119009d224 */ /* 0x001fca00078e02ff */
[----:B------:R-:W-:Y:S01]  /*1b5b0*/  @!P5 STG.E.U8 desc[UR36][R4.64+0x50], R9 ;  /* 0x000050090400d986 */ /* 0x000fe2000c101124 */
[----:B------:R-:W-:Y:S02]  /*1b5c0*/  ISETP.LT.OR P5, PT, R0, 0x52, !P1 ;  /* 0x000000520000780c */ /* 0x000fe40004fa1670 */
[----:B------:R-:W-:Y:S02]  /*1b5d0*/  P2R R162, PR, RZ, 0x10 ;  /* 0x00000010ffa27803 */ /* 0x000fe40000000000 */
[----:B------:R-:W-:-:S09]  /*1b5e0*/  LOP3.LUT P4, RZ, R19, 0x80000, RZ, 0xc0, !PT ;  /* 0x0008000013ff7812 */ /* 0x000fd2000788c0ff */
        /* <DEDUP_REMOVED lines=9> */
[----:B0-----:R-:W2:Y:S01]  /*1b680*/  LDL.LU.64 R40, [R1+0x178] ;  /* 0x0001780001287983 */ /* 0x001ea20000300a00 */
[----:B------:R-:W-:-:S03]  /*1b690*/  ISETP.NE.AND P4, PT, R162, RZ, PT ;  /* 0x000000ffa200720c */ /* 0x000fc60003f85270 */
[----:B-1----:R-:W2:Y:S06]  /*1b6a0*/  LDL.LU.64 R42, [R1+0x170] ;  /* 0x00017000012a7983 */ /* 0x002eac0000300a00 */
        /* <DEDUP_REMOVED lines=11> */
[----:B0-----:R-:W2:Y:S03]  /*1b760*/  LDL.LU.64 R44, [R1+0x168] ;  /* 0x00016800012c7983 */ /* 0x001ea60000300a00 */
[----:B------:R-:W-:-:S05]  /*1b770*/  @!P5 IMAD R9, R136, R17, RZ ;  /* 0x000000118809d224 */ /* 0x000fca00078e02ff */
[----:B------:R0:W-:Y:S01]  /*1b780*/  @!P5 STG.E.U8 desc[UR36][R6.64+0x60], R9 ;  /* 0x000060090600d986 */ /* 0x0001e2000c101124 */
[----:B------:R-:W-:-:S03]  /*1b790*/  ISETP.LT.OR P5, PT, R0, 0x62, !P4 ;  /* 0x000000620000780c */ /* 0x000fc600067a1670 */
[----:B-1----:R-:W2:Y:S10]  /*1b7a0*/  LDL.LU.64 R46, [R1+0x160] ;  /* 0x00016000012e7983 */ /* 0x002eb40000300a00 */
        /* <DEDUP_REMOVED lines=28> */
[----:B---3--:R-:W-:-:S03]  /*1b970*/  @!P5 IMAD R141, R130, R17, RZ ;  /* 0x00000011828dd224 */ /* 0x008fc600078e02ff */
        /* <DEDUP_REMOVED lines=14> */
[----:B---3--:R-:W-:Y:S01]  /*1ba60*/  @!P5 IADD3 R128, P6, R2, UR39, RZ ;  /* 0x000000270280dc10 */ /* 0x008fe2000ffde0ff */
        /* <DEDUP_REMOVED lines=23> */
[----:B0-----:R-:W3:Y:S01]  /*1bbe0*/  LDL.LU.64 R32, [R1+0x158] ;  /* 0x0001580001207983 */ /* 0x001ee20000300a00 */
[----:B------:R-:W-:-:S03]  /*1bbf0*/  ISETP.NE.AND P4, PT, R138, RZ, PT ;  /* 0x000000ff8a00720c */ /* 0x000fc60003f85270 */
[----:B-1----:R-:W3:Y:S06]  /*1bc00*/  LDL.LU.64 R34, [R1+0x150] ;  /* 0x0001500001227983 */ /* 0x002eec0000300a00 */
        /* <DEDUP_REMOVED lines=11> */
[----:B0-----:R-:W3:Y:S03]  /*1bcc0*/  LDL.LU.64 R36, [R1+0x148] ;  /* 0x0001480001247983 */ /* 0x001ee60000300a00 */
[----:B------:R-:W-:-:S05]  /*1bcd0*/  @!P5 IMAD R9, R112, R17, RZ ;  /* 0x000000117009d224 */ /* 0x000fca00078e02ff */
[----:B------:R0:W-:Y:S01]  /*1bce0*/  @!P5 STG.E.U8 desc[UR36][R6.64+0x70], R9 ;  /* 0x000070090600d986 */ /* 0x0001e2000c101124 */
[----:B------:R-:W-:-:S03]  /*1bcf0*/  ISETP.LT.OR P5, PT, R0, 0x72, !P4 ;  /* 0x000000720000780c */ /* 0x000fc600067a1670 */
[----:B-1----:R-:W3:Y:S10]  /*1bd00*/  LDL.LU.64 R38, [R1+0x140] ;  /* 0x0001400001267983 */ /* 0x002ef40000300a00 */
        /* <DEDUP_REMOVED lines=28> */
[----:B----4-:R-:W-:-:S03]  /*1bed0*/  @!P5 IMAD R117, R106, R17, RZ ;  /* 0x000000116a75d224 */ /* 0x010fc600078e02ff */
        /* <DEDUP_REMOVED lines=14> */
[----:B----4-:R-:W-:Y:S01]  /*1bfc0*/  @!P5 IADD3 R104, P6, R2, UR39, RZ ;  /* 0x000000270268dc10 */ /* 0x010fe2000ffde0ff */
        /* <DEDUP_REMOVED lines=24> */
[----:B------:R-:W-:-:S03]  /*1c150*/  ISETP.NE.AND P4, PT, R114, RZ, PT ;  /* 0x000000ff7200720c */ /* 0x000fc60003f85270 */
        /* <DEDUP_REMOVED lines=84> */
[----:B0-----:R0:W5:Y:S10]  /*1c6a0*/  LDL.LU.64 R234, [R1+0x118] ;  /* 0x0001180001ea7983 */ /* 0x0011740000300a00 */
[----:B------:R-:W-:-:S05]  /*1c6b0*/  @!P5 IMAD R81, R76, R17, RZ ;  /* 0x000000114c51d224 */ /* 0x000fca00078e02ff */
[----:B------:R-:W-:Y:S01]  /*1c6c0*/  @!P5 STG.E.U8 desc[UR36][R4.64+0x88], R81 ;  /* 0x000088510400d986 */ /* 0x000fe2000c101124 */
[----:B------:R-:W-:-:S13]  /*1c6d0*/  ISETP.LT.OR P5, PT, R0, 0x8a, !P1 ;  /* 0x0000008a0000780c */ /* 0x000fda0004fa1670 */
[----:B------:R-:W-:-:S05]  /*1c6e0*/  @!P5 IMAD R77, R77, R17, RZ ;  /* 0x000000114d4dd224 */ /* 0x000fca00078e02ff */
[----:B------:R-:W-:Y:S01]  /*1c6f0*/  @!P5 STG.E.U8 desc[UR36][R4.64+0x89], R77 ;  /* 0x0000894d0400d986 */ /* 0x000fe2000c101124 */
[----:B------:R-:W-:Y:S02]  /*1c700*/  LOP3.LUT P5, RZ, R19, 0x2000000, RZ, 0xc0, !PT ;  /* 0x0200000013ff7812 */ /* 0x000fe400078ac0ff */
[----:B------:R-:W-:-:S11]  /*1c710*/  ISETP.NE.AND P4, PT, R90, RZ, PT ;  /* 0x000000ff5a00720c */ /* 0x000fd60003f85270 */
[----:B------:R-:W-:-:S05]  /*1c720*/  @!P5 IMAD R9, R78, R17, RZ ;  /* 0x000000114e09d224 */ /* 0x000fca00078e02ff */
[----:B------:R2:W-:Y:S01]  /*1c730*/  @!P5 STG.E.U8 desc[UR36][R232.64+0x88], R9 ;  /* 0x00008809e800d986 */ /* 0x0005e2000c101124 */
[----:B------:R-:W-:Y:S01]  /*1c740*/  ISETP.LT.OR P5, PT, R0, 0x91, !P4 ;  /* 0x000000910000780c */ /* 0x000fe200067a1670 */
[----:B------:R-:W-:-:S05]  /*1c750*/  @!P6 IMAD R79, R79, R17, RZ ;  /* 0x000000114f4fe224 */ /* 0x000fca00078e02ff */
[----:B------:R-:W-:Y:S07]  /*1c760*/  @!P6 STG.E.U8 desc[UR36][R226.64+0x89], R79 ;  /* 0x0000894fe200e986 */ /* 0x000fee000c101124 */
[----:B------:R-:W-:-:S05]  /*1c770*/  @!P5 IMAD R73, R64, R17, RZ ;  /* 0x000000114049d224 */ /* 0x000fca00078e02ff */
[----:B------:R-:W-:Y:S01]  /*1c780*/  @!P5 STG.E.U8 desc[UR36][R6.64+0x90], R73 ;  /* 0x000090490600d986 */ /* 0x000fe2000c101124 */
[----:B------:R-:W-:-:S13]  /*1c790*/  ISETP.LT.OR P5, PT, R0, 0x92, !P4 ;  /* 0x000000920000780c */ /* 0x000fda00067a1670 */
[----:B------:R-:W-:-:S05]  /*1c7a0*/  @!P5 IMAD R65, R65, R17, RZ ;  /* 0x000000114141d224 */ /* 0x000fca00078e02ff */
[----:B------:R3:W-:Y:S01]  /*1c7b0*/  @!P5 STG.E.U8 desc[UR36][R6.64+0x91], R65 ;  /* 0x000091410600d986 */ /* 0x0007e2000c101124 */
[----:B------:R-:W-:-:S13]  /*1c7c0*/  ISETP.LT.OR P5, PT, R0, 0x91, !P3 ;  /* 0x000000910000780c */ /* 0x000fda0005fa1670 */
[----:B-1----:R-:W-:-:S05]  /*1c7d0*/  @!P5 IMAD R75, R66, R17, RZ ;  /* 0x00000011424bd224 */ /* 0x002fca00078e02ff */
[----:B------:R-:W-:Y:S01]  /*1c7e0*/  @!P5 STG.E.U8 desc[UR36][R10.64+0x90], R75 ;  /* 0x0000904b0a00d986 */ /* 0x000fe2000c101124 */
[----:B------:R-:W-:-:S13]  /*1c7f0*/  ISETP.LT.OR P5, PT, R0, 0x92, !P3 ;  /* 0x000000920000780c */ /* 0x000fda0005fa1670 */
[----:B------:R-:W-:-:S05]  /*1c800*/  @!P5 IMAD R67, R67, R17, RZ ;  /* 0x000000114343d224 */ /* 0x000fca00078e02ff */
[----:B------:R-:W-:Y:S01]  /*1c810*/  @!P5 STG.E.U8 desc[UR36][R10.64+0x91], R67 ;  /* 0x000091430a00d986 */ /* 0x000fe2000c101124 */
[----:B------:R-:W-:-:S13]  /*1c820*/  ISETP.LT.OR P5, PT, R0, 0x99, !P4 ;  /* 0x000000990000780c */ /* 0x000fda00067a1670 */
[----:B--2---:R-:W-:-:S05]  /*1c830*/  @!P5 IMAD R9, R68, R17, RZ ;  /* 0x000000114409d224 */ /* 0x004fca00078e02ff */
[----:B------:R1:W-:Y:S01]  /*1c840*/  @!P5 STG.E.U8 desc[UR36][R6.64+0x98], R9 ;  /* 0x000098090600d986 */ /* 0x0003e2000c101124 */
[----:B------:R-:W-:-:S13]  /*1c850*/  ISETP.LT.OR P5, PT, R0, 0x9a, !P4 ;  /* 0x0000009a0000780c */ /* 0x000fda00067a1670 */
[----:B------:R-:W-:-:S05]  /*1c860*/  @!P5 IMAD R69, R69, R17, RZ ;  /* 0x000000114545d224 */ /* 0x000fca00078e02ff */
[----:B------:R2:W-:Y:S01]  /*1c870*/  @!P5 STG.E.U8 desc[UR36][R6.64+0x99], R69 ;  /* 0x000099450600d986 */ /* 0x0005e2000c101124 */
[----:B------:R-:W-:-:S13]  /*1c880*/  ISETP.LT.OR P5, PT, R0, 0x99, !P3 ;  /* 0x000000990000780c */ /* 0x000fda0005fa1670 */
[----:B---3--:R-:W-:-:S05]  /*1c890*/  @!P5 IMAD R65, R70, R17, RZ ;  /* 0x000000114641d224 */ /* 0x008fca00078e02ff */
[----:B------:R3:W-:Y:S01]  /*1c8a0*/  @!P5 STG.E.U8 desc[UR36][R10.64+0x98], R65 ;  /* 0x000098410a00d986 */ /* 0x0007e2000c101124 */
[----:B------:R-:W-:-:S13]  /*1c8b0*/  ISETP.LT.OR P5, PT, R0, 0x9a, !P3 ;  /* 0x0000009a0000780c */ /* 0x000fda0005fa1670 */
[----:B------:R-:W-:-:S05]  /*1c8c0*/  @!P5 IMAD R71, R71, R17, RZ ;  /* 0x000000114747d224 */ /* 0x000fca00078e02ff */
[----:B------:R-:W-:Y:S01]  /*1c8d0*/  @!P5 STG.E.U8 desc[UR36][R10.64+0x99], R71 ;  /* 0x000099470a00d986 */ /* 0x000fe2000c101124 */
[----:B------:R-:W-:-:S13]  /*1c8e0*/  ISETP.LT.OR P5, PT, R0, 0x91, !P2 ;  /* 0x000000910000780c */ /* 0x000fda00057a1670 */
[----:B-1----:R-:W-:-:S05]  /*1c8f0*/  @!P5 IMAD R9, R56, R17, RZ ;  /* 0x000000113809d224 */ /* 0x002fca00078e02ff */
        /* <DEDUP_REMOVED lines=12> */
[----:B---3--:R-:W-:-:S05]  /*1c9c0*/  @!P5 IADD3.X R65, R3, UR38, RZ, P6, !PT ;  /* 0x000000260341dc10 */ /* 0x008fca000b7fe4ff */
        /* <DEDUP_REMOVED lines=8> */
[----:B--2---:R-:W-:Y:S01]  /*1ca50*/  @!P5 IADD3 R56, P6, R2, UR39, RZ ;  /* 0x000000270238dc10 */ /* 0x004fe2000ffde0ff */
[----:B---3--:R-:W-:-:S03]  /*1ca60*/  @!P5 IMAD R65, R62, R17, RZ ;  /* 0x000000113e41d224 */ /* 0x008fc600078e02ff */
[----:B------:R-:W-:-:S05]  /*1ca70*/  @!P5 IADD3.X R57, R3, UR38, RZ, P6, !PT ;  /* 0x000000260339dc10 */ /* 0x000fca000b7fe4ff */
[----:B------:R2:W-:Y:S01]  /*1ca80*/  @!P5 STG.E.U8 desc[UR36][R56.64+0x98], R65 ;  /* 0x000098413800d986 */ /* 0x0005e2000c101124 */
[----:B------:R-:W-:-:S13]  /*1ca90*/  ISETP.LT.OR P5, PT, R0, 0x9a, !P0 ;  /* 0x0000009a0000780c */ /* 0x000fda00047a1670 */
[----:B------:R-:W-:Y:S01]  /*1caa0*/  @!P5 IADD3 R58, P6, R2, UR39, RZ ;  /* 0x00000027023adc10 */ /* 0x000fe2000ffde0ff */
[----:B------:R-:W-:-:S03]  /*1cab0*/  @!P5 IMAD R63, R63, R17, RZ ;  /* 0x000000113f3fd224 */ /* 0x000fc600078e02ff */
[----:B------:R-:W-:-:S05]  /*1cac0*/  @!P5 IADD3.X R59, R3, UR38, RZ, P6, !PT ;  /* 0x00000026033bdc10 */ /* 0x000fca000b7fe4ff */
[----:B------:R3:W-:Y:S01]  /*1cad0*/  @!P5 STG.E.U8 desc[UR36][R58.64+0x99], R63 ;  /* 0x0000993f3a00d986 */ /* 0x0007e2000c101124 */
[----:B------:R-:W-:-:S13]  /*1cae0*/  ISETP.LT.OR P5, PT, R0, 0x91, !P1 ;  /* 0x000000910000780c */ /* 0x000fda0004fa1670 */
[----:B-1----:R-:W-:-:S05]  /*1caf0*/  @!P5 IMAD R9, R48, R17, RZ ;  /* 0x000000113009d224 */ /* 0x002fca00078e02ff */
[----:B------:R1:W-:Y:S01]  /*1cb00*/  @!P5 STG.E.U8 desc[UR36][R4.64+0x90], R9 ;  /* 0x000090090400d986 */ /* 0x0003e2000c101124 */
[----:B------:R-:W-:Y:S02]  /*1cb10*/  ISETP.LT.OR P5, PT, R0, 0x92, !P1 ;  /* 0x000000920000780c */ /* 0x000fe40004fa1670 */
[----:B------:R-:W-:Y:S02]  /*1cb20*/  P2R R66, PR, RZ, 0x10 ;  /* 0x00000010ff427803 */ /* 0x000fe40000000000 */
[----:B------:R-:W-:-:S09]  /*1cb30*/  LOP3.LUT P4, RZ, R8, 0x1, RZ, 0xc0, !PT ;  /* 0x0000000108ff7812 */ /* 0x000fd2000788c0ff */
[----:B------:R-:W-:-:S05]  /*1cb40*/  @!P5 IMAD R49, R49, R17, RZ ;  /* 0x000000113131d224 */ /* 0x000fca00078e02ff */
[----:B------:R-:W-:Y:S01]  /*1cb50*/  @!P5 STG.E.U8 desc[UR36][R4.64+0x91], R49 ;  /* 0x000091310400d986 */ /* 0x000fe2000c101124 */
[----:B------:R-:W-:Y:S01]  /*1cb60*/  LOP3.LUT P5, RZ, R19, 0x40000000, RZ, 0xc0, !PT ;  /* 0x4000000013ff7812 */ /* 0x000fe200078ac0ff */
[----:B--2---:R-:W-:-:S05]  /*1cb70*/  @!P4 IMAD R57, R50, R17, RZ ;  /* 0x000000113239c224 */ /* 0x004fca00078e02ff */
[----:B------:R-:W-:Y:S07]  /*1cb80*/  @!P4 STG.E.U8 desc[UR36][R224.64+0x90], R57 ;  /* 0x00009039e000c986 */ /* 0x000fee000c101124 */
[----:B------:R-:W-:-:S05]  /*1cb90*/  @!P5 IMAD R51, R51, R17, RZ ;  /* 0x000000113333d224 */ /* 0x000fca00078e02ff */
[----:B------:R2:W-:Y:S01]  /*1cba0*/  @!P5 STG.E.U8 desc[UR36][R12.64+0x91], R51 ;  /* 0x000091330c00d986 */ /* 0x0005e2000c101124 */
[----:B------:R-:W-:-:S13]  /*1cbb0*/  ISETP.LT.OR P5, PT, R0, 0x99, !P1 ;  /* 0x000000990000780c */ /* 0x000fda0004fa1670 */
[----:B---3--:R-:W-:-:S05]  /*1cbc0*/  @!P5 IMAD R59, R52, R17, RZ ;  /* 0x00000011343bd224 */ /* 0x008fca00078e02ff */
[----:B------:R-:W-:Y:S01]  /*1cbd0*/  @!P5 STG.E.U8 desc[UR36][R4.64+0x98], R59 ;  /* 0x0000983b0400d986 */ /* 0x000fe2000c101124 */
[----:B------:R-:W-:-:S13]  /*1cbe0*/  ISETP.LT.OR P5, PT, R0, 0x9a, !P1 ;  /* 0x0000009a0000780c */ /* 0x000fda0004fa1670 */
[----:B------:R-:W-:-:S05]  /*1cbf0*/  @!P5 IMAD R53, R53, R17, RZ ;  /* 0x000000113535d224 */ /* 0x000fca00078e02ff */
[----:B------:R-:W-:Y:S01]  /*1cc00*/  @!P5 STG.E.U8 desc[UR36][R4.64+0x99], R53 ;  /* 0x000099350400d986 */ /* 0x000fe2000c101124 */
[C---:B------:R-:W-:Y:S02]  /*1cc10*/  LOP3.LUT P5, RZ, R19.reuse, 0x10000000, RZ, 0xc0, !PT ;  /* 0x1000000013ff7812 */ /* 0x040fe400078ac0ff */
[----:B------:R-:W-:Y:S02]  /*1cc20*/  ISETP.NE.AND P4, PT, R66, RZ, PT ;  /* 0x000000ff4200720c */ /* 0x000fe40003f85270 */
[----:B------:R-:W-:-:S09]  /*1cc30*/  LOP3.LUT P6, RZ, R19, 0x80, RZ, 0xc0, !PT ;  /* 0x0000008013ff7812 */ /* 0x000fd200078cc0ff */
[----:B-1----:R-:W-:-:S05]  /*1cc40*/  @!P5 IMAD R9, R54, R17, RZ ;  /* 0x000000113609d224 */ /* 0x002fca00078e02ff */
[----:B------:R1:W-:Y:S01]  /*1cc50*/  @!P5 STG.E.U8 desc[UR36][R20.64+0x98], R9 ;  /* 0x000098091400d986 */ /* 0x0003e2000c101124 */
[----:B------:R-:W-:Y:S01]  /*1cc60*/  ISETP.LT.OR P5, PT, R0, 0xa1, !P4 ;  /* 0x000000a10000780c */ /* 0x000fe200067a1670 */
[----:B------:R-:W-:-:S05]  /*1cc70*/  @!P6 IMAD R55, R55, R17, RZ ;  /* 0x000000113737e224 */ /* 0x000fca00078e02ff */
[----:B------:R-:W-:Y:S07]  /*1cc80*/  @!P6 STG.E.U8 desc[UR36][R14.64+0x99], R55 ;  /* 0x000099370e00e986 */ /* 0x000fee000c101124 */
[----:B--2---:R-:W-:-:S05]  /*1cc90*/  @!P5 IMAD R13, R40, R17, RZ ;  /* 0x00000011280dd224 */ /* 0x004fca00078e02ff */
        /* <DEDUP_REMOVED lines=10> */
[C---:B------:R-:W-:Y:S02]  /*1cd40*/  ISETP.LT.OR P5, PT, R0.reuse, 0xa9, !P4 ;  /* 0x000000a90000780c */ /* 0x040fe400067a1670 */
[----:B------:R-:W-:-:S13]  /*1cd50*/  ISETP.LT.OR P4, PT, R0, 0xaa, !P4 ;  /* 0x000000aa0000780c */ /* 0x000fda0006781670 */
[----:B------:R-:W-:-:S05]  /*1cd60*/  @!P4 IMAD R45, R45, R17, RZ ;  /* 0x000000112d2dc224 */ /* 0x000fca00078e02ff */
[----:B------:R-:W-:Y:S01]  /*1cd70*/  @!P4 STG.E.U8 desc[UR36][R6.64+0xa9], R45 ;  /* 0x0000a92d0600c986 */ /* 0x000fe2000c101124 */
[C---:B------:R-:W-:Y:S02]  /*1cd80*/  ISETP.LT.OR P4, PT, R0.reuse, 0xa9, !P3 ;  /* 0x000000a90000780c */ /* 0x040fe40005f81670 */
[----:B------:R-:W-:Y:S01]  /*1cd90*/  ISETP.LT.OR P3, PT, R0, 0xaa, !P3 ;  /* 0x000000aa0000780c */ /* 0x000fe20005f61670 */
[----:B-1----:R-:W-:-:S05]  /*1cda0*/  @!P5 IMAD R9, R44, R17, RZ ;  /* 0x000000112c09d224 */ /* 0x002fca00078e02ff */
[----:B------:R1:W-:Y:S07]  /*1cdb0*/  @!P5 STG.E.U8 desc[UR36][R6.64+0xa8], R9 ;  /* 0x0000a8090600d986 */ /* 0x0003ee000c101124 */
[----:B------:R-:W-:-:S05]  /*1cdc0*/  @!P3 IMAD R47, R47, R17, RZ ;  /* 0x000000112f2fb224 */ /* 0x000fca00078e02ff */
[----:B------:R-:W-:Y:S01]  /*1cdd0*/  @!P3 STG.E.U8 desc[UR36][R10.64+0xa9], R47 ;  /* 0x0000a92f0a00b986 */ /* 0x000fe2000c101124 */
[----:B------:R-:W-:Y:S01]  /*1cde0*/  ISETP.LT.OR P3, PT, R0, 0xa1, !P2 ;  /* 0x000000a10000780c */ /* 0x000fe20005761670 */
[----:B--2---:R-:W-:-:S05]  /*1cdf0*/  @!P4 IMAD R13, R46, R17, RZ ;  /* 0x000000112e0dc224 */ /* 0x004fca00078e02ff */
[----:B------:R2:W-:Y:S07]  /*1ce00*/  @!P4 STG.E.U8 desc[UR36][R10.64+0xa8], R13 ;  /* 0x0000a80d0a00c986 */ /* 0x0005ee000c101124 */
        /* <DEDUP_REMOVED lines=13> */
[----:B------:R-:W-:-:S05]  /*1cee0*/  @!P3 IADD3.X R11, R3, UR38, RZ, P4, !PT ;  /* 0x00000026030bbc10 */ /* 0x000fca000a7fe4ff */
[----:B------:R3:W-:Y:S01]  /*1cef0*/  @!P3 STG.E.U8 desc[UR36][R10.64+0xa1], R35 ;  /* 0x0000a1230a00b986 */ /* 0x0007e2000c101124 */
[C---:B------:R-:W-:Y:S02]  /*1cf00*/  ISETP.LT.OR P3, PT, R0.reuse, 0xa9, !P2 ;  /* 0x000000a90000780c */ /* 0x040fe40005761670 */
[----:B------:R-:W-:-:S11]  /*1cf10*/  ISETP.LT.OR P2, PT, R0, 0xaa, !P2 ;  /* 0x000000aa0000780c */ /* 0x000fd60005741670 */
[-C--:B-1----:R-:W-:Y:S02]  /*1cf20*/  @!P3 IMAD R9, R36, R17.reuse, RZ ;  /* 0x000000112409b224 */ /* 0x082fe400078e02ff */
[----:B------:R-:W-:-:S03]  /*1cf30*/  @!P2 IMAD R37, R37, R17, RZ ;  /* 0x000000112525a224 */ /* 0x000fc600078e02ff */
[----:B------:R1:W-:Y:S04]  /*1cf40*/  @!P3 STG.E.U8 desc[UR36][R2.64+0xa8], R9 ;  /* 0x0000a8090200b986 */ /* 0x0003e8000c101124 */
[----:B------:R4:W-:Y:S01]  /*1cf50*/  @!P2 STG.E.U8 desc[UR36][R2.64+0xa9], R37 ;  /* 0x0000a9250200a986 */ /* 0x0009e2000c101124 */
[C---:B------:R-:W-:Y:S02]  /*1cf60*/  ISETP.LT.OR P2, PT, R0.reuse, 0xa9, !P0 ;  /* 0x000000a90000780c */ /* 0x040fe40004741670 */
[----:B------:R-:W-:-:S11]  /*1cf70*/  ISETP.LT.OR P0, PT, R0, 0xaa, !P0 ;  /* 0x000000aa0000780c */ /* 0x000fd60004701670 */
[----:B--2---:R-:W-:Y:S01]  /*1cf80*/  @!P2 IADD3 R6, P3, R2, UR39, RZ ;  /* 0x000000270206ac10 */ /* 0x004fe2000ff7e0ff */
[----:B---3--:R-:W-:-:S03]  /*1cf90*/  @!P2 IMAD R11, R38, R17, RZ ;  /* 0x00000011260ba224 */ /* 0x008fc600078e02ff */
[----:B------:R-:W-:Y:S02]  /*1cfa0*/  @!P2 IADD3.X R7, R3, UR38, RZ, P3, !PT ;  /* 0x000000260307ac10 */ /* 0x000fe40009ffe4ff */
[----:B------:R-:W-:-:S03]  /*1cfb0*/  LOP3.LUT P3, RZ, R8, 0x2, RZ, 0xc0, !PT ;  /* 0x0000000208ff7812 */ /* 0x000fc6000786c0ff */
[----:B------:R2:W-:Y:S01]  /*1cfc0*/  @!P2 STG.E.U8 desc[UR36][R6.64+0xa8], R11 ;  /* 0x0000a80b0600a986 */ /* 0x0005e2000c101124 */
[----:B------:R-:W-:-:S04]  /*1cfd0*/  @!P0 IADD3 R8, P2, R2, UR39, RZ ;  /* 0x0000002702088c10 */ /* 0x000fc8000ff5e0ff */
[----:B-1----:R-:W-:Y:S02]  /*1cfe0*/  @!P0 IADD3.X R9, R3, UR38, RZ, P2, !PT ;  /* 0x0000002603098c10 */ /* 0x002fe400097fe4ff */
[----:B------:R-:W-:Y:S01]  /*1cff0*/  ISETP.LT.OR P2, PT, R0, 0xa1, !P1 ;  /* 0x000000a10000780c */ /* 0x000fe20004f41670 */
[----:B------:R-:W-:Y:S01]  /*1d000*/  @!P0 IMAD R39, R39, R17, RZ ;  /* 0x0000001127278224 */ /* 0x000fe200078e02ff */
[----:B------:R-:W-:-:S04]  /*1d010*/  LOP3.LUT P4, RZ, R19, 0x80000000, RZ, 0xc0, !PT ;  /* 0x8000000013ff7812 */ /* 0x000fc8000788c0ff */
[----:B------:R0:W-:Y:S01]  /*1d020*/  @!P0 STG.E.U8 desc[UR36][R8.64+0xa9], R39 ;  /* 0x0000a92708008986 */ /* 0x0001e2000c101124 */
[----:B------:R-:W-:-:S06]  /*1d030*/  ISETP.LT.OR P0, PT, R0, 0xa2, !P1 ;  /* 0x000000a20000780c */ /* 0x000fcc0004f01670 */
[----:B----4-:R-:W-:Y:S01]  /*1d040*/  @!P2 IMAD R3, R24, R17, RZ ;  /* 0x000000111803a224 */ /* 0x010fe200078e02ff */
[----:B------:R-:W-:-:S04]  /*1d050*/  LOP3.LUT P5, RZ, R19, 0x20, RZ, 0xc0, !PT ;  /* 0x0000002013ff7812 */ /* 0x000fc800078ac0ff */
[----:B------:R0:W-:Y:S01]  /*1d060*/  @!P2 STG.E.U8 desc[UR36][R4.64+0xa0], R3 ;  /* 0x0000a0030400a986 */ /* 0x0001e2000c101124 */
[C---:B------:R-:W-:Y:S02]  /*1d070*/  ISETP.LT.OR P2, PT, R0.reuse, 0xa9, !P1 ;  /* 0x000000a90000780c */ /* 0x040fe40004f41670 */
[----:B------:R-:W-:Y:S02]  /*1d080*/  ISETP.LT.OR P1, PT, R0, 0xaa, !P1 ;  /* 0x000000aa0000780c */ /* 0x000fe40004f21670 */
[----:B------:R-:W-:Y:S01]  /*1d090*/  LOP3.LUT P6, RZ, R19, 0x1, RZ, 0xc0, !PT ;  /* 0x0000000113ff7812 */ /* 0x000fe200078cc0ff */
[-C--:B------:R-:W-:Y:S02]  /*1d0a0*/  @!P0 IMAD R25, R25, R17.reuse, RZ ;  /* 0x0000001119198224 */ /* 0x080fe400078e02ff */
[-C--:B--2---:R-:W-:Y:S02]  /*1d0b0*/  @!P3 IMAD R7, R26, R17.reuse, RZ ;  /* 0x000000111a07b224 */ /* 0x084fe400078e02ff */
[-C--:B------:R-:W-:Y:S01]  /*1d0c0*/  @!P4 IMAD R27, R27, R17.reuse, RZ ;  /* 0x000000111b1bc224 */ /* 0x080fe200078e02ff */
[----:B------:R0:W-:Y:S01]  /*1d0d0*/  @!P0 STG.E.U8 desc[UR36][R4.64+0xa1], R25 ;  /* 0x0000a11904008986 */ /* 0x0001e2000c101124 */
[----:B------:R-:W-:-:S02]  /*1d0e0*/  @!P5 IMAD R13, R30, R17, RZ ;  /* 0x000000111e0dd224 */ /* 0x000fc400078e02ff */
[-C--:B------:R-:W-:Y:S02]  /*1d0f0*/  @!P2 IMAD R11, R28, R17.reuse, RZ ;  /* 0x000000111c0ba224 */ /* 0x080fe400078e02ff */
[-C--:B------:R-:W-:Y:S01]  /*1d100*/  @!P1 IMAD R29, R29, R17.reuse, RZ ;  /* 0x000000111d1d9224 */ /* 0x080fe200078e02ff */
[----:B------:R0:W-:Y:S01]  /*1d110*/  @!P3 STG.E.U8 desc[UR36][R216.64+0xa0], R7 ;  /* 0x0000a007d800b986 */ /* 0x0001e2000c101124 */
[----:B------:R-:W-:-:S03]  /*1d120*/  @!P6 IMAD R31, R31, R17, RZ ;  /* 0x000000111f1fe224 */ /* 0x000fc600078e02ff */
[----:B------:R0:W-:Y:S04]  /*1d130*/  @!P4 STG.E.U8 desc[UR36][R22.64+0xa1], R27 ;  /* 0x0000a11b1600c986 */ /* 0x0001e8000c101124 */
[----:B------:R0:W-:Y:S04]  /*1d140*/  @!P2 STG.E.U8 desc[UR36][R4.64+0xa8], R11 ;  /* 0x0000a80b0400a986 */ /* 0x0001e8000c101124 */
[----:B------:R0:W-:Y:S04]  /*1d150*/  @!P1 STG.E.U8 desc[UR36][R4.64+0xa9], R29 ;  /* 0x0000a91d04009986 */ /* 0x0001e8000c101124 */
[----:B------:R0:W-:Y:S04]  /*1d160*/  @!P5 STG.E.U8 desc[UR36][R218.64+0xa8], R13 ;  /* 0x0000a80dda00d986 */ /* 0x0001e8000c101124 */
[----:B------:R0:W-:Y:S02]  /*1d170*/  @!P6 STG.E.U8 desc[UR36][R220.64+0xa9], R31 ;  /* 0x0000a91fdc00e986 */ /* 0x0001e4000c101124 */
.L_x_558:
[----:B------:R-:W-:Y:S05]  /*1d180*/  BSYNC B0 ;  /* 0x0000000000007941 */ /* 0x000fea0003800000 */
.L_x_28:
[----:B0-----:R-:W2:Y:S04]  /*1d190*/  LDL.LU R3, [R1+0xf8] ;  /* 0x0000f80001037983 */ /* 0x001ea80000300800 */
[----:B------:R-:W2:Y:S01]  /*1d1a0*/  LDL.LU R2, [R1+0xfc] ;  /* 0x0000fc0001027983 */ /* 0x000ea20000300800 */
[----:B------:R-:W-:Y:S01]  /*1d1b0*/  ULDC UR4, c[0x0][0xc] ;  /* 0x0000030000047ab9 */ /* 0x000fe20000000800 */
[----:B------:R-:W-:Y:S01]  /*1d1c0*/  ULDC UR5, c[0x0][0x10] ;  /* 0x0000040000057ab9 */ /* 0x000fe20000000800 */
[----:B------:R-:W2:Y:S01]  /*1d1d0*/  LDC R5, c[0x0][0x14] ;  /* 0x00000500ff057b82 */ /* 0x000ea20000000800 */
[----:B------:R-:W-:Y:S01]  /*1d1e0*/  UIMAD.WIDE.U32 UR4, UR4, UR5, URZ ;  /* 0x00000005040472a5 */ /* 0x000fe2000f8e003f */
[----:B------:R-:W-:-:S05]  /*1d1f0*/  PRMT R0, RZ, 0x7610, R0 ;  /* 0x00007610ff007816 */ /* 0x000fca0000000000 */
[----:B--2---:R-:W-:-:S04]  /*1d200*/  IMAD.WIDE.U32 R2, R5, UR4, R2 ;  /* 0x0000000405027c25 */ /* 0x004fc8000f8e0002 */
[----:B------:R-:W-:Y:S01]  /*1d210*/  IMAD R5, R5, UR5, RZ ;  /* 0x0000000505057c24 */ /* 0x000fe2000f8e02ff */
[----:B------:R-:W-:Y:S01]  /*1d220*/  ULDC.64 UR4, c[0x0][0x650] ;  /* 0x0001940000047ab9 */ /* 0x000fe20000000a00 */
[----:B-----5:R-:W-:Y:S01]  /*1d230*/  IMAD.MOV.U32 R6, RZ, RZ, R2 ;  /* 0x000000ffff067224 */ /* 0x020fe200078e0002 */
[----:B------:R-:W-:Y:S01]  /*1d240*/  ISETP.GE.U32.AND P0, PT, R2, UR4, PT ;  /* 0x0000000402007c0c */ /* 0x000fe2000bf06070 */
[----:B------:R-:W-:Y:S01]  /*1d250*/  IMAD.IADD R4, R3, 0x1, R5 ;  /* 0x0000000103047824 */ /* 0x000fe200078e0205 */
[----:B------:R-:W-:Y:S02]  /*1d260*/  UMOV UR4, 0xffffffff ;  /* 0xffffffff00047882 */ /* 0x000fe40000000000 */
[----:B------:R-:W-:Y:S02]  /*1d270*/  IMAD.U32 R2, RZ, RZ, UR4 ;  /* 0x00000004ff027e24 */ /* 0x000fe4000f8e00ff */
[----:B------:R0:W-:Y:S01]  /*1d280*/  STL [R1+0xf8], R4 ;  /* 0x0000f80401007387 */ /* 0x0001e20000100800 */
[----:B------:R-:W-:Y:S01]  /*1d290*/  ISETP.GE.U32.AND.EX P0, PT, R4, UR5, PT, P0 ;  /* 0x0000000504007c0c */ /* 0x000fe2000bf06100 */
[----:B------:R-:W-:-:S02]  /*1d2a0*/  UMOV UR5, 0xffffffff ;  /* 0xffffffff00057882 */ /* 0x000fc40000000000 */
[----:B------:R0:W-:Y:S01]  /*1d2b0*/  STL [R1+0xfc], R6 ;  /* 0x0000fc0601007387 */ /* 0x0001e20000100800 */
[----:B------:R-:W-:-:S03]  /*1d2c0*/  IMAD.U32 R22, RZ, RZ, UR5 ;  /* 0x00000005ff167e24 */ /* 0x000fc6000f8e00ff */
[----:B------:R0:W-:Y:S06]  /*1d2d0*/  STL [R1+0x100], R2 ;  /* 0x0001000201007387 */ /* 0x0001ec0000100800 */
[----:B------:R-:W-:Y:S05]  /*1d2e0*/  @P0 BRA `(.L_x_559) ;  /* 0x0000000400940947 */ /* 0x000fea0003800000 */
[----:B------:R-:W2:Y:S01]  /*1d2f0*/  S2UR UR7, SR_CTAID.X ;  /* 0x00000000000779c3 */ /* 0x000ea20000002500 */
[----:B------:R-:W-:Y:S01]  /*1d300*/  ULDC.64 UR4, c[0x0][0x628] ;  /* 0x00018a0000047ab9 */ /* 0x000fe20000000a00 */
[----:B------:R-:W-:Y:S01]  /*1d310*/  ULDC UR6, c[0x0][0x150] ;  /* 0x0000540000067ab9 */ /* 0x000fe20000000800 */
[----:B------:R-:W-:Y:S01]  /*1d320*/  ISETP.NE.U32.AND P0, PT, RZ, UR4, PT ;  /* 0x00000004ff007c0c */ /* 0x000fe2000bf05070 */
[----:B------:R-:W-:Y:S01]  /*1d330*/  ULDC UR15, c[0x0][0x630] ;  /* 0x00018c00000f7ab9 */ /* 0x000fe20000000800 */
[----:B------:R-:W-:Y:S01]  /*1d340*/  R2UR UR16, R6 ;  /* 0x00000000061072ca */ /* 0x000fe200000e0000 */
[----:B------:R-:W-:Y:S01]  /*1d350*/  ULDC UR18, c[0x0][0x154] ;  /* 0x0000550000127ab9 */ /* 0x000fe20000000800 */
[----:B------:R-:W-:Y:S01]  /*1d360*/  ISETP.NE.AND.EX P0, PT, RZ, UR5, PT, P0 ;  /* 0x00000005ff007c0c */ /* 0x000fe2000bf05300 */
[----:B------:R-:W0:Y:S01]  /*1d370*/  S2UR UR19, SR_CTAID.Y ;  /* 0x00000000001379c3 */ /* 0x000e220000002600 */
[----:B------:R-:W-:Y:S02]  /*1d380*/  R2UR UR17, R4 ;  /* 0x00000000041172ca */ /* 0x000fe400000e0000 */
[----:B------:R-:W-:-:S02]  /*1d390*/  R2UR UR12, R6 ;  /* 0x00000000060c72ca */ /* 0x000fc400000e0000 */
[----:B------:R-:W-:Y:S02]  /*1d3a0*/  R2UR UR13, R4 ;  /* 0x00000000040d72ca */ /* 0x000fe400000e0000 */
[----:B--2---:R-:W-:-:S05]  /*1d3b0*/  I2FP.F32.U32 R0, UR7 ;  /* 0x0000000700007c45 */ /* 0x004fca0008201000 */
[----:B------:R-:W-:-:S04]  /*1d3c0*/  FMUL R0, R0, UR6 ;  /* 0x0000000600007c20 */ /* 0x000fc80008400000 */
[----:B0-----:R0:W2:Y:S01]  /*1d3d0*/  F2I.U32.TRUNC.NTZ R2, R0 ;  /* 0x0000000000027305 */ /* 0x0010a2000020f000 */
[----:B------:R-:W-:Y:S05]  /*1d3e0*/  @!P0 BRA `(.L_x_560) ;  /* 0x0000000000308947 */ /* 0x000fea0003800000 */
        /* <DEDUP_REMOVED lines=12> */
.L_x_560:
[----:B------:R-:W-:Y:S01]  /*1d4b0*/  USHF.R.U64 UR6, UR12, UR15, UR13 ;  /* 0x0000000f0c067299 */ /* 0x000fe2000800120d */
[----:B0-----:R-:W-:Y:S01]  /*1d4c0*/  I2FP.F32.U32 R0, UR19 ;  /* 0x0000001300007c45 */ /* 0x001fe20008201000 */
[----:B------:R-:W-:Y:S01]  /*1d4d0*/  USHF.R.U32.HI UR4, URZ, UR15, UR13 ;  /* 0x0000000f3f047299 */ /* 0x000fe2000801160d */
[----:B--2---:R-:W-:Y:S01]  /*1d4e0*/  R2UR UR14, R2 ;  /* 0x00000000020e72ca */ /* 0x004fe200000e0000 */
[----:B------:R-:W-:Y:S02]  /*1d4f0*/  UIADD3 UR9, UP0, URZ, -UR6, URZ ;  /* 0x800000063f097290 */ /* 0x000fe4000ff1e03f */
[----:B------:R-:W-:Y:S01]  /*1d500*/  FMUL R0, R0, UR18 ;  /* 0x0000001200007c20 */ /* 0x000fe20008400000 */
[----:B------:R-:W-:Y:S01]  /*1d510*/  ULDC.64 UR12, c[0x0][0x620] ;  /* 0x00018800000c7ab9 */ /* 0x000fe20000000a00 */
[----:B------:R-:W-:Y:S01]  /*1d520*/  UIADD3.X UR4, URZ, ~UR4, URZ, UP0, !UPT ;  /* 0x800000043f047290 */ /* 0x000fe200087fe43f */
[----:B------:R-:W-:Y:S01]  /*1d530*/  UMOV UR10, UR16 ;  /* 0x00000010000a7c82 */ /* 0x000fe20008000000 */
[----:B------:R-:W-:-:S02]  /*1d540*/  UMOV UR11, UR17 ;  /* 0x00000011000b7c82 */ /* 0x000fc40008000000 */
[----:B------:R-:W0:Y:S01]  /*1d550*/  F2I.U32.TRUNC.NTZ R0, R0 ;  /* 0x0000000000007305 */ /* 0x000e22000020f000 */
[----:B------:R-:W-:Y:S02]  /*1d560*/  UIMAD UR4, UR4, UR12, URZ ;  /* 0x0000000c040472a4 */ /* 0x000fe4000f8e023f */
        /* <DEDUP_REMOVED lines=9> */
[----:B------:R-:W-:Y:S01]  /*1d600*/  USHF.R.U64 UR12, UR10, UR13, UR11 ;  /* 0x0000000d0a0c7299 */ /* 0x000fe2000800120b */
[----:B0-----:R-:W-:Y:S01]  /*1d610*/  R2UR UR16, R0 ;  /* 0x00000000001072ca */ /* 0x001fe200000e0000 */
[----:B------:R-:W-:Y:S01]  /*1d620*/  USHF.R.U32.HI UR10, URZ, UR13, UR11 ;  /* 0x0000000d3f0a7299 */ /* 0x000fe2000801160b */
[----:B------:R-:W-:Y:S01]  /*1d630*/  ISETP.NE.AND.EX P0, PT, RZ, UR5, PT, P0 ;  /* 0x00000005ff007c0c */ /* 0x000fe2000bf05300 */
[----:B------:R-:W-:Y:S01]  /*1d640*/  ULDC UR17, c[0x0][0x608] ;  /* 0x0001820000117ab9 */ /* 0x000fe20000000800 */
[----:B------:R-:W-:-:S02]  /*1d650*/  ULOP3.LUT UR23, URZ, UR18, URZ, 0x33, !UPT ;  /* 0x000000123f177292 */ /* 0x000fc4000f8e333f */
[----:B------:R-:W-:Y:S02]  /*1d660*/  USHF.R.U64 UR18, UR12, UR17, UR10 ;  /* 0x000000110c127299 */ /* 0x000fe4000800120a */
[----:B------:R-:W-:Y:S01]  /*1d670*/  USHF.R.U32.HI UR10, URZ, UR17, UR10 ;  /* 0x000000113f0a7299 */ /* 0x000fe2000801160a */
[----:B------:R-:W-:Y:S01]  /*1d680*/  UMOV UR20, 0x1 ;  /* 0x0000000100147882 */ /* 0x000fe20000000000 */
[----:B------:R-:W-:Y:S02]  /*1d690*/  UIADD3 UR14, -UR14, URZ, URZ ;  /* 0x0000003f0e0e7290 */ /* 0x000fe4000fffe13f */
[----:B------:R-:W-:Y:S02]  /*1d6a0*/  USHF.L.U32 UR13, UR20, UR22, URZ ;  /* 0x00000016140d7299 */ /* 0x000fe4000800063f */
[----:B------:R-:W-:Y:S01]  /*1d6b0*/  USHF.R.U64 UR20, UR18, UR22, UR10 ;  /* 0x0000001612147299 */ /* 0x000fe2000800120a */
[----:B------:R-:W-:Y:S01]  /*1d6c0*/  ULDC UR15, c[0x0][0x144] ;  /* 0x00005100000f7ab9 */ /* 0x000fe20000000800 */
[----:B------:R-:W-:Y:S01]  /*1d6d0*/  ULDC UR8, c[0x0][0x600] ;  /* 0x0001800000087ab9 */ /* 0x000fe20000000800 */
[----:B------:R-:W-:-:S02]  /*1d6e0*/  UIADD3 UR21, -UR16, URZ, URZ ;  /* 0x0000003f10157290 */ /* 0x000fc4000fffe13f */
[----:B------:R-:W-:Y:S02]  /*1d6f0*/  USHF.R.U32.HI UR17, URZ, UR22, UR10 ;  /* 0x000000163f117299 */ /* 0x000fe4000801160a */
[----:B------:R-:W-:Y:S02]  /*1d700*/  UIADD3 UR9, UR8, -0x1, URZ ;  /* 0xffffffff08097890 */ /* 0x000fe4000fffe03f */
        /* <DEDUP_REMOVED lines=16> */
.L_x_561:
[----:B------:R-:W2:Y:S01]  /*1d810*/  LDL R0, [R1+0x110] ;  /* 0x0001100001007983 */ /* 0x000ea20000100800 */
[----:B------:R-:W-:Y:S01]  /*1d820*/  IMAD.U32 R2, RZ, RZ, UR6 ;  /* 0x00000006ff027e24 */ /* 0x000fe2000f8e00ff */
[----:B------:R-:W-:Y:S02]  /*1d830*/  ULOP3.LUT UR7, UR18, UR23, URZ, 0xc0, !UPT ;  /* 0x0000001712077292 */ /* 0x000fe4000f8ec03f */
[----:B------:R-:W-:Y:S02]  /*1d840*/  ULOP3.LUT UR9, UR12, UR9, URZ, 0xc0, !UPT ;  /* 0x000000090c097292 */ /* 0x000fe4000f8ec03f */
[----:B------:R0:W-:Y:S01]  /*1d850*/  STL [R1+0x100], R2 ;  /* 0x0001000201007387 */ /* 0x0001e20000100800 */
[----:B--2---:R-:W-:Y:S01]  /*1d860*/  R2UR UR4, R0 ;  /* 0x00000000000472ca */ /* 0x004fe200000e0000 */
[----:B------:R-:W-:-:S12]  /*1d870*/  IMAD.MOV.U32 R0, RZ, RZ, 0x1 ;  /* 0x00000001ff007424 */ /* 0x000fd800078e00ff */
[----:B------:R-:W-:Y:S02]  /*1d880*/  UISETP.NE.AND UP0, UPT, UR4, URZ, UPT ;  /* 0x0000003f0400728c */ /* 0x000fe4000bf05270 */
[----:B------:R-:W-:-:S04]  /*1d890*/  USHF.R.U64 UR4, UR16, UR24, UR17 ;  /* 0x0000001810047299 */ /* 0x000fc80008001211 */
[----:B------:R-:W-:Y:S02]  /*1d8a0*/  UIADD3 UR5, -UR4, URZ, URZ ;  /* 0x0000003f04057290 */ /* 0x000fe4000fffe13f */
[----:B------:R-:W-:Y:S02]  /*1d8b0*/  UIMAD UR7, UR13, UR4, UR7 ;  /* 0x000000040d0772a4 */ /* 0x000fe4000f8e0207 */
[----:B------:R-:W-:Y:S02]  /*1d8c0*/  UIMAD UR4, UR5, UR25, UR20 ;  /* 0x00000019050472a4 */ /* 0x000fe4000f8e0214 */
[----:B------:R-:W-:Y:S01]  /*1d8d0*/  @UP0 UIMAD UR22, UR26, UR21, UR19 ;  /* 0x000000151a1602a4 */ /* 0x000fe2000f8e0213 */
[----:B------:R-:W-:Y:S01]  /*1d8e0*/  ULDC UR5, c[0x0][0x610] ;  /* 0x0001840000057ab9 */ /* 0x000fe20000000800 */
[----:B------:R-:W-:Y:S02]  /*1d8f0*/  UIMAD UR4, UR4, UR8, UR9 ;  /* 0x00000008040472a4 */ /* 0x000fe4000f8e0209 */
[----:B------:R-:W-:-:S04]  /*1d900*/  UIMAD UR7, UR7, UR5, UR22 ;  /* 0x00000005070772a4 */ /* 0x000fc8000f8e0216 */
[----:B------:R-:W-:Y:S02]  /*1d910*/  USEL UR5, UR4, UR7, !UP0 ;  /* 0x0000000704057287 */ /* 0x000fe4000c000000 */
[----:B------:R-:W-:-:S04]  /*1d920*/  USEL UR7, UR7, UR4, !UP0 ;  /* 0x0000000407077287 */ /* 0x000fc8000c000000 */
[----:B0-----:R-:W-:-:S08]  /*1d930*/  IMAD.U32 R22, RZ, RZ, UR5 ;  /* 0x00000005ff167e24 */ /* 0x001fd0000f8e00ff */
.L_x_559:
[----:B------:R-:W-:Y:S01]  /*1d940*/  LOP3.LUT P0, RZ, R0, 0xff, RZ, 0xc0, !PT ;  /* 0x000000ff00ff7812 */ /* 0x000fe2000780c0ff */
[----:B------:R-:W-:-:S12]  /*1d950*/  IMAD.U32 R23, RZ, RZ, UR7 ;  /* 0x00000007ff177e24 */ /* 0x000fd8000f8e00ff */
[----:B------:R-:W-:Y:S05]  /*1d960*/  @P0 BRA `(.L_x_562) ;  /* 0xfffffe38004c0947 */ /* 0x000fea000383ffff */
[----:B------:R-:W-:Y:S05]  /*1d970*/  EXIT ;  /* 0x000000000000794d */ /* 0x000fea0003800000 */
.L_x_3:
[----:B------:R-:W2:Y:S01]  /*1d980*/  LDL R5, [R1+0xfc] ;  /* 0x0000fc0001057983 */ /* 0x000ea20000100800 */
[----:B------:R-:W-:-:S03]  /*1d990*/  ULDC.64 UR8, c[0x0][0x650] ;  /* 0x0001940000087ab9 */ /* 0x000fc60000000a00 */
[----:B------:R-:W3:Y:S01]  /*1d9a0*/  LDL R3, [R1+0xf8] ;  /* 0x0000f80001037983 */ /* 0x000ee20000100800 */
[----:B------:R-:W-:Y:S01]  /*1d9b0*/  PRMT R0, RZ, 0x7610, R0 ;  /* 0x00007610ff007816 */ /* 0x000fe20000000000 */
[----:B------:R-:W-:Y:S02]  /*1d9c0*/  IMAD.MOV.U32 R4, RZ, RZ, -0x1 ;  /* 0xffffffffff047424 */ /* 0x000fe400078e00ff */
[----:B------:R-:W-:Y:S02]  /*1d9d0*/  IMAD.MOV.U32 R2, RZ, RZ, -0x1 ;  /* 0xffffffffff027424 */ /* 0x000fe400078e00ff */
[----:B------:R-:W-:Y:S01]  /*1d9e0*/  IMAD.MOV.U32 R9, RZ, RZ, -0x1 ;  /* 0xffffffffff097424 */ /* 0x000fe200078e00ff */
[----:B--2---:R-:W-:-:S04]  /*1d9f0*/  ISETP.GE.U32.AND P0, PT, R5, UR8, PT ;  /* 0x0000000805007c0c */ /* 0x004fc8000bf06070 */
[----:B---3--:R-:W-:-:S13]  /*1da00*/  ISETP.GE.U32.AND.EX P0, PT, R3, UR9, PT, P0 ;  /* 0x0000000903007c0c */ /* 0x008fda000bf06100 */
[----:B------:R-:W-:Y:S05]  /*1da10*/  @P0 BRA `(.L_x_563) ;  /* 0x0000000400940947 */ /* 0x000fea0003800000 */
[----:B------:R-:W-:Y:S01]  /*1da20*/  I2FP.F32.U32 R0, UR4 ;  /* 0x0000000400007c45 */ /* 0x000fe20008201000 */
[----:B0-----:R-:W-:Y:S01]  /*1da30*/  ULDC.64 UR16, c[0x0][0x628] ;  /* 0x00018a0000107ab9 */ /* 0x001fe20000000a00 */
        /* <DEDUP_REMOVED lines=24> */
.L_x_564:
        /* <DEDUP_REMOVED lines=24> */
[----:B------:R-:W-:Y:S01]  /*1dd40*/  UMOV UR19, 0x1 ;  /* 0x0000000100137882 */ /* 0x000fe20000000000 */
[----:B------:R-:W-:Y:S01]  /*1dd50*/  ULDC UR20, c[0x0][0x608] ;  /* 0x0001820000147ab9 */ /* 0x000fe20000000800 */
[----:B------:R-:W-:Y:S01]  /*1dd60*/  USHF.L.U32 UR26, UR19, UR23, URZ ;  /* 0x00000017131a7299 */ /* 0x000fe2000800063f */
[----:B------:R-:W-:Y:S01]  /*1dd70*/  ISETP.NE.AND.EX P0, PT, RZ, UR9, PT, P0 ;  /* 0x00000009ff007c0c */ /* 0x000fe2000bf05300 */
[----:B------:R-:W-:Y:S02]  /*1dd80*/  USHF.R.U64 UR19, UR18, UR20, UR11 ;  /* 0x0000001412137299 */ /* 0x000fe4000800120b */
[----:B------:R-:W-:Y:S02]  /*1dd90*/  USHF.R.U32.HI UR11, URZ, UR20, UR11 ;  /* 0x000000143f0b7299 */ /* 0x000fe4000801160b */
[----:B------:R-:W-:-:S02]  /*1dda0*/  UIADD3 UR15, -UR15, URZ, URZ ;  /* 0x0000003f0f0f7290 */ /* 0x000fc4000fffe13f */
[----:B------:R-:W-:Y:S01]  /*1ddb0*/  USHF.R.U64 UR20, UR19, UR23, UR11 ;  /* 0x0000001713147299 */ /* 0x000fe2000800120b */
[----:B------:R-:W-:Y:S01]  /*1ddc0*/  ULDC UR16, c[0x0][0x144] ;  /* 0x0000510000107ab9 */ /* 0x000fe20000000800 */
[----:B------:R-:W-:Y:S01]  /*1ddd0*/  ULDC UR6, c[0x0][0x600] ;  /* 0x0001800000067ab9 */ /* 0x000fe20000000800 */
[----:B------:R-:W-:Y:S02]  /*1dde0*/  USHF.R.U32.HI UR11, URZ, UR23, UR11 ;  /* 0x000000173f0b7299 */ /* 0x000fe4000801160b */
[----:B------:R-:W-:Y:S02]  /*1ddf0*/  UIMAD UR23, UR16, UR15, UR4 ;  /* 0x0000000f101772a4 */ /* 0x000fe4000f8e0204 */
[----:B------:R-:W-:Y:S02]  /*1de00*/  UIADD3 UR22, UR6, -0x1, URZ ;  /* 0xffffffff06167890 */ /* 0x000fe4000fffe03f */
[----:B------:R-:W-:Y:S02]  /*1de10*/  ULOP3.LUT UR27, URZ, UR13, URZ, 0x33, !UPT ;  /* 0x0000000d3f1b7292 */ /* 0x000fe4000f8e333f */
[----:B------:R-:W-:Y:S01]  /*1de20*/  UIADD3 UR21, -UR17, URZ, URZ ;  /* 0x0000003f11157290 */ /* 0x000fe2000fffe13f */
        /* <DEDUP_REMOVED lines=17> */
.L_x_565:
[----:B------:R-:W2:Y:S01]  /*1df40*/  LDL R0, [R1+0x110] ;  /* 0x0001100001007983 */ /* 0x000ea20000100800 */
[----:B------:R-:W-:Y:S01]  /*1df50*/  ULOP3.LUT UR18, UR18, UR22, URZ, 0xc0, !UPT ;  /* 0x0000001612127292 */ /* 0x000fe2000f8ec03f */
[----:B------:R-:W-:Y:S01]  /*1df60*/  IMAD.U32 R9, RZ, RZ, UR5 ;  /* 0x00000005ff097e24 */ /* 0x000fe2000f8e00ff */
[----:B--2---:R-:W-:Y:S01]  /*1df70*/  R2UR UR8, R0 ;  /* 0x00000000000872ca */ /* 0x004fe200000e0000 */
[----:B------:R-:W-:-:S12]  /*1df80*/  IMAD.MOV.U32 R0, RZ, RZ, 0x1 ;  /* 0x00000001ff007424 */ /* 0x000fd800078e00ff */
[----:B------:R-:W-:Y:S02]  /*1df90*/  UISETP.NE.AND UP0, UPT, UR8, URZ, UPT ;  /* 0x0000003f0800728c */ /* 0x000fe4000bf05270 */
[----:B------:R-:W-:Y:S02]  /*1dfa0*/  USHF.R.U64 UR8, UR4, UR24, UR11 ;  /* 0x0000001804087299 */ /* 0x000fe4000800120b */
[----:B------:R-:W-:-:S04]  /*1dfb0*/  ULOP3.LUT UR4, UR19, UR27, URZ, 0xc0, !UPT ;  /* 0x0000001b13047292 */ /* 0x000fc8000f8ec03f */
[----:B------:R-:W-:-:S03]  /*1dfc0*/  UIMAD UR4, UR26, UR8, UR4 ;  /* 0x000000081a0472a4 */ /* 0x000fc6000f8e0204 */
        /* <DEDUP_REMOVED lines=9> */
[----:B------:R-:W-:-:S07]  /*1e060*/  IMAD.U32 R4, RZ, RZ, UR4 ;  /* 0x00000004ff047e24 */ /* 0x000fce000f8e00ff */
.L_x_563:
[----:B------:R-:W-:-:S08]  /*1e070*/  NOP ;  /* 0x0000000000007918 */ /* 0x000fd00000000000 */
[----:B0-----:R-:W0:-:S00]  /*1e080*/  USETMAXREG.DEALLOC.CTAPOOL 0x18 ;  /* 0x00000018000079c8 */ /* 0x001e0000080e0500 */
[----:B------:R-:W-:-:S13]  /*1e090*/  ISETP.NE.AND P0, PT, RZ, UR10, PT ;  /* 0x0000000aff007c0c */ /* 0x000fda000bf05270 */
[----:B------:R-:W-:Y:S05]  /*1e0a0*/  @P0 EXIT ;  /* 0x000000000000094d */ /* 0x000fea0003800000 */
[----:B0-----:R-:W-:Y:S01]  /*1e0b0*/  LOP3.LUT P0, RZ, R0, 0xff, RZ, 0xc0, !PT ;  /* 0x000000ff00ff7812 */ /* 0x001fe2000780c0ff */
[----:B------:R-:W-:Y:S02]  /*1e0c0*/  IMAD.MOV.U32 R0, RZ, RZ, 0x1 ;  /* 0x00000001ff007424 */ /* 0x000fe400078e00ff */
[----:B------:R-:W-:-:S10]  /*1e0d0*/  IMAD.MOV.U32 R6, RZ, RZ, RZ ;  /* 0x000000ffff067224 */ /* 0x000fd400078e00ff */
[----:B------:R-:W-:Y:S05]  /*1e0e0*/  @!P0 BRA `(.L_x_566) ;  /* 0x0000000c007c8947 */ /* 0x000fea0003800000 */
[----:B------:R-:W2:Y:S01]  /*1e0f0*/  LDL R5, [R1+0xec] ;  /* 0x0000ec0001057983 */ /* 0x000ea20000100800 */
[----:B------:R-:W-:Y:S01]  /*1e100*/  ULDC UR4, c[0x0][0x28c] ;  /* 0x0000a30000047ab9 */ /* 0x000fe20000000800 */
[----:B------:R-:W-:Y:S01]  /*1e110*/  ULDC UR6, c[0x0][0x658] ;  /* 0x0001960000067ab9 */ /* 0x000fe20000000800 */
[----:B------:R-:W-:Y:S01]  /*1e120*/  UMOV UR7, 0xffffffff ;  /* 0xffffffff00077882 */ /* 0x000fe20000000000 */
[----:B------:R-:W0:Y:S01]  /*1e130*/  S2R R3, SR_TID.X ;  /* 0x0000000000037919 */ /* 0x000e220000002100 */
[----:B------:R-:W-:Y:S01]  /*1e140*/  ULDC UR5, c[0x0][0x600] ;  /* 0x0001800000057ab9 */ /* 0x000fe20000000800 */
[----:B------:R-:W-:Y:S01]  /*1e150*/  UMOV UR9, 0x1 ;  /* 0x0000000100097882 */ /* 0x000fe20000000000 */
[----:B------:R-:W-:Y:S01]  /*1e160*/  USHF.L.U32 UR7, UR7, UR6, URZ ;  /* 0x0000000607077299 */ /* 0x000fe2000800063f */
[----:B------:R-:W-:Y:S01]  /*1e170*/  BSSY B0, `(.L_x_566) ;  /* 0x00000d6000007945 */ /* 0x000fe20003800000 */
[----:B------:R-:W-:Y:S01]  /*1e180*/  ULDC UR8, c[0x0][0xc] ;  /* 0x0000030000087ab9 */ /* 0x000fe20000000800 */
[----:B------:R-:W-:Y:S01]  /*1e190*/  IMAD.MOV.U32 R8, RZ, RZ, 0x1 ;  /* 0x00000001ff087424 */ /* 0x000fe200078e00ff */
[----:B------:R-:W-:Y:S01]  /*1e1a0*/  ULDC.64 UR24, c[0x0][0x198] ;  /* 0x0000660000187ab9 */ /* 0x000fe20000000a00 */
[----:B------:R-:W-:-:S02]  /*1e1b0*/  IMAD.MOV.U32 R0, RZ, RZ, 0x1 ;  /* 0x00000001ff007424 */ /* 0x000fc400078e00ff */
[----:B------:R-:W-:Y:S01]  /*1e1c0*/  IMAD.MOV.U32 R6, RZ, RZ, RZ ;  /* 0x000000ffff067224 */ /* 0x000fe200078e00ff */
[C---:B0-----:R-:W-:Y:S02]  /*1e1d0*/  LOP3.LUT P2, RZ, R3.reuse, 0x7f, RZ, 0xc0, !PT ;  /* 0x0000007f03ff7812 */ /* 0x041fe4000784c0ff */
[----:B------:R-:W-:-:S04]  /*1e1e0*/  LOP3.LUT P0, RZ, R3, 0x1f, RZ, 0xc0, !PT ;  /* 0x0000001f03ff7812 */ /* 0x000fc8000780c0ff */
[----:B------:R-:W-:Y:S02]  /*1e1f0*/  PLOP3.LUT P0, PT, P0, P2, PT, 0x8a, 0x0 ;  /* 0x000000000000781c */ /* 0x000fe40000705172 */
[----:B--2---:R-:W-:-:S13]  /*1e200*/  R2UR UR10, R5 ;  /* 0x00000000050a72ca */ /* 0x004fda00000e0000 */
[----:B------:R-:W-:Y:S02]  /*1e210*/  ULOP3.LUT UR21, UR10, 0x2, URZ, 0xfc, !UPT ;  /* 0x000000020a157892 */ /* 0x000fe4000f8efc3f */
[----:B------:R-:W-:Y:S02]  /*1e220*/  UIADD3 UR10, UR4, 0x7f, URZ ;  /* 0x0000007f040a7890 */ /* 0x000fe4000fffe03f */
[----:B------:R-:W-:Y:S02]  /*1e230*/  UIADD3 UR4, UR5, -0x1, URZ ;  /* 0xffffffff05047890 */ /* 0x000fe4000fffe03f */
[----:B------:R-:W-:Y:S02]  /*1e240*/  USHF.R.S32.HI UR11, URZ, 0x1f, UR10 ;  /* 0x0000001f3f0b7899 */ /* 0x000fe4000801140a */
[----:B------:R-:W-:Y:S02]  /*1e250*/  USHF.L.U32 UR5, UR9, UR6, URZ ;  /* 0x0000000609057299 */ /* 0x000fe4000800063f */
[----:B------:R-:W-:Y:S01]  /*1e260*/  ULEA.HI UR11, UR11, UR10, URZ, 0x7 ;  /* 0x0000000a0b0b7291 */ /* 0x000fe2000f8f383f */
[----:B------:R-:W-:Y:S01]  /*1e270*/  ULDC UR9, c[0x0][0x10] ;  /* 0x0000040000097ab9 */ /* 0x000fe20000000800 */
[----:B------:R-:W-:-:S02]  /*1e280*/  ULOP3.LUT UR6, URZ, UR7, URZ, 0x33, !UPT ;  /* 0x000000073f067292 */ /* 0x000fc4000f8e333f */
[----:B------:R-:W-:Y:S01]  /*1e290*/  UIMAD.WIDE.U32 UR8, UR8, UR9, URZ ;  /* 0x00000009080872a5 */ /* 0x000fe2000f8e003f */
[----:B------:R-:W-:Y:S01]  /*1e2a0*/  ULDC UR7, c[0x0][0x14] ;  /* 0x0000050000077ab9 */ /* 0x000fe20000000800 */
[----:B------:R-:W-:Y:S02]  /*1e2b0*/  USHF.R.S32.HI UR19, URZ, 0x7, UR11 ;  /* 0x000000073f137899 */ /* 0x000fe4000801140b */
[----:B------:R-:W-:Y:S02]  /*1e2c0*/  UIMAD.WIDE.U32 UR22, UR8, UR7, URZ ;  /* 0x00000007081672a5 */ /* 0x000fe4000f8e003f */
[----:B------:R-:W-:Y:S02]  /*1e2d0*/  UIMAD UR13, UR9, UR7, URZ ;  /* 0x00000007090d72a4 */ /* 0x000fe4000f8e023f */
[----:B------:R-:W-:Y:S02]  /*1e2e0*/  UIADD3 UR26, UR19, 0x1, URZ ;  /* 0x00000001131a7890 */ /* 0x000fe4000fffe03f */
[----:B------:R-:W-:-:S12]  /*1e2f0*/  UIADD3 UR13, UR23, UR13, URZ ;  /* 0x0000000d170d7290 */ /* 0x000fd8000fffe03f */
.L_x_578:
[----:B------:R-:W-:-:S03]  /*1e300*/  UMOV UR7, 0xffffffff ;  /* 0xffffffff00077882 */ /* 0x000fc60000000000 */
[----:B------:R-:W-:Y:S05]  /*1e310*/  BRA.DIV UR7, `(.L_x_567) ;  /* 0x0000000e07c07947 */ /* 0x000fea000b800000 */
[----:B------:R-:W-:-:S13]  /*1e320*/  ELECT P6, URZ, PT ;  /* 0x00000000003f782f */ /* 0x000fda00038c0000 */
.L_x_588:
[----:B------:R-:W0:Y:S01]  /*1e330*/  LDC R3, c[0x0][0x28c] ;  /* 0x0000a300ff037b82 */ /* 0x000e220000000800 */
[----:B------:R-:W-:Y:S01]  /*1e340*/  BSSY B1, `(.L_x_568) ;  /* 0x0000038000017945 */ /* 0x000fe20003800000 */
[----:B0-----:R-:W-:-:S13]  /*1e350*/  ISETP.LT.OR P6, PT, R3, 0x1, !P6 ;  /* 0x000000010300780c */ /* 0x001fda00077c1670 */
[----:B------:R-:W-:Y:S05]  /*1e360*/  @P6 BRA `(.L_x_569) ;  /* 0x0000000000d46947 */ /* 0x000fea0003800000 */
[----:B------:R-:W-:Y:S02]  /*1e370*/  IMAD R2, R2, 0xb0, RZ ;  /* 0x000000b002027824 */ /* 0x000fe400078e02ff */
[----:B------:R-:W-:Y:S02]  /*1e380*/  IMAD R4, R4, 0x180, RZ ;  /* 0x0000018004047824 */ /* 0x000fe400078e02ff */
[----:B------:R-:W-:Y:S02]  /*1e390*/  IMAD.MOV.U32 R13, RZ, RZ, RZ ;  /* 0x000000ffff0d7224 */ /* 0x000fe400078e00ff */
[----:B------:R-:W-:Y:S02]  /*1e3a0*/  IMAD.U32 R11, RZ, RZ, UR26 ;  /* 0x0000001aff0b7e24 */ /* 0x000fe4000f8e00ff */
[----:B------:R-:W-:Y:S02]  /*1e3b0*/  IMAD.MOV.U32 R3, RZ, RZ, R0 ;  /* 0x000000ffff037224 */ /* 0x000fe400078e0000 */
[----:B------:R-:W-:-:S07]  /*1e3c0*/  IMAD.MOV.U32 R5, RZ, RZ, R6 ;  /* 0x000000ffff057224 */ /* 0x000fce00078e0006 */
.L_x_573:
[----:B------:R-:W0:Y:S01]  /*1e3d0*/  S2R R10, SR_CgaCtaId ;  /* 0x00000000000a7919 */ /* 0x000e220000008800 */
[----:B------:R-:W-:-:S04]  /*1e3e0*/  MOV R7, 0x400 ;  /* 0x0000040000077802 */ /* 0x000fc80000000f00 */
[----:B0-----:R-:W-:Y:S02]  /*1e3f0*/  LEA R14, R10, R7, 0x18 ;  /* 0x000000070a0e7211 */ /* 0x001fe400078ec0ff */
[----:B------:R-:W-:Y:S01]  /*1e400*/  SHF.L.U32 R7, R3, 0x1f, RZ ;  /* 0x0000001f03077819 */ /* 0x000fe200000006ff */
[----:B------:R-:W0:Y:S02]  /*1e410*/  @!P2 LDC R10, c[0x0][0x500] ;  /* 0x00014000ff0aab82 */ /* 0x000e240000000800 */
[----:B------:R-:W-:-:S04]  /*1e420*/  IMAD R12, R5, 0x8, R14 ;  /* 0x00000008050c7824 */ /* 0x000fc800078e020e */
[----:B------:R-:W1:Y:S02]  /*1e430*/  SYNCS.PHASECHK.TRANS64.TRYWAIT P1, [R12+URZ+0x18], R7 ;  /* 0x000018070c0075a7 */ /* 0x000e64000802017f */
[----:B-1----:R-:W-:Y:S05]  /*1e440*/  @!P1 BRA `(.L_x_570) ;  /* 0x0000000c00949947 */ /* 0x002fea0003800000 */
.L_x_589:
[----:B------:R-:W-:Y:S01]  /*1e450*/  UPRMT UR7, UR21, 0x9910, URZ ;  /* 0x0000991015077896 */ /* 0x000fe2000800003f */
[----:B0-----:R0:W-:Y:S03]  /*1e460*/  @!P2 SYNCS.ARRIVE.TRANS64 RZ, [R12+URZ], R10 ;  /* 0x0000000a0cffa9a7 */ /* 0x0011e6000800003f */
[----:B------:R-:W-:-:S06]  /*1e470*/  UISETP.NE.AND UP0, UPT, UR7, 0x2, UPT ;  /* 0x000000020700788c */ /* 0x000fcc000bf05270 */
[----:B------:R-:W-:-:S13]  /*1e480*/  PLOP3.LUT P1, PT, PT, PT, UP0, 0x80, 0x0 ;  /* 0x000000000000781c */ /* 0x000fda0003f2f008 */
[----:B0-----:R-:W-:Y:S05]  /*1e490*/  @P1 BRA `(.L_x_571) ;  /* 0x0000000000041947 */ /* 0x001fea0003800000 */
[----:B------:R-:W-:Y:S01]  /*1e4a0*/  BPT.TRAP 0x1 ;  /* 0x000000040000795c */ /* 0x000fe20000300000 */
.L_x_571:
[----:B------:R-:W-:Y:S05]  /*1e4b0*/  @P0 BRA `(.L_x_572) ;  /* 0x0000000000040947 */ /* 0x000fea0003800000 */
[----:B------:R-:W-:Y:S01]  /*1e4c0*/  BPT.TRAP 0x1 ;  /* 0x000000040000795c */ /* 0x000fe20000300000 */
.L_x_572:
[C-C-:B-1----:R-:W-:Y:S01]  /*1e4d0*/  IMAD R7, R5.reuse, 0xc000, R14.reuse ;  /* 0x0000c00005077824 */ /* 0x142fe200078e020e */
[----:B------:R-:W-:Y:S01]  /*1e4e0*/  R2UR UR9, R12 ;  /* 0x000000000c0972ca */ /* 0x000fe200000e0000 */
[----:B------:R-:W-:Y:S01]  /*1e4f0*/  IMAD R14, R5, 0x5800, R14 ;  /* 0x00005800050e7824 */ /* 0x000fe200078e020e */
[----:B------:R-:W-:Y:S01]  /*1e500*/  UIADD3 UR14, UP0, UR24, 0xf0, URZ ;  /* 0x000000f0180e7890 */ /* 0x000fe2000ff1e03f */
[----:B------:R-:W-:Y:S01]  /*1e510*/  VIADD R11, R11, 0xffffffff ;  /* 0xffffffff0b0b7836 */ /* 0x000fe20000000000 */
[----:B------:R-:W-:Y:S01]  /*1e520*/  R2UR UR7, R7 ;  /* 0x00000000070772ca */ /* 0x000fe200000e0000 */
[----:B------:R-:W-:Y:S01]  /*1e530*/  UIADD3 UR28, UP1, UR24, 0x1f0, URZ ;  /* 0x000001f0181c7890 */ /* 0x000fe2000ff3e03f */
[----:B------:R-:W-:Y:S01]  /*1e540*/  R2UR UR8, R14 ;  /* 0x000000000e0872ca */ /* 0x000fe200000e0000 */
[----:B------:R-:W-:Y:S01]  /*1e550*/  UIADD3.X UR15, URZ, UR25, URZ, UP0, !UPT ;  /* 0x000000193f0f7290 */ /* 0x000fe200087fe43f */
[----:B------:R-:W-:Y:S01]  /*1e560*/  R2UR UR11, R4 ;  /* 0x00000000040b72ca */ /* 0x000fe200000e0000 */
[----:B------:R-:W-:Y:S01]  /*1e570*/  VIADD R5, R5, 0x1 ;  /* 0x0000000105057836 */ /* 0x000fe20000000000 */
[----:B------:R-:W-:Y:S01]  /*1e580*/  R2UR UR10, R13 ;  /* 0x000000000d0a72ca */ /* 0x000fe200000e0000 */
[----:B------:R-:W-:Y:S01]  /*1e590*/  UIADD3.X UR29, URZ, UR25, URZ, UP1, !UPT ;  /* 0x000000193f1d7290 */ /* 0x000fe20008ffe43f */
[----:B------:R-:W-:Y:S01]  /*1e5a0*/  R2UR UR12, R9 ;  /* 0x00000000090c72ca */ /* 0x000fe200000e0000 */
[----:B------:R-:W-:Y:S01]  /*1e5b0*/  UMOV UR16, 0x0 ;  /* 0x0000000000107882 */ /* 0x000fe20000000000 */
[----:B------:R-:W-:Y:S01]  /*1e5c0*/  R2UR UR20, R2 ;  /* 0x00000000021472ca */ /* 0x000fe200000e0000 */
[----:B------:R-:W-:Y:S01]  /*1e5d0*/  UMOV UR17, 0x10000000 ;  /* 0x1000000000117882 */ /* 0x000fe20000000000 */
[----:B------:R-:W-:Y:S01]  /*1e5e0*/  ISETP.GT.AND P3, PT, R11, 0x1, PT ;  /* 0x000000010b00780c */ /* 0x000fe20003f64270 */
[----:B------:R-:W-:Y:S01]  /*1e5f0*/  UIADD3 UR7, UR7, 0x100, URZ ;  /* 0x0000010007077890 */ /* 0x000fe2000fffe03f */
[----:B------:R-:W-:Y:S01]  /*1e600*/  ISETP.NE.AND P1, PT, R5, 0x3, PT ;  /* 0x000000030500780c */ /* 0x000fe20003f25270 */
[----:B------:R-:W-:Y:S01]  /*1e610*/  UIADD3 UR18, UR8, 0x24100, URZ ;  /* 0x0002410008127890 */ /* 0x000fe2000fffe03f */
[----:B------:R-:W-:-:S02]  /*1e620*/  VIADD R13, R13, 0x80 ;  /* 0x000000800d0d7836 */ /* 0x000fc40000000000 */
[----:B------:R-:W-:Y:S02]  /*1e630*/  SEL R10, RZ, 0x1, P1 ;  /* 0x00000001ff0a7807 */ /* 0x000fe40000800000 */
[----:B------:R-:W-:Y:S01]  /*1e640*/  UMOV UR8, UR7 ;  /* 0x0000000700087c82 */ /* 0x000fe20008000000 */
[----:B------:R-:W-:Y:S01]  /*1e650*/  SEL R5, R5, RZ, P1 ;  /* 0x000000ff05057207 */ /* 0x000fe20000800000 */
[----:B------:R0:W-:Y:S01]  /*1e660*/  UTMALDG.3D [UR8], [UR14], desc[UR16] ;  /* 0x000010080e0075b4 */ /* 0x0001e20008011000 */
[----:B------:R-:W-:Y:S01]  /*1e670*/  LOP3.LUT R3, R3, R10, RZ, 0x3c, !PT ;  /* 0x0000000a03037212 */ /* 0x000fe200078e3cff */
[----:B0-----:R-:W-:Y:S01]  /*1e680*/  UMOV UR8, UR18 ;  /* 0x0000001200087c82 */ /* 0x001fe20008000000 */
[----:B------:R-:W-:Y:S02]  /*1e690*/  UMOV UR11, UR20 ;  /* 0x00000014000b7c82 */ /* 0x000fe40008000000 */
[----:B------:R0:W-:Y:S02]  /*1e6a0*/  UTMALDG.3D [UR8], [UR28], desc[UR16] ;  /* 0x000010081c0075b4 */ /* 0x0001e40008011000 */
[----:B0-----:R-:W-:Y:S05]  /*1e6b0*/  @P3 BRA `(.L_x_573) ;  /* 0xfffffffc00443947 */ /* 0x001fea000383ffff */
.L_x_569:
[----:B------:R-:W-:Y:S05]  /*1e6c0*/  BSYNC B1 ;  /* 0x0000000000017941 */ /* 0x000fea0003800000 */
.L_x_568:
[----:B------:R-:W2:Y:S01]  /*1e6d0*/  LDL.LU R15, [R1+0xf8] ;  /* 0x0000f800010f7983 */ /* 0x000ea20000300800 */
[----:B------:R-:W-:Y:S01]  /*1e6e0*/  LOP3.LUT P1, RZ, R8, 0xff, RZ, 0xc0, !PT ;  /* 0x000000ff08ff7812 */ /* 0x000fe2000782c0ff */
[----:B------:R-:W-:Y:S01]  /*1e6f0*/  VIADD R6, R6, UR19 ;  /* 0x0000001306067c36 */ /* 0x000fe20008000000 */
[----:B------:R-:W-:Y:S01]  /*1e700*/  ULDC.64 UR8, c[0x0][0x650] ;  /* 0x0001940000087ab9 */ /* 0x000fe20000000a00 */
[----:B------:R-:W3:Y:S01]  /*1e710*/  LDL.LU R12, [R1+0xfc] ;  /* 0x0000fc00010c7983 */ /* 0x000ee20000300800 */
[----:B------:R-:W-:Y:S01]  /*1e720*/  UISETP.GE.U32.AND UP0, UPT, UR19, 0x3, UPT ;  /* 0x000000031300788c */ /* 0x000fe2000bf06070 */
[----:B------:R-:W-:Y:S01]  /*1e730*/  BSSY B1, `(.L_x_574) ;  /* 0x0000077000017945 */ /* 0x000fe20003800000 */
[----:B------:R-:W-:Y:S01]  /*1e740*/  IMAD.MOV.U32 R4, RZ, RZ, -0x1 ;  /* 0xffffffffff047424 */ /* 0x000fe200078e00ff */
[----:B------:R-:W-:Y:S01]  /*1e750*/  PRMT R8, RZ, 0x7610, R8 ;  /* 0x00007610ff087816 */ /* 0x000fe20000000008 */
[----:B------:R-:W-:Y:S02]  /*1e760*/  IMAD.MOV.U32 R9, RZ, RZ, -0x1 ;  /* 0xffffffffff097424 */ /* 0x000fe400078e00ff */
[----:B------:R-:W-:-:S03]  /*1e770*/  PLOP3.LUT P3, PT, PT, PT, UP0, 0x80, 0x0 ;  /* 0x000000000000781c */ /* 0x000fc60003f6f008 */
[----:B------:R-:W0:Y:S01]  /*1e780*/  @P1 S2R R3, SR_CgaCtaId ;  /* 0x0000000000031919 */ /* 0x000e220000008800 */
[----:B------:R-:W-:-:S04]  /*1e790*/  @P1 MOV R2, 0x400 ;  /* 0x0000040000021802 */ /* 0x000fc80000000f00 */
[----:B0-----:R-:W-:-:S04]  /*1e7a0*/  @P1 LEA R2, R3, R2, 0x18 ;  /* 0x0000000203021211 */ /* 0x001fc800078ec0ff */
[----:B------:R0:W-:Y:S01]  /*1e7b0*/  @P1 SYNCS.ARRIVE.TRANS64.A1T0 RZ, [R2+URZ+0x48], RZ ;  /* 0x000048ff02ff19a7 */ /* 0x0001e2000810003f */
[----:B------:R-:W-:Y:S01]  /*1e7c0*/  ISETP.GT.U32.AND P1, PT, R6, 0x2, PT ;  /* 0x000000020600780c */ /* 0x000fe20003f24070 */
[----:B0-----:R-:W-:-:S05]  /*1e7d0*/  IMAD.U32 R2, RZ, RZ, UR19 ;  /* 0x00000013ff027e24 */ /* 0x001fca000f8e00ff */
[----:B------:R-:W-:Y:S01]  /*1e7e0*/  ISETP.LT.U32.AND P1, PT, R2, 0x3, P1 ;  /* 0x000000030200780c */ /* 0x000fe20000f21070 */
[----:B------:R-:W-:-:S04]  /*1e7f0*/  IMAD.WIDE.U32 R2, R6, -0x55555555, RZ ;  /* 0xaaaaaaab06027825 */ /* 0x000fc800078e00ff */
[----:B------:R-:W-:Y:S01]  /*1e800*/  IMAD.MOV.U32 R2, RZ, RZ, -0x1 ;  /* 0xffffffffff027424 */ /* 0x000fe200078e00ff */
[----:B------:R-:W-:Y:S02]  /*1e810*/  SHF.R.U32.HI R5, RZ, 0x1, R3 ;  /* 0x00000001ff057819 */ /* 0x000fe40000011603 */
[----:B------:R-:W-:-:S03]  /*1e820*/  SEL R3, RZ, 0x1, !P1 ;  /* 0x00000001ff037807 */ /* 0x000fc60004800000 */
[----:B------:R-:W-:Y:S01]  /*1e830*/  IMAD R6, R5, -0x3, R6 ;  /* 0xfffffffd05067824 */ /* 0x000fe200078e0206 */
[----:B------:R-:W-:Y:S02]  /*1e840*/  LOP3.LUT R0, R0, R3, RZ, 0x3c, !PT ;  /* 0x0000000300007212 */ /* 0x000fe400078e3cff */
[----:B------:R-:W-:Y:S02]  /*1e850*/  PRMT R3, RZ, 0x7610, R3 ;  /* 0x00007610ff037816 */ /* 0x000fe40000000003 */
[----:B------:R-:W-:Y:S02]  /*1e860*/  @P3 LOP3.LUT R0, R0, 0x1, R5, 0x78, !PT ;  /* 0x0000000100003812 */ /* 0x000fe400078e7805 */
[----:B---3--:R-:W-:-:S04]  /*1e870*/  IADD3 R12, P1, R12, UR22, RZ ;  /* 0x000000160c0c7c10 */ /* 0x008fc8000ff3e0ff */
[----:B--2---:R-:W-:Y:S01]  /*1e880*/  IADD3.X R15, R15, UR13, RZ, P1, !PT ;  /* 0x0000000d0f0f7c10 */ /* 0x004fe20008ffe4ff */
[----:B------:R0:W-:Y:S01]  /*1e890*/  STL [R1+0xfc], R12 ;  /* 0x0000fc0c01007387 */ /* 0x0001e20000100800 */
[----:B------:R-:W-:-:S03]  /*1e8a0*/  ISETP.GE.U32.AND P1, PT, R12, UR8, PT ;  /* 0x000000080c007c0c */ /* 0x000fc6000bf26070 */
[----:B------:R0:W-:Y:S01]  /*1e8b0*/  STL [R1+0xf8], R15 ;  /* 0x0000f80f01007387 */ /* 0x0001e20000100800 */
[----:B------:R-:W-:-:S13]  /*1e8c0*/  ISETP.GE.U32.AND.EX P1, PT, R15, UR9, PT, P1 ;  /* 0x000000090f007c0c */ /* 0x000fda000bf26110 */
[----:B0-----:R-:W-:Y:S05]  /*1e8d0*/  @P1 BRA `(.L_x_575) ;  /* 0x0000000400701947 */ /* 0x001fea0003800000 */
[----:B------:R-:W2:Y:S01]  /*1e8e0*/  LDL R14, [R1+0x110] ;  /* 0x00011000010e7983 */ /* 0x000ea20000100800 */
[----:B------:R-:W0:Y:S01]  /*1e8f0*/  LDC R4, c[0x0][0x144] ;  /* 0x00005100ff047b82 */ /* 0x000e220000000800 */
[----:B------:R-:W-:Y:S01]  /*1e900*/  ULDC.64 UR8, c[0x0][0x628] ;  /* 0x00018a0000087ab9 */ /* 0x000fe20000000a00 */
[----:B------:R-:W-:Y:S01]  /*1e910*/  ULDC UR10, c[0x0][0x630] ;  /* 0x00018c00000a7ab9 */ /* 0x000fe20000000800 */
[----:B------:R-:W1:Y:S01]  /*1e920*/  S2R R7, SR_CTAID.X ;  /* 0x0000000000077919 */ /* 0x000e620000002500 */
[----:B------:R-:W3:Y:S04]  /*1e930*/  S2R R5, SR_CTAID.Y ;  /* 0x0000000000057919 */ /* 0x000ee80000002600 */
[----:B------:R-:W4:Y:S01]  /*1e940*/  LDC R10, c[0x0][0x148] ;  /* 0x00005200ff0a7b82 */ /* 0x000f220000000800 */
[----:B-1----:R-:W-:-:S02]  /*1e950*/  I2FP.F32.U32 R2, R7 ;  /* 0x0000000700027245 */ /* 0x002fc40000201000 */
[----:B---3--:R-:W-:Y:S02]  /*1e960*/  I2FP.F32.U32 R3, R5 ;  /* 0x0000000500037245 */ /* 0x008fe40000201000 */
[----:B--2---:R-:W-:-:S13]  /*1e970*/  R2UR UR7, R14 ;  /* 0x000000000e0772ca */ /* 0x004fda00000e0000 */
[----:B------:R-:W-:-:S03]  /*1e980*/  UISETP.NE.AND UP0, UPT, UR7, URZ, UPT ;  /* 0x0000003f0700728c */ /* 0x000fc6000bf05270 */
[----:B------:R-:W-:Y:S02]  /*1e990*/  ULDC UR7, c[0x0][0x150] ;  /* 0x0000540000077ab9 */ /* 0x000fe40000000800 */
[----:B------:R-:W-:Y:S01]  /*1e9a0*/  FMUL R2, R2, UR7 ;  /* 0x0000000702027c20 */ /* 0x000fe20008400000 */
[----:B------:R-:W-:Y:S01]  /*1e9b0*/  ULDC UR7, c[0x0][0x154] ;  /* 0x0000550000077ab9 */ /* 0x000fe20000000800 */
[----:B------:R-:W-:Y:S01]  /*1e9c0*/  PLOP3.LUT P1, PT, PT, PT, UP0, 0x80, 0x0 ;  /* 0x000000000000781c */ /* 0x000fe20003f2f008 */
[----:B------:R-:W-:-:S03]  /*1e9d0*/  FMUL R9, R3, UR7 ;  /* 0x0000000703097c20 */ /* 0x000fc60008400000 */
[----:B------:R-:W1:Y:S08]  /*1e9e0*/  F2I.U32.TRUNC.NTZ R2, R2 ;  /* 0x0000000200027305 */ /* 0x000e70000020f000 */
[----:B------:R-:W2:Y:S01]  /*1e9f0*/  F2I.U32.TRUNC.NTZ R9, R9 ;  /* 0x0000000900097305 */ /* 0x000ea2000020f000 */
[----:B-1----:R-:W-:Y:S02]  /*1ea00*/  IMAD.MOV R3, RZ, RZ, -R2 ;  /* 0x000000ffff037224 */ /* 0x002fe400078e0a02 */
[----:B------:R-:W-:-:S02]  /*1ea10*/  IMAD.MOV.U32 R2, RZ, RZ, R12 ;  /* 0x000000ffff027224 */ /* 0x000fc400078e000c */
[----:B0-----:R-:W-:Y:S02]  /*1ea20*/  IMAD R7, R4, R3, R7 ;  /* 0x0000000304077224 */ /* 0x001fe400078e0207 */
[----:B--2---:R-:W-:-:S04]  /*1ea30*/  IMAD.MOV R3, RZ, RZ, -R9 ;  /* 0x000000ffff037224 */ /* 0x004fc800078e0a09 */
[----:B----4-:R-:W-:Y:S01]  /*1ea40*/  @P1 IMAD R7, R10, R3, R5 ;  /* 0x000000030a071224 */ /* 0x010fe200078e0205 */
[----:B------:R-:W-:Y:S01]  /*1ea50*/  ISETP.NE.U32.AND P1, PT, RZ, UR8, PT ;  /* 0x00000008ff007c0c */ /* 0x000fe2000bf25070 */
[----:B------:R-:W-:-:S03]  /*1ea60*/  IMAD.MOV.U32 R3, RZ, RZ, R15 ;  /* 0x000000ffff037224 */ /* 0x000fc600078e000f */
[----:B------:R-:W-:-:S13]  /*1ea70*/  ISETP.NE.AND.EX P1, PT, RZ, UR9, PT, P1 ;  /* 0x00000009ff007c0c */ /* 0x000fda000bf25310 */
[----:B------:R-:W-:Y:S05]  /*1ea80*/  @!P1 BRA `(.L_x_576) ;  /* 0x0000000000289947 */ /* 0x000fea0003800000 */
[----:B------:R-:W-:Y:S02]  /*1ea90*/  ULDC UR7, c[0x0][0x634] ;  /* 0x00018d0000077ab9 */ /* 0x000fe40000000800 */
[----:B------:R-:W-:-:S05]  /*1eaa0*/  IADD3 R3, P1, R12, UR7, RZ ;  /* 0x000000070c037c10 */ /* 0x000fca000ff3e0ff */
[----:B------:R-:W-:-:S04]  /*1eab0*/  IMAD.X R9, RZ, RZ, R15, P1 ;  /* 0x000000ffff097224 */ /* 0x000fc800008e060f */
[----:B------:R-:W-:-:S04]  /*1eac0*/  IMAD.WIDE.U32 R4, R9, UR8, RZ ;  /* 0x0000000809047c25 */ /* 0x000fc8000f8e00ff */
[----:B------:R-:W-:-:S04]  /*1ead0*/  IMAD.WIDE.U32 R4, P1, R3, UR9, R4 ;  /* 0x0000000903047c25 */ /* 0x000fc8000f820004 */
[----:B------:R-:W-:-:S04]  /*1eae0*/  IMAD.WIDE.U32 R2, R3, UR8, RZ ;  /* 0x0000000803027c25 */ /* 0x000fc8000f8e00ff */
[----:B------:R-:W-:Y:S01]  /*1eaf0*/  IMAD.MOV.U32 R2, RZ, RZ, R5 ;  /* 0x000000ffff027224 */ /* 0x000fe200078e0005 */
[----:B------:R-:W-:Y:S01]  /*1eb00*/  IADD3 RZ, P3, R3, R4, RZ ;  /* 0x0000000403ff7210 */ /* 0x000fe20007f7e0ff */
[----:B------:R-:W-:-:S04]  /*1eb10*/  IMAD.X R3, RZ, RZ, RZ, P1 ;  /* 0x000000ffff037224 */ /* 0x000fc800008e06ff */
[----:B------:R-:W-:-:S08]  /*1eb20*/  IMAD.WIDE.U32.X R2, R9, UR9, R2, P3 ;  /* 0x0000000909027c25 */ /* 0x000fd000098e0402 */
.L_x_576:
[--C-:B------:R-:W-:Y:S01]  /*1eb30*/  SHF.R.U64 R9, R2, UR10, R3.reuse ;  /* 0x0000000a02097c19 */ /* 0x100fe20008001203 */
[----:B------:R-:W-:Y:S01]  /*1eb40*/  ULDC.64 UR8, c[0x0][0x620] ;  /* 0x0001880000087ab9 */ /* 0x000fe20000000a00 */
[----:B------:R-:W-:Y:S01]  /*1eb50*/  SHF.R.U32.HI R2, RZ, UR10, R3 ;  /* 0x0000000aff027c19 */ /* 0x000fe20008011603 */
[----:B------:R-:W-:Y:S01]  /*1eb60*/  IMAD.MOV.U32 R3, RZ, RZ, R15 ;  /* 0x000000ffff037224 */ /* 0x000fe200078e000f */
[----:B------:R-:W-:Y:S01]  /*1eb70*/  IADD3 R11, P1, RZ, -R9, RZ ;  /* 0x80000009ff0b7210 */ /* 0x000fe20007f3e0ff */
[----:B------:R-:W-:-:S04]  /*1eb80*/  ULDC UR7, c[0x0][0x618] ;  /* 0x0001860000077ab9 */ /* 0x000fc80000000800 */
[----:B------:R-:W-:-:S04]  /*1eb90*/  IMAD.X R2, RZ, RZ, ~R2, P1 ;  /* 0x000000ffff027224 */ /* 0x000fc800008e0e02 */
[----:B------:R-:W-:-:S04]  /*1eba0*/  IMAD R2, R2, UR8, RZ ;  /* 0x0000000802027c24 */ /* 0x000fc8000f8e02ff */
[----:B------:R-:W-:Y:S02]  /*1ebb0*/  IMAD R5, R11, UR9, R2 ;  /* 0x000000090b057c24 */ /* 0x000fe4000f8e0202 */
[----:B------:R-:W-:-:S04]  /*1ebc0*/  IMAD.MOV.U32 R2, RZ, RZ, R12 ;  /* 0x000000ffff027224 */ /* 0x000fc800078e000c */
[----:B------:R-:W-:Y:S01]  /*1ebd0*/  IMAD.WIDE.U32 R2, R11, UR8, R2 ;  /* 0x000000080b027c25 */ /* 0x000fe2000f8e0002 */
[----:B------:R-:W-:Y:S02]  /*1ebe0*/  ULDC.64 UR8, c[0x0][0x640] ;  /* 0x0001900000087ab9 */ /* 0x000fe40000000a00 */
[----:B------:R-:W-:Y:S01]  /*1ebf0*/  ISETP.NE.U32.AND P1, PT, RZ, UR8, PT ;  /* 0x00000008ff007c0c */ /* 0x000fe2000bf25070 */
[----:B------:R-:W-:-:S03]  /*1ec00*/  IMAD.IADD R3, R3, 0x1, R5 ;  /* 0x0000000103037824 */ /* 0x000fc600078e0205 */
[----:B------:R-:W-:Y:S02]  /*1ec10*/  ISETP.NE.AND.EX P1, PT, RZ, UR9, PT, P1 ;  /* 0x00000009ff007c0c */ /* 0x000fe4000bf25310 */
[--C-:B------:R-:W-:Y:S02]  /*1ec20*/  SHF.R.U64 R10, R2, UR7, R3.reuse ;  /* 0x00000007020a7c19 */ /* 0x100fe40008001203 */
[----:B------:R-:W-:Y:S01]  /*1ec30*/  SHF.R.U32.HI R3, RZ, UR7, R3 ;  /* 0x00000007ff037c19 */ /* 0x000fe20008011603 */
[----:B------:R-:W-:-:S03]  /*1ec40*/  ULDC UR7, c[0x0][0x608] ;  /* 0x0001820000077ab9 */ /* 0x000fc60000000800 */
[--C-:B------:R-:W-:Y:S02]  /*1ec50*/  SHF.R.U64 R11, R10, UR7, R3.reuse ;  /* 0x000000070a0b7c19 */ /* 0x100fe40008001203 */
[----:B------:R-:W-:Y:S01]  /*1ec60*/  SHF.R.U32.HI R2, RZ, UR7, R3 ;  /* 0x00000007ff027c19 */ /* 0x000fe20008011603 */
[----:B------:R-:W-:-:S03]  /*1ec70*/  ULDC UR7, c[0x0][0x658] ;  /* 0x0001960000077ab9 */ /* 0x000fc60000000800 */
[--C-:B------:R-:W-:Y:S02]  /*1ec80*/  SHF.R.U64 R12, R11, UR7, R2.reuse ;  /* 0x000000070b0c7c19 */ /* 0x100fe40008001202 */
[----:B------:R-:W-:-:S03]  /*1ec90*/  SHF.R.U32.HI R13, RZ, UR7, R2 ;  /* 0x00000007ff0d7c19 */ /* 0x000fc60008011602 */
[----:B------:R-:W-:Y:S02]  /*1eca0*/  IMAD.MOV.U32 R2, RZ, RZ, R12 ;  /* 0x000000ffff027224 */ /* 0x000fe400078e000c */
[----:B------:R-:W-:Y:S01]  /*1ecb0*/  IMAD.MOV.U32 R3, RZ, RZ, R13 ;  /* 0x000000ffff037224 */ /* 0x000fe200078e000d */
[----:B------:R-:W-:Y:S06]  /*1ecc0*/  @!P1 BRA `(.L_x_577) ;  /* 0x0000000000289947 */ /* 0x000fec0003800000 */
        /* <DEDUP_REMOVED lines=10> */
.L_x_577:
[----:B------:R-:W-:Y:S02]  /*1ed70*/  R2UR UR7, R14 ;  /* 0x000000000e0772ca */ /* 0x000fe400000e0000 */
[----:B------:R-:W-:-:S11]  /*1ed80*/  LOP3.LUT R11, R11, UR6, RZ, 0xc0, !PT ;  /* 0x000000060b0b7c12 */ /* 0x000fd6000f8ec0ff */
[----:B------:R-:W-:-:S03]  /*1ed90*/  UISETP.NE.AND UP0, UPT, UR7, URZ, UPT ;  /* 0x0000003f0700728c */ /* 0x000fc6000bf05270 */
[----:B------:R-:W-:Y:S02]  /*1eda0*/  ULDC UR7, c[0x0][0x648] ;  /* 0x0001920000077ab9 */ /* 0x000fe40000000800 */
[----:B------:R-:W-:Y:S01]  /*1edb0*/  SHF.R.U64 R2, R2, UR7, R3 ;  /* 0x0000000702027c19 */ /* 0x000fe20008001203 */
[----:B------:R-:W-:Y:S01]  /*1edc0*/  ULDC UR7, c[0x0][0x638] ;  /* 0x00018e0000077ab9 */ /* 0x000fe20000000800 */
[----:B------:R-:W-:Y:S02]  /*1edd0*/  PLOP3.LUT P1, PT, PT, PT, UP0, 0x40, 0x0 ;  /* 0x000000000000781c */ /* 0x000fe40003f2e808 */
[----:B------:R-:W-:Y:S01]  /*1ede0*/  PLOP3.LUT P3, PT, PT, PT, UP0, 0x40, 0x0 ;  /* 0x000000000000781c */ /* 0x000fe20003f6e808 */
[----:B------:R-:W-:Y:S02]  /*1edf0*/  IMAD.MOV R3, RZ, RZ, -R2 ;  /* 0x000000ffff037224 */ /* 0x000fe400078e0a02 */
[----:B------:R-:W-:Y:S02]  /*1ee00*/  IMAD R4, R2, UR5, R11 ;  /* 0x0000000502047c24 */ /* 0x000fe4000f8e020b */
[----:B------:R-:W-:Y:S01]  /*1ee10*/  IMAD R12, R3, UR7, R12 ;  /* 0x00000007030c7c24 */ /* 0x000fe2000f8e020c */
[----:B------:R-:W-:Y:S01]  /*1ee20*/  ULDC UR7, c[0x0][0x610] ;  /* 0x0001840000077ab9 */ /* 0x000fe20000000800 */
[----:B------:R-:W-:Y:S01]  /*1ee30*/  LOP3.LUT R3, R10, UR4, RZ, 0xc0, !PT ;  /* 0x000000040a037c12 */ /* 0x000fe2000f8ec0ff */
[----:B------:R-:W-:Y:S01]  /*1ee40*/  IMAD R7, R4, UR7, R7 ;  /* 0x0000000704077c24 */ /* 0x000fe2000f8e0207 */
[----:B------:R-:W-:-:S03]  /*1ee50*/  ULDC UR7, c[0x0][0x600] ;  /* 0x0001800000077ab9 */ /* 0x000fc60000000800 */
[----:B------:R-:W-:Y:S02]  /*1ee60*/  IMAD R12, R12, UR7, R3 ;  /* 0x000000070c0c7c24 */ /* 0x000fe4000f8e0203 */
[----:B------:R-:W-:-:S03]  /*1ee70*/  IMAD.MOV.U32 R3, RZ, RZ, 0x1 ;  /* 0x00000001ff037424 */ /* 0x000fc600078e00ff */
[----:B------:R-:W-:Y:S02]  /*1ee80*/  SEL R2, R12, R7, P1 ;  /* 0x000000070c027207 */ /* 0x000fe40000800000 */
[----:B------:R-:W-:-:S07]  /*1ee90*/  SEL R4, R7, R12, P3 ;  /* 0x0000000c07047207 */ /* 0x000fce0001800000 */
.L_x_575:
[----:B------:R-:W-:Y:S05]  /*1eea0*/  BSYNC B1 ;  /* 0x0000000000017941 */ /* 0x000fea0003800000 */
.L_x_574:
[----:B------:R-:W-:-:S13]  /*1eeb0*/  LOP3.LUT P1, RZ, R3, 0xff, RZ, 0xc0, !PT ;  /* 0x000000ff03ff7812 */ /* 0x000fda000782c0ff */
[----:B------:R-:W-:Y:S05]  /*1eec0*/  @P1 BRA `(.L_x_578) ;  /* 0xfffffff4000c1947 */ /* 0x000fea000383ffff */
[----:B------:R-:W-:Y:S05]  /*1eed0*/  BSYNC B0 ;  /* 0x0000000000007941 */ /* 0x000fea0003800000 */
.L_x_566:
[----:B------:R-:W-:-:S03]  /*1eee0*/  UMOV UR7, 0xffffffff ;  /* 0xffffffff00077882 */ /* 0x000fc60000000000 */
[----:B------:R-:W-:Y:S05]  /*1eef0*/  BRA.DIV UR7, `(.L_x_579) ;  /* 0x0000000207fc7947 */ /* 0x000fea000b800000 */
[----:B------:R-:W-:-:S13]  /*1ef00*/  ELECT P6, URZ, PT ;  /* 0x00000000003f782f */ /* 0x000fda00038c0000 */
.L_x_592:
[----:B------:R-:W-:Y:S04]  /*1ef10*/  BSSY B0, `(.L_x_580) ;  /* 0x0000025000007945 */ /* 0x000fe80003800000 */
[----:B------:R-:W-:Y:S05]  /*1ef20*/  @!P6 BRA `(.L_x_581) ;  /* 0x00000000008ce947 */ /* 0x000fea0003800000 */
[----:B------:R-:W2:Y:S02]  /*1ef30*/  LDL R2, [R1+0xec] ;  /* 0x0000ec0001027983 */ /* 0x000ea40000100800 */
[----:B--2---:R-:W-:-:S13]  /*1ef40*/  R2UR UR7, R2 ;  /* 0x00000000020772ca */ /* 0x004fda00000e0000 */
[----:B------:R-:W-:-:S04]  /*1ef50*/  ULOP3.LUT UR7, UR7, 0x2, URZ, 0xfc, !UPT ;  /* 0x0000000207077892 */ /* 0x000fc8000f8efc3f */
[----:B------:R-:W-:-:S06]  /*1ef60*/  UISETP.NE.AND UP0, UPT, UR7, 0x3, UPT ;  /* 0x000000030700788c */ /* 0x000fcc000bf05270 */
[----:B------:R-:W-:-:S13]  /*1ef70*/  PLOP3.LUT P0, PT, PT, PT, UP0, 0x80, 0x0 ;  /* 0x000000000000781c */ /* 0x000fda0003f0f008 */
[----:B------:R-:W-:Y:S05]  /*1ef80*/  @!P0 BRA `(.L_x_582) ;  /* 0x0000000000048947 */ /* 0x000fea0003800000 */
[----:B------:R-:W-:Y:S01]  /*1ef90*/  BPT.TRAP 0x1 ;  /* 0x000000040000795c */ /* 0x000fe20000300000 */
.L_x_582:
[----:B------:R-:W0:Y:S01]  /*1efa0*/  S2R R3, SR_CgaCtaId ;  /* 0x0000000000037919 */ /* 0x000e220000008800 */
[----:B------:R-:W-:-:S04]  /*1efb0*/  MOV R2, 0x400 ;  /* 0x0000040000027802 */ /* 0x000fc80000000f00 */
[----:B0-----:R-:W-:Y:S02]  /*1efc0*/  LEA R3, R3, R2, 0x18 ;  /* 0x0000000203037211 */ /* 0x001fe400078ec0ff */
[----:B------:R-:W-:-:S03]  /*1efd0*/  SHF.L.U32 R2, R0, 0x1f, RZ ;  /* 0x0000001f00027819 */ /* 0x000fc600000006ff */
[----:B------:R-:W-:-:S04]  /*1efe0*/  VIADD R3, R3, 0x18 ;  /* 0x0000001803037836 */ /* 0x000fc80000000000 */
[----:B------:R-:W-:-:S04]  /*1eff0*/  IMAD R5, R6, 0x8, R3 ;  /* 0x0000000806057824 */ /* 0x000fc800078e0203 */
[----:B------:R-:W0:Y:S02]  /*1f000*/  SYNCS.PHASECHK.TRANS64.TRYWAIT P0, [R5+URZ], R2 ;  /* 0x00000002050075a7 */ /* 0x000e24000800017f */
[----:B0-----:R-:W-:Y:S05]  /*1f010*/  @!P0 BRA `(.L_x_583) ;  /* 0x0000000000d48947 */ /* 0x001fea0003800000 */
.L_x_593:
[----:B------:R-:W-:-:S05]  /*1f020*/  VIADD R6, R6, 0x1 ;  /* 0x0000000106067836 */ /* 0x000fca0000000000 */
[----:B------:R-:W-:-:S04]  /*1f030*/  ISETP.NE.AND P0, PT, R6, 0x3, PT ;  /* 0x000000030600780c */ /* 0x000fc80003f05270 */
[----:B0-----:R-:W-:Y:S02]  /*1f040*/  SEL R5, RZ, 0x1, P0 ;  /* 0x00000001ff057807 */ /* 0x001fe40000000000 */
[----:B------:R-:W-:Y:S02]  /*1f050*/  SEL R6, R6, RZ, P0 ;  /* 0x000000ff06067207 */ /* 0x000fe40000000000 */
[----:B------:R-:W-:-:S03]  /*1f060*/  LOP3.LUT R5, R0, R5, RZ, 0x3c, !PT ;  /* 0x0000000500057212 */ /* 0x000fc600078e3cff */
[----:B------:R-:W-:Y:S01]  /*1f070*/  IMAD R7, R6, 0x8, R3 ;  /* 0x0000000806077824 */ /* 0x000fe200078e0203 */
[----:B------:R-:W-:-:S04]  /*1f080*/  SHF.L.U32 R0, R5, 0x1f, RZ ;  /* 0x0000001f05007819 */ /* 0x000fc800000006ff */
[----:B------:R-:W0:Y:S02]  /*1f090*/  SYNCS.PHASECHK.TRANS64.TRYWAIT P0, [R7+URZ], R0 ;  /* 0x00000000070075a7 */ /* 0x000e24000800017f */
[----:B0-----:R-:W-:Y:S05]  /*1f0a0*/  @!P0 BRA `(.L_x_584) ;  /* 0x0000000000c48947 */ /* 0x001fea0003800000 */
.L_x_594:
[----:B0-----:R-:W-:-:S05]  /*1f0b0*/  VIADD R0, R6, 0x1 ;  /* 0x0000000106007836 */ /* 0x001fca0000000000 */
[----:B------:R-:W-:-:S04]  /*1f0c0*/  ISETP.NE.AND P0, PT, R0, 0x3, PT ;  /* 0x000000030000780c */ /* 0x000fc80003f05270 */
[----:B------:R-:W-:Y:S02]  /*1f0d0*/  SEL R2, RZ, 0x1, P0 ;  /* 0x00000001ff027807 */ /* 0x000fe40000000000 */
[----:B------:R-:W-:Y:S02]  /*1f0e0*/  SEL R0, R0, RZ, P0 ;  /* 0x000000ff00007207 */ /* 0x000fe40000000000 */
[----:B------:R-:W-:-:S03]  /*1f0f0*/  LOP3.LUT R2, R5, R2, RZ, 0x3c, !PT ;  /* 0x0000000205027212 */ /* 0x000fc600078e3cff */
[----:B------:R-:W-:Y:S01]  /*1f100*/  IMAD R3, R0, 0x8, R3 ;  /* 0x0000000800037824 */ /* 0x000fe200078e0203 */
[----:B------:R-:W-:-:S07]  /*1f110*/  SHF.L.U32 R0, R2, 0x1f, RZ ;  /* 0x0000001f02007819 */ /* 0x000fce00000006ff */
.L_x_585:
[----:B0-----:R0:W1:Y:S02]  /*1f120*/  SYNCS.PHASECHK.TRANS64.TRYWAIT P0, [R3+URZ], R0 ;  /* 0x00000000030075a7 */ /* 0x001064000800017f */
[----:B-1----:R-:W-:Y:S05]  /*1f130*/  @!P0 NANOSLEEP.SYNCS 0x989680 ;  /* 0x009896800000895d */ /* 0x002fea0003900000 */
[----:B------:R-:W1:Y:S02]  /*1f140*/  @!P0 SYNCS.PHASECHK.TRANS64 P0, [R3+URZ], R0 ;  /* 0x00000000030085a7 */ /* 0x000e64000800007f */
[----:B-1----:R-:W-:Y:S05]  /*1f150*/  @!P0 BRA `(.L_x_585) ;  /* 0xfffffffc00f08947 */ /* 0x002fea000383ffff */
.L_x_581:
[----:B------:R-:W-:Y:S05]  /*1f160*/  BSYNC B0 ;  /* 0x0000000000007941 */ /* 0x000fea0003800000 */
.L_x_580:
[----:B------:R-:W-:Y:S05]  /*1f170*/  EXIT ;  /* 0x000000000000794d */ /* 0x000fea0003800000 */
.L_x_17:
[----:B-1----:R1:W3:Y:S02]  /*1f180*/  SYNCS.PHASECHK.TRANS64.TRYWAIT P1, [R3+URZ], R2 ;  /* 0x00000002030075a7 */ /* 0x0022e4000802017f */
[----:B---3--:R-:W-:Y:S05]  /*1f190*/  @!P1 NANOSLEEP.SYNCS 0x989680 ;  /* 0x009896800000995d */ /* 0x008fea0003900000 */
[----:B------:R-:W3:Y:S02]  /*1f1a0*/  @!P1 SYNCS.PHASECHK.TRANS64 P1, [R3+URZ], R2 ;  /* 0x00000002030095a7 */ /* 0x000ee4000802007f */
[----:B---3--:R-:W-:Y:S05]  /*1f1b0*/  @!P1 BRA `(.L_x_17) ;  /* 0xfffffffc00f09947 */ /* 0x008fea000383ffff */
[----:B------:R-:W-:Y:S05]  /*1f1c0*/  BRA `(.L_x_16) ;  /* 0xfffffe2400207947 */ /* 0x000fea000383ffff */
.L_x_22:
[----:B-1----:R1:W2:Y:S02]  /*1f1d0*/  SYNCS.PHASECHK.TRANS64.TRYWAIT P1, [R2+URZ], R3 ;  /* 0x00000003020075a7 */ /* 0x0022a4000802017f */
[----:B--2---:R-:W-:Y:S05]  /*1f1e0*/  @!P1 NANOSLEEP.SYNCS 0x989680 ;  /* 0x009896800000995d */ /* 0x004fea0003900000 */
[----:B------:R-:W2:Y:S02]  /*1f1f0*/  @!P1 SYNCS.PHASECHK.TRANS64 P1, [R2+URZ], R3 ;  /* 0x00000003020095a7 */ /* 0x000ea4000802007f */
[----:B--2---:R-:W-:Y:S05]  /*1f200*/  @!P1 BRA `(.L_x_22) ;  /* 0xfffffffc00f09947 */ /* 0x004fea000383ffff */
[----:B------:R-:W-:Y:S05]  /*1f210*/  BRA `(.L_x_21) ;  /* 0xfffffe7400147947 */ /* 0x000fea000383ffff */
.L_x_567:
[----:B------:R-:W-:Y:S01]  /*1f220*/  BSSY B1, `(.L_x_586) ;  /* 0x0000006000017945 */ /* 0x000fe20003800000 */
[----:B------:R-:W-:-:S07]  /*1f230*/  IMAD.MOV.U32 R15, RZ, RZ, -0x1 ;  /* 0xffffffffff0f7424 */ /* 0x000fce00078e00ff */
[----:B------:R-:W-:Y:S05]  /*1f240*/  WARPSYNC.COLLECTIVE R15, `(.L_x_587) ;  /* 0x000000000f0c7348 */ /* 0x000fea0003c00000 */
[----:B------:R-:W-:Y:S02]  /*1f250*/  ELECT P6, UR62, PT ;  /* 0x00000000003e782f */ /* 0x000fe400038c0000 */
[----:B------:R-:W-:Y:S01]  /*1f260*/  MOV R14, UR62 ;  /* 0x0000003e000e7c02 */ /* 0x000fe20008000f00 */
[----:B------:R-:W-:Y:S10]  /*1f270*/  ENDCOLLECTIVE ;  /* 0x000000000000791b */ /* 0x000ff40003800000 */
.L_x_587:
[----:B------:R-:W-:Y:S05]  /*1f280*/  BSYNC B1 ;  /* 0x0000000000017941 */ /* 0x000fea0003800000 */
.L_x_586:
[----:B------:R-:W-:Y:S05]  /*1f290*/  BRA `(.L_x_588) ;  /* 0xfffffff000247947 */ /* 0x000fea000383ffff */
.L_x_570:
[----:B-1----:R1:W2:Y:S02]  /*1f2a0*/  SYNCS.PHASECHK.TRANS64.TRYWAIT P1, [R12+URZ+0x18], R7 ;  /* 0x000018070c0075a7 */ /* 0x0022a4000802017f */
[----:B--2---:R-:W-:Y:S05]  /*1f2b0*/  @!P1 NANOSLEEP.SYNCS 0x989680 ;  /* 0x009896800000995d */ /* 0x004fea0003900000 */
[----:B------:R-:W2:Y:S02]  /*1f2c0*/  @!P1 SYNCS.PHASECHK.TRANS64 P1, [R12+URZ+0x18], R7 ;  /* 0x000018070c0095a7 */ /* 0x000ea4000802007f */
[----:B--2---:R-:W-:Y:S05]  /*1f2d0*/  @!P1 BRA `(.L_x_570) ;  /* 0xfffffffc00f09947 */ /* 0x004fea000383ffff */
[----:B------:R-:W-:Y:S05]  /*1f2e0*/  BRA `(.L_x_589) ;  /* 0xfffffff000587947 */ /* 0x000fea000383ffff */
.L_x_579:
[----:B------:R-:W-:Y:S01]  /*1f2f0*/  BSSY B0, `(.L_x_590) ;  /* 0x0000006000007945 */ /* 0x000fe20003800000 */
[----:B------:R-:W-:-:S07]  /*1f300*/  IMAD.MOV.U32 R15, RZ, RZ, -0x1 ;  /* 0xffffffffff0f7424 */ /* 0x000fce00078e00ff */
[----:B------:R-:W-:Y:S05]  /*1f310*/  WARPSYNC.COLLECTIVE R15, `(.L_x_591) ;  /* 0x000000000f0c7348 */ /* 0x000fea0003c00000 */
[----:B------:R-:W-:Y:S02]  /*1f320*/  ELECT P6, UR62, PT ;  /* 0x00000000003e782f */ /* 0x000fe400038c0000 */
[----:B------:R-:W-:Y:S01]  /*1f330*/  MOV R14, UR62 ;  /* 0x0000003e000e7c02 */ /* 0x000fe20008000f00 */
[----:B------:R-:W-:Y:S10]  /*1f340*/  ENDCOLLECTIVE ;  /* 0x000000000000791b */ /* 0x000ff40003800000 */
.L_x_591:
[----:B------:R-:W-:Y:S05]  /*1f350*/  BSYNC B0 ;  /* 0x0000000000007941 */ /* 0x000fea0003800000 */
.L_x_590:
[----:B------:R-:W-:Y:S05]  /*1f360*/  BRA `(.L_x_592) ;  /* 0xfffffff800e87947 */ /* 0x000fea000383ffff */
.L_x_583:
[----:B0-----:R0:W1:Y:S02]  /*1f370*/  SYNCS.PHASECHK.TRANS64.TRYWAIT P0, [R5+URZ], R2 ;  /* 0x00000002050075a7 */ /* 0x001064000800017f */
[----:B-1----:R-:W-:Y:S05]  /*1f380*/  @!P0 NANOSLEEP.SYNCS 0x989680 ;  /* 0x009896800000895d */ /* 0x002fea0003900000 */
[----:B------:R-:W1:Y:S02]  /*1f390*/  @!P0 SYNCS.PHASECHK.TRANS64 P0, [R5+URZ], R2 ;  /* 0x00000002050085a7 */ /* 0x000e64000800007f */
[----:B-1----:R-:W-:Y:S05]  /*1f3a0*/  @!P0 BRA `(.L_x_583) ;  /* 0xfffffffc00f08947 */ /* 0x002fea000383ffff */
[----:B------:R-:W-:Y:S05]  /*1f3b0*/  BRA `(.L_x_593) ;  /* 0xfffffffc00187947 */ /* 0x000fea000383ffff */
.L_x_584:
[----:B0-----:R0:W1:Y:S02]  /*1f3c0*/  SYNCS.PHASECHK.TRANS64.TRYWAIT P0, [R7+URZ], R0 ;  /* 0x00000000070075a7 */ /* 0x001064000800017f */
[----:B-1----:R-:W-:Y:S05]  /*1f3d0*/  @!P0 NANOSLEEP.SYNCS 0x989680 ;  /* 0x009896800000895d */ /* 0x002fea0003900000 */
[----:B------:R-:W1:Y:S02]  /*1f3e0*/  @!P0 SYNCS.PHASECHK.TRANS64 P0, [R7+URZ], R0 ;  /* 0x00000000070085a7 */ /* 0x000e64000800007f */
[----:B-1----:R-:W-:Y:S05]  /*1f3f0*/  @!P0 BRA `(.L_x_584) ;  /* 0xfffffffc00f08947 */ /* 0x002fea000383ffff */
[----:B------:R-:W-:Y:S05]  /*1f400*/  BRA `(.L_x_594) ;  /* 0xfffffffc00287947 */ /* 0x000fea000383ffff */
.L_x_595:
[----:B------:R-:W-:-:S00]  /*1f410*/  BRA `(.L_x_595) ;  /* 0xfffffffc00fc7947 */ /* 0x000fc0000383ffff */
[----:B------:R-:W-:-:S00]  /*1f420*/  NOP ;  /* 0x0000000000007918 */ /* 0x000fc00000000000 */
        /* <DEDUP_REMOVED lines=13> */
.L_x_596:


//--------------------- .nv.global.init           --------------------------
	.section	.nv.global.init,"aw",@progbits
.nv.global.init:
	.type		$str$22,@object
	.size		$str$22,($str$23 - $str$22)
$str$22:
        /*0000*/ 	.byte	0x6b, 0x5f, 0x74, 0x69, 0x6c, 0x65, 0x5f, 0x63, 0x6f, 0x75, 0x6e, 0x74, 0x20, 0x3e, 0x3d, 0x20
        /*0010*/ 	.byte	0x31, 0x00
	.type		$str$23,@object
	.size		$str$23,(__unnamed_1 - $str$23)
$str$23:
        /*0012*/ 	.byte	0x2f, 0x74, 0x6d, 0x70, 0x2f, 0x63, 0x75, 0x74, 0x6c, 0x61, 0x73, 0x73, 0x5f, 0x73, 0x77, 0x65
        /*0022*/ 	.byte	0x65, 0x70, 0x5f, 0x73, 0x72, 0x63, 0x2f, 0x69, 0x6e, 0x63, 0x6c, 0x75, 0x64, 0x65, 0x2f, 0x63
        /*0032*/ 	.byte	0x75, 0x74, 0x6c, 0x61, 0x73, 0x73, 0x2f, 0x67, 0x65, 0x6d, 0x6d, 0x2f, 0x63, 0x6f, 0x6c, 0x6c
        /*0042*/ 	.byte	0x65, 0x63, 0x74, 0x69, 0x76, 0x65, 0x2f, 0x73, 0x6d, 0x39, 0x30, 0x5f, 0x6d, 0x6d, 0x61, 0x5f
        /*0052*/ 	.byte	0x74, 0x6d, 0x61, 0x5f, 0x67, 0x6d, 0x6d, 0x61, 0x5f, 0x73, 0x73, 0x5f, 0x77, 0x61, 0x72, 0x70
        /*0062*/ 	.byte	0x73, 0x70, 0x65, 0x63, 0x69, 0x61, 0x6c, 0x69, 0x7a, 0x65, 0x64, 0x2e, 0x68, 0x70, 0x70, 0x00
	.type		__unnamed_1,@object
	.size		__unnamed_1,(.L_0 - __unnamed_1)
__unnamed_1:
        /* <DEDUP_REMOVED lines=173> */
        /*0b42*/ 	.byte	0x69, 0x74, 0x79, 0x5d, 0x00
.L_0:


//--------------------- .nv.shared._ZN7cutlass13device_kernelINS_4gemm6kernel13GemmUniversalIN4cute5tupleIJiiiiEEENS1_10collective13CollectiveMmaINS1_34MainloopSm90TmaGmmaWarpSpecializedILi3ENS5_IJNS4_1CILi1EEESB_SB_EEENS1_35KernelTmaWarpSpecializedCooperativeEEENS5_IJNSA_ILi384EEENSA_ILi176EEENSA_ILi128EEEEEEaNS5_IJlSB_lEEEaSJ_NS4_8TiledMMAINS4_8MMA_AtomIJNS4_4SM904GMMA26MMA_64x16x32_S32S8S8_SS_TNEEEENS4_6LayoutINS5_IJNSA_ILi2EEESB_SB_EEENS5_IJSB_NSA_ILi0EEEST_EEEEENS5_IJNS4_10UnderscoreESW_SW_EEEEENS4_13SM90_TMA_LOADENS4_14ComposedLayoutINS4_7SwizzleILi3ELi4ELi3EEENS4_18smem_ptr_flag_bitsILi8EEENSQ_INS5_IJNSA_ILi8EEESH_EEENS5_IJSH_SB_EEEEEEEvNS4_8identityESZ_S19_vS1A_EENS_8epilogue10collective6detail29Sm90TmaWarpSpecializedAdapterINS1D_15DefaultEpilogueIaSJ_SJ_NS1C_6thread17LinearCombinationIaLi1EiiLNS1H_9ScaleType4KindE0ELNS_15FloatRoundStyleE2EaEENS1_15EpilogueDefaultEEEEEvvEEEEvNT_6ParamsE --------------------------
	.section	.nv.shared._ZN7cutlass13device_kernelINS_4gemm6kernel13GemmUniversalIN4cute5tupleIJiiiiEEENS1_10collective13CollectiveMmaINS1_34MainloopSm90TmaGmmaWarpSpecializedILi3ENS5_IJNS4_1CILi1EEESB_SB_EEENS1_35KernelTmaWarpSpecializedCooperativeEEENS5_IJNSA_ILi384EEENSA_ILi176EEENSA_ILi128EEEEEEaNS5_IJlSB_lEEEaSJ_NS4_8TiledMMAINS4_8MMA_AtomIJNS4_4SM904GMMA26MMA_64x16x32_S32S8S8_SS_TNEEEENS4_6LayoutINS5_IJNSA_ILi2EEESB_SB_EEENS5_IJSB_NSA_ILi0EEEST_EEEEENS5_IJNS4_10UnderscoreESW_SW_EEEEENS4_13SM90_TMA_LOADENS4_14ComposedLayoutINS4_7SwizzleILi3ELi4ELi3EEENS4_18smem_ptr_flag_bitsILi8EEENSQ_INS5_IJNSA_ILi8EEESH_EEENS5_IJSH_SB_EEEEEEEvNS4_8identityESZ_S19_vS1A_EENS_8epilogue10collective6detail29Sm90TmaWarpSpecializedAdapterINS1D_15DefaultEpilogueIaSJ_SJ_NS1C_6thread17LinearCombinationIaLi1EiiLNS1H_9ScaleType4KindE0ELNS_15FloatRoundStyleE2EaEENS1_15EpilogueDefaultEEEEEvvEEEEvNT_6ParamsE,"aw",@nobits
	.sectionflags	@""
	.align	16
	.zero		1024


//--------------------- .nv.shared.reserved.0     --------------------------
	.section	.nv.shared.reserved.0,"aw",@nobits
	.weak		__nv_reservedSMEM_offset_0_alias
	.size		__nv_reservedSMEM_offset_0_alias, 0, 0
	.other		__nv_reservedSMEM_offset_0_alias,@"STO_CUDA_RESERVED_SHARED STV_DEFAULT"
__nv_reservedSMEM_offset_0_alias:
	.zero		0


//--------------------- .nv.global                --------------------------
	.section	.nv.global,"aw",@nobits
.nv.global:
	.type		_ZN39_INTERNAL_8767dfb7_4_k_cu_5f2c6386_75474cute1_E,@object
	.size		_ZN39_INTERNAL_8767dfb7_4_k_cu_5f2c6386_75474cute1_E,(_ZN39_INTERNAL_8767dfb7_4_k_cu_5f2c6386_75474cuda3std3__45__cpo6cbeginE - _ZN39_INTERNAL_8767dfb7_4_k_cu_5f2c6386_75474cute1_E)
_ZN39_INTERNAL_8767dfb7_4_k_cu_5f2c6386_75474cute1_E:
	.zero		1
	.type		_ZN39_INTERNAL_8767dfb7_4_k_cu_5f2c6386_75474cuda3std3__45__cpo6cbeginE,@object
	.size		_ZN39_INTERNAL_8767dfb7_4_k_cu_5f2c6386_75474cuda3std3__45__cpo6cbeginE,(_ZN39_INTERNAL_8767dfb7_4_k_cu_5f2c6386_75474cuda3std3__48in_placeE - _ZN39_INTERNAL_8767dfb7_4_k_cu_5f2c6386_75474cuda3std3__45__cpo6cbeginE)
_ZN39_INTERNAL_8767dfb7_4_k_cu_5f2c6386_75474cuda3std3__45__cpo6cbeginE:
	.zero		1
	.type		_ZN39_INTERNAL_8767dfb7_4_k_cu_5f2c6386_75474cuda3std3__48in_placeE,@object
	.size		_ZN39_INTERNAL_8767dfb7_4_k_cu_5f2c6386_75474cuda3std3__48in_placeE,(_ZN39_INTERNAL_8767dfb7_4_k_cu_5f2c6386_75474cuda3std6ranges3__45__cpo9iter_moveE - _ZN39_INTERNAL_8767dfb7_4_k_cu_5f2c6386_75474cuda3std3__48in_placeE)
_ZN39_INTERNAL_8767dfb7_4_k_cu_5f2c6386_75474cuda3std3__48in_placeE:
	.zero		1
	.type		_ZN39_INTERNAL_8767dfb7_4_k_cu_5f2c6386_75474cuda3std6ranges3__45__cpo9iter_moveE,@object
	.size		_ZN39_INTERNAL_8767dfb7_4_k_cu_5f2c6386_75474cuda3std6ranges3__45__cpo9iter_moveE,(_ZN39_INTERNAL_8767dfb7_4_k_cu_5f2c6386_75474cuda3std3__45__cpo5beginE - _ZN39_INTERNAL_8767dfb7_4_k_cu_5f2c6386_75474cuda3std6ranges3__45__cpo9iter_moveE)
_ZN39_INTERNAL_8767dfb7_4_k_cu_5f2c6386_75474cuda3std6ranges3__45__cpo9iter_moveE:
	.zero		1
	.type		_ZN39_INTERNAL_8767dfb7_4_k_cu_5f2c6386_75474cuda3std3__45__cpo5beginE,@object
	.size		_ZN39_INTERNAL_8767dfb7_4_k_cu_5f2c6386_75474cuda3std3__45__cpo5beginE,(_ZN39_INTERNAL_8767dfb7_4_k_cu_5f2c6386_75474cuda3std3__441_GLOBAL__N__8767dfb7_4_k_cu_5f2c6386_75476ignoreE - _ZN39_INTERNAL_8767dfb7_4_k_cu_5f2c6386_75474cuda3std3__45__cpo5beginE)
_ZN39_INTERNAL_8767dfb7_4_k_cu_5f2c6386_75474cuda3std3__45__cpo5beginE:
	.zero		1
	.type		_ZN39_INTERNAL_8767dfb7_4_k_cu_5f2c6386_75474cuda3std3__441_GLOBAL__N__8767dfb7_4_k_cu_5f2c6386_75476ignoreE,@object
	.size		_ZN39_INTERNAL_8767dfb7_4_k_cu_5f2c6386_75474cuda3std3__441_GLOBAL__N__8767dfb7_4_k_cu_5f2c6386_75476ignoreE,(_ZN39_INTERNAL_8767dfb7_4_k_cu_5f2c6386_75474cute7productE - _ZN39_INTERNAL_8767dfb7_4_k_cu_5f2c6386_75474cuda3std3__441_GLOBAL__N__8767dfb7_4_k_cu_5f2c6386_75476ignoreE)
_ZN39_INTERNAL_8767dfb7_4_k_cu_5f2c6386_75474cuda3std3__441_GLOBAL__N__8767dfb7_4_k_cu_5f2c6386_75476ignoreE:
	.zero		1
	.type		_ZN39_INTERNAL_8767dfb7_4_k_cu_5f2c6386_75474cute7productE,@object
	.size		_ZN39_INTERNAL_8767dfb7_4_k_cu_5f2c6386_75474cute7productE,(_ZN39_INTERNAL_8767dfb7_4_k_cu_5f2c6386_75474cuda3std3__45__cpo3endE - _ZN39_INTERNAL_8767dfb7_4_k_cu_5f2c6386_75474cute7productE)
_ZN39_INTERNAL_8767dfb7_4_k_cu_5f2c6386_75474cute7productE:
	.zero		1
	.type		_ZN39_INTERNAL_8767dfb7_4_k_cu_5f2c6386_75474cuda3std3__45__cpo3endE,@object
	.size		_ZN39_INTERNAL_8767dfb7_4_k_cu_5f2c6386_75474cuda3std3__45__cpo3endE,(_ZN39_INTERNAL_8767dfb7_4_k_cu_5f2c6386_75474cuda3std3__419piecewise_constructE - _ZN39_INTERNAL_8767dfb7_4_k_cu_5f2c6386_75474cuda3std3__45__cpo3endE)
_ZN39_INTERNAL_8767dfb7_4_k_cu_5f2c6386_75474cuda3std3__45__cpo3endE:
	.zero		1
	.type		_ZN39_INTERNAL_8767dfb7_4_k_cu_5f2c6386_75474cuda3std3__419piecewise_constructE,@object
	.size		_ZN39_INTERNAL_8767dfb7_4_k_cu_5f2c6386_75474cuda3std3__419piecewise_constructE,(_ZN39_INTERNAL_8767dfb7_4_k_cu_5f2c6386_75474cuda3std3__45__cpo4cendE - _ZN39_INTERNAL_8767dfb7_4_k_cu_5f2c6386_75474cuda3std3__419piecewise_constructE)
_ZN39_INTERNAL_8767dfb7_4_k_cu_5f2c6386_75474cuda3std3__419piecewise_constructE:
	.zero		1
	.type		_ZN39_INTERNAL_8767dfb7_4_k_cu_5f2c6386_75474cuda3std3__45__cpo4cendE,@object
	.size		_ZN39_INTERNAL_8767dfb7_4_k_cu_5f2c6386_75474cuda3std3__45__cpo4cendE,(_ZN39_INTERNAL_8767dfb7_4_k_cu_5f2c6386_75474cuda3std6ranges3__45__cpo4swapE - _ZN39_INTERNAL_8767dfb7_4_k_cu_5f2c6386_75474cuda3std3__45__cpo4cendE)
_ZN39_INTERNAL_8767dfb7_4_k_cu_5f2c6386_75474cuda3std3__45__cpo4cendE:
	.zero		1
	.type		_ZN39_INTERNAL_8767dfb7_4_k_cu_5f2c6386_75474cuda3std6ranges3__45__cpo4swapE,@object
	.size		_ZN39_INTERNAL_8767dfb7_4_k_cu_5f2c6386_75474cuda3std6ranges3__45__cpo4swapE,(.L_8 - _ZN39_INTERNAL_8767dfb7_4_k_cu_5f2c6386_75474cuda3std6ranges3__45__cpo4swapE)
_ZN39_INTERNAL_8767dfb7_4_k_cu_5f2c6386_75474cuda3std6ranges3__45__cpo4swapE:
	.zero		1
.L_8:


//--------------------- .nv.constant0._ZN7cutlass13device_kernelINS_4gemm6kernel13GemmUniversalIN4cute5tupleIJiiiiEEENS1_10collective13CollectiveMmaINS1_34MainloopSm90TmaGmmaWarpSpecializedILi3ENS5_IJNS4_1CILi1EEESB_SB_EEENS1_35KernelTmaWarpSpecializedCooperativeEEENS5_IJNSA_ILi384EEENSA_ILi176EEENSA_ILi128EEEEEEaNS5_IJlSB_lEEEaSJ_NS4_8TiledMMAINS4_8MMA_AtomIJNS4_4SM904GMMA26MMA_64x16x32_S32S8S8_SS_TNEEEENS4_6LayoutINS5_IJNSA_ILi2EEESB_SB_EEENS5_IJSB_NSA_ILi0EEEST_EEEEENS5_IJNS4_10UnderscoreESW_SW_EEEEENS4_13SM90_TMA_LOADENS4_14ComposedLayoutINS4_7SwizzleILi3ELi4ELi3EEENS4_18smem_ptr_flag_bitsILi8EEENSQ_INS5_IJNSA_ILi8EEESH_EEENS5_IJSH_SB_EEEEEEEvNS4_8identityESZ_S19_vS1A_EENS_8epilogue10collective6detail29Sm90TmaWarpSpecializedAdapterINS1D_15DefaultEpilogueIaSJ_SJ_NS1C_6thread17LinearCombinationIaLi1EiiLNS1H_9ScaleType4KindE0ELNS_15FloatRoundStyleE2EaEENS1_15EpilogueDefaultEEEEEvvEEEEvNT_6ParamsE --------------------------
	.section	.nv.constant0._ZN7cutlass13device_kernelINS_4gemm6kernel13GemmUniversalIN4cute5tupleIJiiiiEEENS1_10collective13CollectiveMmaINS1_34MainloopSm90TmaGmmaWarpSpecializedILi3ENS5_IJNS4_1CILi1EEESB_SB_EEENS1_35KernelTmaWarpSpecializedCooperativeEEENS5_IJNSA_ILi384EEENSA_ILi176EEENSA_ILi128EEEEEEaNS5_IJlSB_lEEEaSJ_NS4_8TiledMMAINS4_8MMA_AtomIJNS4_4SM904GMMA26MMA_64x16x32_S32S8S8_SS_TNEEEENS4_6LayoutINS5_IJNSA_ILi2EEESB_SB_EEENS5_IJSB_NSA_ILi0EEEST_EEEEENS5_IJNS4_10UnderscoreESW_SW_EEEEENS4_13SM90_TMA_LOADENS4_14ComposedLayoutINS4_7SwizzleILi3ELi4ELi3EEENS4_18smem_ptr_flag_bitsILi8EEENSQ_INS5_IJNSA_ILi8EEESH_EEENS5_IJSH_SB_EEEEEEEvNS4_8identityESZ_S19_vS1A_EENS_8epilogue10collective6detail29Sm90TmaWarpSpecializedAdapterINS1D_15DefaultEpilogueIaSJ_SJ_NS1C_6thread17LinearCombinationIaLi1EiiLNS1H_9ScaleType4KindE0ELNS_15FloatRoundStyleE2EaEENS1_15EpilogueDefaultEEEEEvvEEEEvNT_6ParamsE,"a",@progbits
	.sectionflags	@""
	.align	4
.nv.constant0._ZN7cutlass13device_kernelINS_4gemm6kernel13GemmUniversalIN4cute5tupleIJiiiiEEENS1_10collective13CollectiveMmaINS1_34MainloopSm90TmaGmmaWarpSpecializedILi3ENS5_IJNS4_1CILi1EEESB_SB_EEENS1_35KernelTmaWarpSpecializedCooperativeEEENS5_IJNSA_ILi384EEENSA_ILi176EEENSA_ILi128EEEEEEaNS5_IJlSB_lEEEaSJ_NS4_8TiledMMAINS4_8MMA_AtomIJNS4_4SM904GMMA26MMA_64x16x32_S32S8S8_SS_TNEEEENS4_6LayoutINS5_IJNSA_ILi2EEESB_SB_EEENS5_IJSB_NSA_ILi0EEEST_EEEEENS5_IJNS4_10UnderscoreESW_SW_EEEEENS4_13SM90_TMA_LOADENS4_14ComposedLayoutINS4_7SwizzleILi3ELi4ELi3EEENS4_18smem_ptr_flag_bitsILi8EEENSQ_INS5_IJNSA_ILi8EEESH_EEENS5_IJSH_SB_EEEEEEEvNS4_8identityESZ_S19_vS1A_EENS_8epilogue10collective6detail29Sm90TmaWarpSpecializedAdapterINS1D_15DefaultEpilogueIaSJ_SJ_NS1C_6thread17LinearCombinationIaLi1EiiLNS1H_9ScaleType4KindE0ELNS_15FloatRoundStyleE2EaEENS1_15EpilogueDefaultEEEEEvvEEEEvNT_6ParamsE:
	.zero		1664


//--------------------- SYMBOLS --------------------------

	.type		.nv.reservedSmem.offset0,@object
	.size		.nv.reservedSmem.offset0,0x4
	.type		__assertfail,@function
